def matmul_kernel(
    a_ptr,
    b_ptr,
    c_ptr,
    M,
    N,
    K,
    stride_am,
    stride_ak,
    stride_bk,
    stride_bn,
    stride_cm,
    stride_cn,
    BLOCK_M: tl.constexpr,
    BLOCK_N: tl.constexpr,
    BLOCK_K: tl.constexpr,
    GROUP_M: tl.constexpr,
):
    pid = tl.program_id(axis=0)
    num_pid_m = tl.cdiv(M, BLOCK_M)
    num_pid_n = tl.cdiv(N, BLOCK_N)
    num_pid_in_group = GROUP_M * num_pid_n
    group_id = pid // num_pid_in_group
    first_pid_m = group_id * GROUP_M
    group_size_m = min(num_pid_m - first_pid_m, GROUP_M)
    pid_m = first_pid_m + ((pid % num_pid_in_group) % group_size_m)
    pid_n = (pid % num_pid_in_group) // group_size_m

    offs_am = (pid_m * BLOCK_M + tl.arange(0, BLOCK_M)) % M
    offs_bn = (pid_n * BLOCK_N + tl.arange(0, BLOCK_N)) % N
    offs_k = tl.arange(0, BLOCK_K)
    a_ptrs = a_ptr + offs_am[:, None] * stride_am + offs_k[None, :] * stride_ak
    b_ptrs = b_ptr + offs_k[:, None] * stride_bk + offs_bn[None, :] * stride_bn

    acc = tl.zeros((BLOCK_M, BLOCK_N), dtype=tl.float32)
    for kk in range(0, tl.cdiv(K, BLOCK_K)):
        a = tl.load(a_ptrs, mask=offs_k[None, :] < K - kk * BLOCK_K, other=0.0)
        b = tl.load(b_ptrs, mask=offs_k[:, None] < K - kk * BLOCK_K, other=0.0)
        acc = tl.dot(a, b, acc)
        a_ptrs += BLOCK_K * stride_ak
        b_ptrs += BLOCK_K * stride_bk

    c = acc.to(c_ptr.dtype.element_ty)
    offs_cm = pid_m * BLOCK_M + tl.arange(0, BLOCK_M)
    offs_cn = pid_n * BLOCK_N + tl.arange(0, BLOCK_N)
    c_ptrs = c_ptr + offs_cm[:, None] * stride_cm + offs_cn[None, :] * stride_cn
    mask = (offs_cm[:, None] < M) & (offs_cn[None, :] < N)
    tl.store(c_ptrs, c, mask=mask)

# config = {"BLOCK_K": 64, "BLOCK_M": 256, "BLOCK_N": 128, "GROUP_M": 8, "arch": "sm_100", "dtype": "fp16", "num_ctas": 1, "num_stages": 2, "num_warps": 4}
# arch = sm_100


// ===== COMPILED SASS (sm_100a) =====

	.target	sm_100a

	.elftype	@"ET_EXEC"


//--------------------- .note.nv.tkinfo           --------------------------
	.section	.note.nv.tkinfo,"",@"SHT_NOTE"
	.sectionflags	@"SHF_NOTE_NV_TKINFO"
	.tkinfo
        /*0018*/ 	.word	0x00000081
        /*0030*/ 	.string	""
        /*0030*/ 	.string	"ptxas-blackwell"
        /*0030*/ 	.string	"Cuda compilation tools, release 12.9, V12.9.86"
        /*0030*/ 	.string	"Build cuda_12.9.r12.9/compiler.36037853_0"
        /*0030*/ 	.string	"-v  -suppress-debug-info  -lineinfo  -arch sm_100a "



//--------------------- .note.nv.cuver            --------------------------
	.section	.note.nv.cuver,"",@"SHT_NOTE"
	.sectionflags	@"SHF_NOTE_NV_CUVER"
        /*0018*/ 	.short	0x0001
        /*001a*/ 	.short	0x0064
        /*001c*/ 	.short	0x0001
        /*001e*/ 	.short	0x0000
        /*0020*/ 	.short	0x0001
        /*0022*/ 	.short	0x0000


//--------------------- .nv.info                  --------------------------
	.section	.nv.info,"",@"SHT_CUDA_INFO"
	.align	4


	//----- nvinfo : EIATTR_REGCOUNT
	.align		4
        /*0000*/ 	.byte	0x04, 0x2f
        /*0002*/ 	.short	(.L_4 - .L_3)
	.align		4
.L_3:
        /*0004*/ 	.word	index@(matmul_kernel)
        /*0008*/ 	.word	0x00000060


	//----- nvinfo : EIATTR_FRAME_SIZE
	.align		4
.L_4:
        /*000c*/ 	.byte	0x04, 0x11
        /*000e*/ 	.short	(.L_6 - .L_5)
	.align		4
.L_5:
        /*0010*/ 	.word	index@($__internal_2_$__cuda_sm10x_tcgen05_guardrail_trap_unallocated_columns_being_dealloced)
        /*0014*/ 	.word	0x00000d08


	//----- nvinfo : EIATTR_FRAME_SIZE
	.align		4
.L_6:
        /*0018*/ 	.byte	0x04, 0x11
        /*001a*/ 	.short	(.L_8 - .L_7)
	.align		4
.L_7:
        /*001c*/ 	.word	index@($__internal_1_$__cuda_sm10x_tcgen05_guardrail_trap_phase_invalid_during_alloc)
        /*0020*/ 	.word	0x00000d08


	//----- nvinfo : EIATTR_FRAME_SIZE
	.align		4
.L_8:
        /*0024*/ 	.byte	0x04, 0x11
        /*0026*/ 	.short	(.L_10 - .L_9)
	.align		4
.L_9:
        /*0028*/ 	.word	index@($__internal_0_$__cuda_sm10x_tcgen05_guardrail_trap_col_being_dealloced_not_returned_by_alloc)
        /*002c*/ 	.word	0x00000d08


	//----- nvinfo : EIATTR_FRAME_SIZE
	.align		4
.L_10:
        /*0030*/ 	.byte	0x04, 0x11
        /*0032*/ 	.short	(.L_12 - .L_11)
	.align		4
.L_11:
        /*0034*/ 	.word	index@(matmul_kernel)
        /*0038*/ 	.word	0x00000d08


	//----- nvinfo : EIATTR_MIN_STACK_SIZE
	.align		4
.L_12:
        /*003c*/ 	.byte	0x04, 0x12
        /*003e*/ 	.short	(.L_14 - .L_13)
	.align		4
.L_13:
        /*0040*/ 	.word	index@(matmul_kernel)
        /*0044*/ 	.word	0x00000d08
.L_14:


//--------------------- .nv.info.matmul_kernel    --------------------------
	.section	.nv.info.matmul_kernel,"",@"SHT_CUDA_INFO"
	.sectionflags	@""
	.align	4


	//----- nvinfo : EIATTR_CUDA_API_VERSION
	.align		4
        /*0000*/ 	.byte	0x04, 0x37
        /*0002*/ 	.short	(.L_16 - .L_15)
.L_15:
        /*0004*/ 	.word	0x00000081


	//----- nvinfo : EIATTR_KPARAM_INFO
	.align		4
.L_16:
        /*0008*/ 	.byte	0x04, 0x17
        /*000a*/ 	.short	(.L_18 - .L_17)
.L_17:
        /*000c*/ 	.word	0x00000000
        /*0010*/ 	.short	0x000d
        /*0012*/ 	.short	0x0048
        /*0014*/ 	.byte	0x00, 0xf4, 0x21, 0x00


	//----- nvinfo : EIATTR_KPARAM_INFO
	.align		4
.L_18:
        /*0018*/ 	.byte	0x04, 0x17
        /*001a*/ 	.short	(.L_20 - .L_19)
.L_19:
        /*001c*/ 	.word	0x00000000
        /*0020*/ 	.short	0x000c
        /*0022*/ 	.short	0x0040
        /*0024*/ 	.byte	0x00, 0xf4, 0x21, 0x00


	//----- nvinfo : EIATTR_KPARAM_INFO
	.align		4
.L_20:
        /*0028*/ 	.byte	0x04, 0x17
        /*002a*/ 	.short	(.L_22 - .L_21)
.L_21:
        /*002c*/ 	.word	0x00000000
        /*0030*/ 	.short	0x000b
        /*0032*/ 	.short	0x0038
        /*0034*/ 	.byte	0x00, 0xf0, 0x11, 0x00


	//----- nvinfo : EIATTR_KPARAM_INFO
	.align		4
.L_22:
        /*0038*/ 	.byte	0x04, 0x17
        /*003a*/ 	.short	(.L_24 - .L_23)
.L_23:
        /*003c*/ 	.word	0x00000000
        /*0040*/ 	.short	0x000a
        /*0042*/ 	.short	0x0034
        /*0044*/ 	.byte	0x00, 0xf0, 0x11, 0x00


	//----- nvinfo : EIATTR_KPARAM_INFO
	.align		4
.L_24:
        /*0048*/ 	.byte	0x04, 0x17
        /*004a*/ 	.short	(.L_26 - .L_25)
.L_25:
        /*004c*/ 	.word	0x00000000
        /*0050*/ 	.short	0x0009
        /*0052*/ 	.short	0x0030
        /*0054*/ 	.byte	0x00, 0xf0, 0x11, 0x00


	//----- nvinfo : EIATTR_KPARAM_INFO
	.align		4
.L_26:
        /*0058*/ 	.byte	0x04, 0x17
        /*005a*/ 	.short	(.L_28 - .L_27)
.L_27:
        /*005c*/ 	.word	0x00000000
        /*0060*/ 	.short	0x0008
        /*0062*/ 	.short	0x002c
        /*0064*/ 	.byte	0x00, 0xf0, 0x11, 0x00


	//----- nvinfo : EIATTR_KPARAM_INFO
	.align		4
.L_28:
        /*0068*/ 	.byte	0x04, 0x17
        /*006a*/ 	.short	(.L_30 - .L_29)
.L_29:
        /*006c*/ 	.word	0x00000000
        /*0070*/ 	.short	0x0007
        /*0072*/ 	.short	0x0028
        /*0074*/ 	.byte	0x00, 0xf0, 0x11, 0x00


	//----- nvinfo : EIATTR_KPARAM_INFO
	.align		4
.L_30:
        /*0078*/ 	.byte	0x04, 0x17
        /*007a*/ 	.short	(.L_32 - .L_31)
.L_31:
        /*007c*/ 	.word	0x00000000
        /*0080*/ 	.short	0x0006
        /*0082*/ 	.short	0x0024
        /*0084*/ 	.byte	0x00, 0xf0, 0x11, 0x00


	//----- nvinfo : EIATTR_KPARAM_INFO
	.align		4
.L_32:
        /*0088*/ 	.byte	0x04, 0x17
        /*008a*/ 	.short	(.L_34 - .L_33)
.L_33:
        /*008c*/ 	.word	0x00000000
        /*0090*/ 	.short	0x0005
        /*0092*/ 	.short	0x0020
        /*0094*/ 	.byte	0x00, 0xf0, 0x11, 0x00


	//----- nvinfo : EIATTR_KPARAM_INFO
	.align		4
.L_34:
        /*0098*/ 	.byte	0x04, 0x17
        /*009a*/ 	.short	(.L_36 - .L_35)
.L_35:
        /*009c*/ 	.word	0x00000000
        /*00a0*/ 	.short	0x0004
        /*00a2*/ 	.short	0x001c
        /*00a4*/ 	.byte	0x00, 0xf0, 0x11, 0x00


	//----- nvinfo : EIATTR_KPARAM_INFO
	.align		4
.L_36:
        /*00a8*/ 	.byte	0x04, 0x17
        /*00aa*/ 	.short	(.L_38 - .L_37)
.L_37:
        /*00ac*/ 	.word	0x00000000
        /*00b0*/ 	.short	0x0003
        /*00b2*/ 	.short	0x0018
        /*00b4*/ 	.byte	0x00, 0xf0, 0x11, 0x00


	//----- nvinfo : EIATTR_KPARAM_INFO
	.align		4
.L_38:
        /*00b8*/ 	.byte	0x04, 0x17
        /*00ba*/ 	.short	(.L_40 - .L_39)
.L_39:
        /*00bc*/ 	.word	0x00000000
        /*00c0*/ 	.short	0x0002
        /*00c2*/ 	.short	0x0010
        /*00c4*/ 	.byte	0x00, 0xf4, 0x21, 0x00


	//----- nvinfo : EIATTR_KPARAM_INFO
	.align		4
.L_40:
        /*00c8*/ 	.byte	0x04, 0x17
        /*00ca*/ 	.short	(.L_42 - .L_41)
.L_41:
        /*00cc*/ 	.word	0x00000000
        /*00d0*/ 	.short	0x0001
        /*00d2*/ 	.short	0x0008
        /*00d4*/ 	.byte	0x00, 0xf4, 0x21, 0x00


	//----- nvinfo : EIATTR_KPARAM_INFO
	.align		4
.L_42:
        /*00d8*/ 	.byte	0x04, 0x17
        /*00da*/ 	.short	(.L_44 - .L_43)
.L_43:
        /*00dc*/ 	.word	0x00000000
        /*00e0*/ 	.short	0x0000
        /*00e2*/ 	.short	0x0000
        /*00e4*/ 	.byte	0x00, 0xf4, 0x21, 0x00


	//----- nvinfo : EIATTR_AT_ENTRY_FRAGMENTS
	.align		4
.L_44:
        /*00e8*/ 	.byte	0x04, 0x4f
        /*00ea*/ 	.short	(.L_46 - .L_45)


	//   ....[0]....
.L_45:
        /*00ec*/ 	.word	0x00000004


	//----- nvinfo : EIATTR_RESERVED_SMEM_USED
	.align		4
.L_46:
        /*00f0*/ 	.byte	0x01, 0x41
	.zero		2


	//----- nvinfo : EIATTR_SPARSE_MMA_MASK
	.align		4
        /*00f4*/ 	.byte	0x03, 0x50
        /*00f6*/ 	.short	0x0000


	//----- nvinfo : EIATTR_TCGEN05_1CTA_USED
	.align		4
        /*00f8*/ 	.byte	0x01, 0x51
	.zero		2


	//----- nvinfo : EIATTR_MAXREG_COUNT
	.align		4
        /*00fc*/ 	.byte	0x03, 0x1b
        /*00fe*/ 	.short	0x00ff


	//----- nvinfo : EIATTR_NUM_BARRIERS
	.align		4
        /*0100*/ 	.byte	0x02, 0x4c
        /*0102*/ 	.byte	0x01
	.zero		1


	//----- nvinfo : EIATTR_ANNOTATIONS
	.align		4
        /*0104*/ 	.byte	0x04, 0x55
        /*0106*/ 	.short	(.L_48 - .L_47)


	//   ....[0]....
.L_47:
        /*0108*/ 	.word	0x00000001
        /*010c*/ 	.byte	0xc0, 0x32, 0x00, 0x00, 0x01, 0x00, 0x00, 0x00, 0x00, 0x33, 0x00, 0x00, 0x01, 0x00, 0x00, 0x00
        /* <DEDUP_REMOVED lines=1304> */
        /*529c*/ 	.byte	0x40, 0xde, 0x01, 0x00


	//----- nvinfo : EIATTR_INT_WARP_WIDE_INSTR_OFFSETS
	.align		4
.L_48:
        /*52a0*/ 	.byte	0x04, 0x31
        /*52a2*/ 	.short	(.L_50 - .L_49)


	//   ....[0]....
.L_49:
        /*52a4*/ 	.word	0x00003de0


	//   ....[1]....
        /*52a8*/ 	.word	0x00003e00


	//   ....[2]....
        /*52ac*/ 	.word	0x00007390


	//   ....[3]....
        /*52b0*/ 	.word	0x0001ff20


	//   ....[4]....
        /*52b4*/ 	.word	0x0001ff70


	//----- nvinfo : EIATTR_COOP_GROUP_MASK_REGIDS
	.align		4
.L_50:
        /*52b8*/ 	.byte	0x04, 0x29
        /*52ba*/ 	.short	(.L_52 - .L_51)


	//   ....[0]....
.L_51:
        /*52bc*/ 	.word	0xffffffff


	//   ....[1]....
        /*52c0*/ 	.word	0xffffffff


	//   ....[2]....
        /*52c4*/ 	.word	0xffffffff


	//   ....[3]....
        /*52c8*/ 	.word	0xffffffff


	//----- nvinfo : EIATTR_COOP_GROUP_INSTR_OFFSETS
	.align		4
.L_52:
        /*52cc*/ 	.byte	0x04, 0x28
        /*52ce*/ 	.short	(.L_54 - .L_53)


	//   ....[0]....
.L_53:
        /*52d0*/ 	.word	0x00000070


	//   ....[1]....
        /*52d4*/ 	.word	0x00000330


	//   ....[2]....
        /*52d8*/ 	.word	0x0001fdb0


	//   ....[3]....
        /*52dc*/ 	.word	0x00020020


	//----- nvinfo : EIATTR_VRC_CTA_INIT_COUNT
	.align		4
.L_54:
        /*52e0*/ 	.byte	0x02, 0x4a
        /*52e2*/ 	.byte	0x80
	.zero		1


	//----- nvinfo : EIATTR_MBARRIER_INSTR_OFFSETS
	.align		4
        /*52e4*/ 	.byte	0x04, 0x39
        /*52e6*/ 	.short	(.L_56 - .L_55)


	//   ....[0]....
.L_55:
        /*52e8*/ 	.word	0x00004010
        /*52ec*/ 	.word	0x000000ff
        /*52f0*/ 	.word	0x00000000
        /*52f4*/ 	.short	0x0100
        /*52f6*/ 	.byte	0x0c
	.zero		1


	//   ....[1]....
        /*52f8*/ 	.word	0x000073d0
        /*52fc*/ 	.word	0x000000ff
        /*5300*/ 	.word	0x00018008
        /*5304*/ 	.short	0x0100
        /*5306*/ 	.byte	0x0a
	.zero		1


	//   ....[2]....
        /*5308*/ 	.word	0x0000e630
        /*530c*/ 	.word	0x000000ff
        /*5310*/ 	.word	0x00000000
        /*5314*/ 	.short	0x010a
        /*5316*/ 	.byte	0x0c
	.zero		1


	//   ....[3]....
        /*5318*/ 	.word	0x000178e0
        /*531c*/ 	.word	0x000000ff
        /*5320*/ 	.word	0x00000000
        /*5324*/ 	.short	0x010a
        /*5326*/ 	.byte	0x0c
	.zero		1


	//   ....[4]....
        /*5328*/ 	.word	0x00017980
        /*532c*/ 	.word	0x000000ff
        /*5330*/ 	.word	0x00018000
        /*5334*/ 	.short	0x0108
        /*5336*/ 	.byte	0x0a
	.zero		1


	//   ....[5]....
        /*5338*/ 	.word	0x00017a00
        /*533c*/ 	.word	0x000000ff
        /*5340*/ 	.word	0x00018008
        /*5344*/ 	.short	0x0108
        /*5346*/ 	.byte	0x0a
	.zero		1


	//   ....[6]....
        /*5348*/ 	.word	0x00020040
        /*534c*/ 	.word	0x000000ff
        /*5350*/ 	.word	0x00000000
        /*5354*/ 	.short	0x010a
        /*5356*/ 	.byte	0x0c
	.zero		1


	//   ....[7]....
        /*5358*/ 	.word	0x00020070
        /*535c*/ 	.word	0x000000ff
        /*5360*/ 	.word	0x00000000
        /*5364*/ 	.short	0x010a
        /*5366*/ 	.byte	0x0c
	.zero		1


	//----- nvinfo : EIATTR_NUM_MBARRIERS
	.align		4
.L_56:
        /*5368*/ 	.byte	0x03, 0x38
        /*536a*/ 	.short	0x0002


	//----- nvinfo : EIATTR_EXIT_INSTR_OFFSETS
	.align		4
        /*536c*/ 	.byte	0x04, 0x1c
        /*536e*/ 	.short	(.L_58 - .L_57)


	//   ....[0]....
.L_57:
        /*5370*/ 	.word	0x00020030


	//----- nvinfo : EIATTR_REQNTID
	.align		4
.L_58:
        /*5374*/ 	.byte	0x04, 0x10
        /*5376*/ 	.short	(.L_60 - .L_59)
.L_59:
        /*5378*/ 	.word	0x00000080
        /*537c*/ 	.word	0x00000001
        /*5380*/ 	.word	0x00000001


	//----- nvinfo : EIATTR_CRS_STACK_SIZE
	.align		4
.L_60:
        /*5384*/ 	.byte	0x04, 0x1e
        /*5386*/ 	.short	(.L_62 - .L_61)
.L_61:
        /*5388*/ 	.word	0x00000000


	//----- nvinfo : EIATTR_CBANK_PARAM_SIZE
	.align		4
.L_62:
        /*538c*/ 	.byte	0x03, 0x19
        /*538e*/ 	.short	0x0050


	//----- nvinfo : EIATTR_PARAM_CBANK
	.align		4
        /*5390*/ 	.byte	0x04, 0x0a
        /*5392*/ 	.short	(.L_64 - .L_63)
	.align		4
.L_63:
        /*5394*/ 	.word	index@(.nv.constant0.matmul_kernel)
        /*5398*/ 	.short	0x0380
        /*539a*/ 	.short	0x0050


	//----- nvinfo : EIATTR_SW_WAR
	.align		4
.L_64:
        /*539c*/ 	.byte	0x04, 0x36
        /*539e*/ 	.short	(.L_66 - .L_65)
.L_65:
        /*53a0*/ 	.word	0x00000008
.L_66:


//--------------------- .nv.compat                --------------------------
	.section	.nv.compat,"",@"SHT_CUDA_COMPAT_INFO"
	.align	4
        /*0000*/ 	.byte	0x02, 0x02, 0x02, 0x00, 0x02, 0x05, 0x05, 0x00, 0x02, 0x03, 0x00, 0x00, 0x02, 0x06, 0x01, 0x00


//--------------------- .nv.callgraph             --------------------------
	.section	.nv.callgraph,"",@"SHT_CUDA_CALLGRAPH"
	.align	4
	.sectionentsize	8
	.align		4
        /*0000*/ 	.word	0x00000000
	.align		4
        /*0004*/ 	.word	0xffffffff
	.align		4
        /*0008*/ 	.word	0x00000000
	.align		4
        /*000c*/ 	.word	0xfffffffe
	.align		4
        /*0010*/ 	.word	0x00000000
	.align		4
        /*0014*/ 	.word	0xfffffffd
	.align		4
        /*0018*/ 	.word	0x00000000
	.align		4
        /*001c*/ 	.word	0xfffffffc


//--------------------- .text.matmul_kernel       --------------------------
	.section	.text.matmul_kernel,"ax",@progbits
	.align	128
        .global         matmul_kernel
        .type           matmul_kernel,@function
        .size           matmul_kernel,(.L_x_20 - matmul_kernel)
        .other          matmul_kernel,@"STO_CUDA_ENTRY STV_DEFAULT"
matmul_kernel:
.text.matmul_kernel:
[----:B------:R-:W0:Y:S01]  /*0000*/  LDC R1, c[0x0][0x37c] ;  /* 0x0000df00ff017b82 */ /* 0x000e220000000800 */
[----:B------:R-:W1:Y:S01]  /*0010*/  S2R R0, SR_TID.X ;  /* 0x0000000000007919 */ /* 0x000e620000002100 */
[----:B0-----:R-:W-:Y:S01]  /*0020*/  VIADD R1, R1, 0xfffff2f8 ;  /* 0xfffff2f801017836 */ /* 0x001fe20000000000 */
[----:B-1----:R-:W-:-:S13]  /*0030*/  ISETP.GE.U32.AND P0, PT, R0, 0x20, PT ;  /* 0x000000200000780c */ /* 0x002fda0003f06070 */
[----:B------:R-:W-:Y:S02]  /*0040*/  VOTEU.ANY UP0, P0 ;  /* 0x0000000000ff7886 */ /* 0x000fe40000000100 */
[----:B------:R-:W-:Y:S05]  /*0050*/  BRA.U UP0, `(.L_x_0) ;  /* 0x0000000100b87547 */ /* 0x000fea000b800000 */
[----:B------:R-:W0:Y:S01]  /*0060*/  S2UR UR6, SR_CgaCtaId ;  /* 0x00000000000679c3 */ /* 0x000e220000008800 */
[----:B------:R-:W-:Y:S01]  /*0070*/  NOP ;  /* 0x0000000000007918 */ /* 0x000fe20000000000 */
[----:B------:R-:W-:Y:S02]  /*0080*/  UMOV UR4, 0x40 ;  /* 0x0000004000047882 */ /* 0x000fe40000000000 */
[----:B0-----:R-:W-:-:S09]  /*0090*/  ULEA UR4, UR6, UR4, 0x18 ;  /* 0x0000000406047291 */ /* 0x001fd2000f8ec0ff */
[----:B------:R-:W0:Y:S01]  /*00a0*/  LDS.U8 R2, [UR4] ;  /* 0x00000004ff027984 */ /* 0x000e220008000000 */
[----:B------:R-:W-:Y:S02]  /*00b0*/  UMOV UR4, 0x400 ;  /* 0x0000040000047882 */ /* 0x000fe40000000000 */
[----:B------:R-:W-:Y:S01]  /*00c0*/  ULEA UR4, UR6, UR4, 0x18 ;  /* 0x0000000406047291 */ /* 0x000fe2000f8ec0ff */
[----:B0-----:R-:W-:-:S13]  /*00d0*/  ISETP.NE.AND P0, PT, R2, RZ, PT ;  /* 0x000000ff0200720c */ /* 0x001fda0003f05270 */
[----:B------:R-:W-:Y:S05]  /*00e0*/  @P0 BRA `(.L_x_1) ;  /* 0x00000000007c0947 */ /* 0x000fea0003800000 */
[----:B------:R-:W-:-:S13]  /*00f0*/  ELECT P0, URZ, PT ;  /* 0x0000000000ff782f */ /* 0x000fda0003800000 */
[----:B------:R-:W-:Y:S05]  /*0100*/  @!P0 BRA `(.L_x_2) ;  /* 0x0000000000848947 */ /* 0x000fea0003800000 */
[----:B------:R-:W-:Y:S01]  /*0110*/  UMOV UR5, 0x8 ;  /* 0x0000000800057882 */ /* 0x000fe20000000000 */
[----:B------:R-:W-:Y:S02]  /*0120*/  IMAD.MOV.U32 R5, RZ, RZ, 0x1 ;  /* 0x00000001ff057424 */ /* 0x000fe400078e00ff */
[----:B------:R-:W-:Y:S02]  /*0130*/  IMAD.MOV.U32 R3, RZ, RZ, 0xff ;  /* 0x000000ffff037424 */ /* 0x000fe400078e00ff */
[----:B------:R-:W-:Y:S04]  /*0140*/  DEPBAR.LE SB0, 0x36 ;  /* 0x00008d800000791a */ /* 0x000fe80000000000 */
[----:B------:R-:W0:Y:S02]  /*0150*/  UTCATOMSWS.FIND_AND_SET.ALIGN UP1, UR5, UR5 ;  /* 0x00000005000575e3 */ /* 0x000e240008020800 */
[----:B0-----:R-:W-:-:S04]  /*0160*/  PLOP3.LUT P0, PT, PT, PT, UP1, 0x80, 0x8 ;  /* 0x000000000008781c */ /* 0x001fc80003f0f018 */
[----:B------:R-:W-:-:S04]  /*0170*/  SEL R2, RZ, 0xffffffff, !P0 ;  /* 0xffffffffff027807 */ /* 0x000fc80004000000 */
[----:B------:R-:W-:Y:S01]  /*0180*/  ISETP.NE.AND P0, PT, R2, RZ, PT ;  /* 0x000000ff0200720c */ /* 0x000fe20003f05270 */
[----:B------:R-:W-:-:S12]  /*0190*/  IMAD.U32 R2, RZ, RZ, UR5 ;  /* 0x00000005ff027e24 */ /* 0x000fd8000f8e00ff */
[----:B------:R-:W-:Y:S05]  /*01a0*/  @P0 BRA `(.L_x_3) ;  /* 0x0000000000240947 */ /* 0x000fea0003800000 */
.L_x_4:
[----:B------:R-:W-:Y:S05]  /*01b0*/  NANOSLEEP 0x64 ;  /* 0x000000640000795d */ /* 0x000fea0003800000 */
[----:B------:R-:W-:-:S05]  /*01c0*/  UMOV UR5, 0x8 ;  /* 0x0000000800057882 */ /* 0x000fca0000000000 */
[----:B------:R-:W-:Y:S04]  /*01d0*/  DEPBAR.LE SB0, 0x36 ;  /* 0x00008d800000791a */ /* 0x000fe80000000000 */
[----:B------:R-:W0:Y:S02]  /*01e0*/  UTCATOMSWS.FIND_AND_SET.ALIGN UP1, UR5, UR5 ;  /* 0x00000005000575e3 */ /* 0x000e240008020800 */
[----:B0-----:R-:W-:-:S04]  /*01f0*/  PLOP3.LUT P0, PT, PT, PT, UP1, 0x80, 0x8 ;  /* 0x000000000008781c */ /* 0x001fc80003f0f018 */
[----:B------:R-:W-:-:S04]  /*0200*/  SEL R2, RZ, 0xffffffff, !P0 ;  /* 0xffffffffff027807 */ /* 0x000fc80004000000 */
[----:B------:R-:W-:Y:S01]  /*0210*/  ISETP.NE.AND P0, PT, R2, RZ, PT ;  /* 0x000000ff0200720c */ /* 0x000fe20003f05270 */
[----:B------:R-:W-:-:S12]  /*0220*/  IMAD.U32 R2, RZ, RZ, UR5 ;  /* 0x00000005ff027e24 */ /* 0x000fd8000f8e00ff */
[----:B------:R-:W-:Y:S05]  /*0230*/  @!P0 BRA `(.L_x_4) ;  /* 0xfffffffc00dc8947 */ /* 0x000fea000383ffff */
.L_x_3:
[C---:B------:R-:W-:Y:S01]  /*0240*/  VIADD R4, R2.reuse, 0x10 ;  /* 0x0000001002047836 */ /* 0x040fe20000000000 */
[----:B------:R-:W-:Y:S01]  /*0250*/  UMOV UR5, 0x50 ;  /* 0x0000005000057882 */ /* 0x000fe20000000000 */
[----:B------:R-:W-:Y:S01]  /*0260*/  SHF.L.U32 R3, R3, R2, RZ ;  /* 0x0000000203037219 */ /* 0x000fe200000006ff */
[----:B------:R-:W-:Y:S01]  /*0270*/  ULEA UR5, UR6, UR5, 0x18 ;  /* 0x0000000506057291 */ /* 0x000fe2000f8ec0ff */
[----:B------:R-:W-:Y:S01]  /*0280*/  IMAD.SHL.U32 R2, R2, 0x20, RZ ;  /* 0x0000002002027824 */ /* 0x000fe200078e00ff */
[----:B------:R-:W-:-:S04]  /*0290*/  SHF.L.U32 R4, R5, R4, RZ ;  /* 0x0000000405047219 */ /* 0x000fc800000006ff */
[----:B------:R-:W-:-:S05]  /*02a0*/  LOP3.LUT R3, R4, R3, RZ, 0xfc, !PT ;  /* 0x0000000304037212 */ /* 0x000fca00078efcff */
[----:B------:R0:W-:Y:S04]  /*02b0*/  ATOMS.OR RZ, [UR5], R3 ;  /* 0x00000003ffff798c */ /* 0x0001e8000b000005 */
[----:B------:R0:W-:Y:S01]  /*02c0*/  STS [UR4], R2 ;  /* 0x00000002ff007988 */ /* 0x0001e20008000804 */
[----:B------:R-:W-:Y:S05]  /*02d0*/  BRA `(.L_x_2) ;  /* 0x0000000000107947 */ /* 0x000fea0003800000 */
.L_x_1:
[----:B------:R-:W-:-:S05]  /*02e0*/  IMAD.MOV.U32 R2, RZ, RZ, -0x1 ;  /* 0xffffffffff027424 */ /* 0x000fca00078e00ff */
[----:B------:R0:W-:Y:S02]  /*02f0*/  STS [UR4], R2 ;  /* 0x00000002ff007988 */ /* 0x0001e40008000804 */
[----:B0-----:R-:W-:-:S07]  /*0300*/  MOV R2, 0x320 ;  /* 0x0000032000027802 */ /* 0x001fce0000000f00 */
[----:B------:R-:W-:Y:S05]  /*0310*/  CALL.REL.NOINC `($__internal_1_$__cuda_sm10x_tcgen05_guardrail_trap_phase_invalid_during_alloc) ;  /* 0x000001fc006c7944 */ /* 0x000fea0003c00000 */
.L_x_2:
[----:B------:R-:W-:Y:S05]  /*0320*/  WARPSYNC.ALL ;  /* 0x0000000000007948 */ /* 0x000fea0003800000 */
[----:B------:R-:W-:Y:S01]  /*0330*/  NOP ;  /* 0x0000000000007918 */ /* 0x000fe20000000000 */
.L_x_0:
[----:B0-----:R-:W0:Y:S01]  /*0340*/  LDC.64 R2, c[0x0][0x398] ;  /* 0x0000e600ff027b82 */ /* 0x001e220000000a00 */
[----:B------:R-:W1:Y:S01]  /*0350*/  S2R R9, SR_CTAID.X ;  /* 0x0000000000097919 */ /* 0x000e620000002500 */
[----:B------:R-:W-:Y:S01]  /*0360*/  SHF.R.U32.HI R16, RZ, 0x6, R0 ;  /* 0x00000006ff107819 */ /* 0x000fe20000011600 */
[----:B------:R-:W-:Y:S01]  /*0370*/  UMOV UR10, 0x400 ;  /* 0x00000400000a7882 */ /* 0x000fe20000000000 */
[----:B------:R-:W2:Y:S02]  /*0380*/  LDCU.128 UR12, c[0x0][0x380] ;  /* 0x00007000ff0c77ac */ /* 0x000ea40008000c00 */
[----:B------:R-:W-:Y:S02]  /*0390*/  SGXT.U32 R16, R16, 0x1 ;  /* 0x000000011010781a */ /* 0x000fe40000000000 */
[----:B------:R-:W3:Y:S01]  /*03a0*/  S2UR UR4, SR_CgaCtaId ;  /* 0x00000000000479c3 */ /* 0x000ee20000008800 */
[----:B------:R-:W4:Y:S01]  /*03b0*/  LDCU UR8, c[0x0][0x3b0] ;  /* 0x00007600ff0877ac */ /* 0x000f220008000800 */
[----:B------:R-:W-:Y:S01]  /*03c0*/  UMOV UR7, 0x1 ;  /* 0x0000000100077882 */ /* 0x000fe20000000000 */
[----:B0-----:R-:W-:-:S05]  /*03d0*/  VIADD R4, R3, 0x7f ;  /* 0x0000007f03047836 */ /* 0x001fca0000000000 */
[----:B------:R-:W-:Y:S01]  /*03e0*/  SHF.R.S32.HI R5, RZ, 0x1f, R4 ;  /* 0x0000001fff057819 */ /* 0x000fe20000011404 */
[----:B---3--:R-:W-:-:S03]  /*03f0*/  ULEA UR10, UR4, UR10, 0x18 ;  /* 0x0000000a040a7291 */ /* 0x008fc6000f8ec0ff */
[----:B------:R-:W-:Y:S02]  /*0400*/  LEA.HI R5, R5, R4, RZ, 0x7 ;  /* 0x0000000405057211 */ /* 0x000fe400078f38ff */
[----:B-1----:R-:W-:Y:S01]  /*0410*/  IABS R10, R9 ;  /* 0x00000009000a7213 */ /* 0x002fe20000000000 */
[----:B------:R-:W-:Y:S01]  /*0420*/  UIADD3 UR6, UPT, UPT, UR10, 0x18000, URZ ;  /* 0x000180000a067890 */ /* 0x000fe2000fffe0ff */
[----:B------:R-:W-:-:S05]  /*0430*/  SHF.R.S32.HI R5, RZ, 0x7, R5 ;  /* 0x00000007ff057819 */ /* 0x000fca0000011405 */
[----:B------:R-:W-:-:S05]  /*0440*/  IMAD.SHL.U32 R6, R5, 0x8, RZ ;  /* 0x0000000805067824 */ /* 0x000fca00078e00ff */
[-C--:B------:R-:W-:Y:S02]  /*0450*/  IABS R11, R6.reuse ;  /* 0x00000006000b7213 */ /* 0x080fe40000000000 */
[----:B------:R-:W-:Y:S02]  /*0460*/  IABS R12, R6 ;  /* 0x00000006000c7213 */ /* 0x000fe40000000000 */
[----:B------:R-:W0:Y:S08]  /*0470*/  I2F.RP R7, R11 ;  /* 0x0000000b00077306 */ /* 0x000e300000209400 */
[----:B0-----:R-:W0:Y:S02]  /*0480*/  MUFU.RCP R7, R7 ;  /* 0x0000000700077308 */ /* 0x001e240000001000 */
[----:B0-----:R-:W-:-:S02]  /*0490*/  VIADD R4, R7, 0xffffffe ;  /* 0x0ffffffe07047836 */ /* 0x001fc40000000000 */
[----:B------:R-:W-:-:S04]  /*04a0*/  IMAD.MOV R7, RZ, RZ, -R12 ;  /* 0x000000ffff077224 */ /* 0x000fc800078e0a0c */
[----:B------:R0:W1:Y:S02]  /*04b0*/  F2I.FTZ.U32.TRUNC.NTZ R5, R4 ;  /* 0x0000000400057305 */ /* 0x000064000021f000 */
[----:B0-----:R-:W-:Y:S02]  /*04c0*/  IMAD.MOV.U32 R4, RZ, RZ, RZ ;  /* 0x000000ffff047224 */ /* 0x001fe400078e00ff */
[----:B-1----:R-:W-:-:S04]  /*04d0*/  IMAD.MOV R8, RZ, RZ, -R5 ;  /* 0x000000ffff087224 */ /* 0x002fc800078e0a05 */
[----:B------:R-:W-:Y:S02]  /*04e0*/  IMAD R13, R8, R11, RZ ;  /* 0x0000000b080d7224 */ /* 0x000fe400078e02ff */
[----:B------:R-:W-:Y:S02]  /*04f0*/  IMAD.MOV.U32 R8, RZ, RZ, R10 ;  /* 0x000000ffff087224 */ /* 0x000fe400078e000a */
[----:B------:R-:W-:-:S06]  /*0500*/  IMAD.HI.U32 R5, R5, R13, R4 ;  /* 0x0000000d05057227 */ /* 0x000fcc00078e0004 */
[----:B------:R-:W-:-:S04]  /*0510*/  IMAD.HI.U32 R5, R5, R8, RZ ;  /* 0x0000000805057227 */ /* 0x000fc800078e00ff */
[----:B------:R-:W-:Y:S01]  /*0520*/  IMAD R4, R5, R7, R8 ;  /* 0x0000000705047224 */ /* 0x000fe200078e0208 */
[----:B------:R-:W-:Y:S04]  /*0530*/  BAR.SYNC.DEFER_BLOCKING 0x0 ;  /* 0x0000000000007b1d */ /* 0x000fe80000010000 */
[----:B------:R-:W-:-:S13]  /*0540*/  ISETP.GT.U32.AND P1, PT, R11, R4, PT ;  /* 0x000000040b00720c */ /* 0x000fda0003f24070 */
[----:B------:R-:W-:Y:S02]  /*0550*/  @!P1 IMAD.IADD R4, R4, 0x1, -R11 ;  /* 0x0000000104049824 */ /* 0x000fe400078e0a0b */
[----:B------:R-:W-:Y:S01]  /*0560*/  @!P1 VIADD R5, R5, 0x1 ;  /* 0x0000000105059836 */ /* 0x000fe20000000000 */
[----:B------:R-:W-:Y:S02]  /*0570*/  ISETP.NE.AND P1, PT, R6, RZ, PT ;  /* 0x000000ff0600720c */ /* 0x000fe40003f25270 */
[----:B------:R-:W-:Y:S02]  /*0580*/  ISETP.GE.U32.AND P0, PT, R4, R11, PT ;  /* 0x0000000b0400720c */ /* 0x000fe40003f06070 */
[----:B------:R-:W-:-:S04]  /*0590*/  LOP3.LUT R4, R9, R6, RZ, 0x3c, !PT ;  /* 0x0000000609047212 */ /* 0x000fc800078e3cff */
[----:B------:R-:W-:Y:S01]  /*05a0*/  ISETP.GE.AND P2, PT, R4, RZ, PT ;  /* 0x000000ff0400720c */ /* 0x000fe20003f46270 */
[----:B------:R-:W-:-:S06]  /*05b0*/  VIADD R4, R2, 0xff ;  /* 0x000000ff02047836 */ /* 0x000fcc0000000000 */
[----:B------:R-:W-:-:S04]  /*05c0*/  @P0 VIADD R5, R5, 0x1 ;  /* 0x0000000105050836 */ /* 0x000fc80000000000 */
[----:B------:R-:W-:Y:S01]  /*05d0*/  IMAD.MOV.U32 R7, RZ, RZ, R5 ;  /* 0x000000ffff077224 */ /* 0x000fe200078e0005 */
[----:B------:R-:W-:-:S03]  /*05e0*/  SHF.R.S32.HI R5, RZ, 0x1f, R4 ;  /* 0x0000001fff057819 */ /* 0x000fc60000011404 */
[----:B------:R-:W-:Y:S01]  /*05f0*/  @!P2 IMAD.MOV R7, RZ, RZ, -R7 ;  /* 0x000000ffff07a224 */ /* 0x000fe200078e0a07 */
[----:B------:R-:W-:Y:S02]  /*0600*/  @!P1 LOP3.LUT R7, RZ, R6, RZ, 0x33, !PT ;  /* 0x00000006ff079212 */ /* 0x000fe400078e33ff */
[----:B------:R-:W-:-:S03]  /*0610*/  LEA.HI R5, R5, R4, RZ, 0x8 ;  /* 0x0000000405057211 */ /* 0x000fc600078f40ff */
[----:B------:R-:W-:Y:S02]  /*0620*/  IMAD.SHL.U32 R12, R7, 0x8, RZ ;  /* 0x00000008070c7824 */ /* 0x000fe400078e00ff */
[----:B------:R-:W-:-:S03]  /*0630*/  IMAD.MOV R7, RZ, RZ, -R7 ;  /* 0x000000ffff077224 */ /* 0x000fc600078e0a07 */
[----:B------:R-:W-:Y:S01]  /*0640*/  LEA.HI.SX32 R5, R5, -R12, 0x18 ;  /* 0x8000000c05057211 */ /* 0x000fe200078fc2ff */
[----:B------:R-:W-:Y:S01]  /*0650*/  IMAD R14, R6, R7, R9 ;  /* 0x00000007060e7224 */ /* 0x000fe200078e0209 */
[----:B------:R-:W-:Y:S02]  /*0660*/  IABS R6, R3 ;  /* 0x0000000300067213 */ /* 0x000fe40000000000 */
[----:B------:R-:W-:Y:S02]  /*0670*/  VIMNMX R15, PT, PT, R5, 0x8, PT ;  /* 0x00000008050f7848 */ /* 0x000fe40003fe0100 */
[----:B------:R-:W-:Y:S01]  /*0680*/  IABS R9, R14 ;  /* 0x0000000e00097213 */ /* 0x000fe20000000000 */
[----:B------:R-:W0:Y:S01]  /*0690*/  I2F.RP R11, R6 ;  /* 0x00000006000b7306 */ /* 0x000e220000209400 */
[----:B------:R-:W-:-:S07]  /*06a0*/  IABS R13, R15 ;  /* 0x0000000f000d7213 */ /* 0x000fce0000000000 */
[----:B------:R-:W1:Y:S08]  /*06b0*/  I2F.RP R8, R13 ;  /* 0x0000000d00087306 */ /* 0x000e700000209400 */
[----:B0-----:R-:W-:Y:S08]  /*06c0*/  MUFU.RCP R11, R11 ;  /* 0x0000000b000b7308 */ /* 0x001ff00000001000 */
[----:B-1----:R-:W0:Y:S02]  /*06d0*/  MUFU.RCP R8, R8 ;  /* 0x0000000800087308 */ /* 0x002e240000001000 */
[----:B0-----:R-:W-:-:S06]  /*06e0*/  VIADD R4, R8, 0xffffffe ;  /* 0x0ffffffe08047836 */ /* 0x001fcc0000000000 */
[----:B------:R0:W1:Y:S02]  /*06f0*/  F2I.FTZ.U32.TRUNC.NTZ R5, R4 ;  /* 0x0000000400057305 */ /* 0x000064000021f000 */
[----:B0-----:R-:W-:Y:S02]  /*0700*/  IMAD.MOV.U32 R4, RZ, RZ, RZ ;  /* 0x000000ffff047224 */ /* 0x001fe400078e00ff */
[----:B-1----:R-:W-:-:S04]  /*0710*/  IMAD.MOV R10, RZ, RZ, -R5 ;  /* 0x000000ffff0a7224 */ /* 0x002fc800078e0a05 */
[----:B------:R-:W-:Y:S01]  /*0720*/  IMAD R7, R10, R13, RZ ;  /* 0x0000000d0a077224 */ /* 0x000fe200078e02ff */
[----:B------:R-:W-:-:S03]  /*0730*/  IABS R10, R15 ;  /* 0x0000000f000a7213 */ /* 0x000fc60000000000 */
[----:B------:R-:W-:Y:S01]  /*0740*/  IMAD.HI.U32 R5, R5, R7, R4 ;  /* 0x0000000705057227 */ /* 0x000fe200078e0004 */
[----:B------:R-:W-:-:S03]  /*0750*/  IABS R7, R2 ;  /* 0x0000000200077213 */ /* 0x000fc60000000000 */
[----:B------:R-:W-:Y:S02]  /*0760*/  IMAD.MOV.U32 R4, RZ, RZ, R9 ;  /* 0x000000ffff047224 */ /* 0x000fe400078e0009 */
[----:B------:R-:W-:Y:S02]  /*0770*/  IMAD.MOV R8, RZ, RZ, -R10 ;  /* 0x000000ffff087224 */ /* 0x000fe400078e0a0a */
[----:B------:R-:W-:Y:S01]  /*0780*/  IMAD.HI.U32 R5, R5, R4, RZ ;  /* 0x0000000405057227 */ /* 0x000fe200078e00ff */
[----:B------:R-:W0:Y:S03]  /*0790*/  I2F.RP R10, R7 ;  /* 0x00000007000a7306 */ /* 0x000e260000209400 */
[----:B------:R-:W-:Y:S02]  /*07a0*/  IMAD R4, R5, R8, R4 ;  /* 0x0000000805047224 */ /* 0x000fe400078e0204 */
[----:B------:R-:W-:-:S03]  /*07b0*/  VIADD R8, R11, 0xffffffe ;  /* 0x0ffffffe0b087836 */ /* 0x000fc60000000000 */
[----:B------:R-:W-:Y:S01]  /*07c0*/  ISETP.GT.U32.AND P1, PT, R13, R4, PT ;  /* 0x000000040d00720c */ /* 0x000fe20003f24070 */
[----:B------:R1:W3:Y:S08]  /*07d0*/  F2I.FTZ.U32.TRUNC.NTZ R9, R8 ;  /* 0x0000000800097305 */ /* 0x0002f0000021f000 */
[----:B0-----:R-:W0:Y:S01]  /*07e0*/  MUFU.RCP R10, R10 ;  /* 0x0000000a000a7308 */ /* 0x001e220000001000 */
[----:B-1----:R-:W-:-:S03]  /*07f0*/  IMAD.MOV.U32 R8, RZ, RZ, RZ ;  /* 0x000000ffff087224 */ /* 0x002fc600078e00ff */
[----:B------:R-:W-:Y:S02]  /*0800*/  @!P1 IMAD.IADD R4, R4, 0x1, -R13 ;  /* 0x0000000104049824 */ /* 0x000fe400078e0a0d */
[----:B------:R-:W-:Y:S01]  /*0810*/  @!P1 VIADD R5, R5, 0x1 ;  /* 0x0000000105059836 */ /* 0x000fe20000000000 */
[----:B------:R-:W-:Y:S01]  /*0820*/  ISETP.NE.AND P1, PT, R15, RZ, PT ;  /* 0x000000ff0f00720c */ /* 0x000fe20003f25270 */
[----:B---3--:R-:W-:Y:S01]  /*0830*/  IMAD.MOV R11, RZ, RZ, -R9 ;  /* 0x000000ffff0b7224 */ /* 0x008fe200078e0a09 */
[----:B------:R-:W-:Y:S02]  /*0840*/  ISETP.GE.U32.AND P0, PT, R4, R13, PT ;  /* 0x0000000d0400720c */ /* 0x000fe40003f06070 */
[----:B------:R-:W-:Y:S01]  /*0850*/  LOP3.LUT R4, R14, R15, RZ, 0x3c, !PT ;  /* 0x0000000f0e047212 */ /* 0x000fe200078e3cff */
[----:B------:R-:W-:-:S03]  /*0860*/  IMAD R11, R11, R6, RZ ;  /* 0x000000060b0b7224 */ /* 0x000fc600078e02ff */
[----:B------:R-:W-:Y:S01]  /*0870*/  ISETP.GE.AND P2, PT, R4, RZ, PT ;  /* 0x000000ff0400720c */ /* 0x000fe20003f46270 */
[----:B------:R-:W-:-:S04]  /*0880*/  IMAD.HI.U32 R8, R9, R11, R8 ;  /* 0x0000000b09087227 */ /* 0x000fc800078e0008 */
[----:B0-----:R-:W-:Y:S02]  /*0890*/  VIADD R4, R10, 0xffffffe ;  /* 0x0ffffffe0a047836 */ /* 0x001fe40000000000 */
[----:B------:R-:W-:-:S04]  /*08a0*/  @P0 VIADD R5, R5, 0x1 ;  /* 0x0000000105050836 */ /* 0x000fc80000000000 */
[----:B------:R-:W-:Y:S02]  /*08b0*/  IMAD.MOV.U32 R22, RZ, RZ, R5 ;  /* 0x000000ffff167224 */ /* 0x000fe400078e0005 */
[----:B------:R0:W1:Y:S02]  /*08c0*/  F2I.FTZ.U32.TRUNC.NTZ R5, R4 ;  /* 0x0000000400057305 */ /* 0x000064000021f000 */
[----:B------:R-:W-:Y:S01]  /*08d0*/  @!P2 IMAD.MOV R22, RZ, RZ, -R22 ;  /* 0x000000ffff16a224 */ /* 0x000fe200078e0a16 */
[----:B------:R-:W-:-:S05]  /*08e0*/  @!P1 LOP3.LUT R22, RZ, R15, RZ, 0x33, !PT ;  /* 0x0000000fff169212 */ /* 0x000fca00078e33ff */
[----:B------:R-:W-:Y:S02]  /*08f0*/  IMAD.SHL.U32 R93, R22, 0x80, RZ ;  /* 0x00000080165d7824 */ /* 0x000fe400078e00ff */
[----:B0-----:R-:W-:Y:S02]  /*0900*/  IMAD.MOV.U32 R4, RZ, RZ, RZ ;  /* 0x000000ffff047224 */ /* 0x001fe400078e00ff */
[----:B------:R-:W-:Y:S01]  /*0910*/  IMAD.MOV R22, RZ, RZ, -R22 ;  /* 0x000000ffff167224 */ /* 0x000fe200078e0a16 */
[----:B------:R-:W-:Y:S01]  /*0920*/  LOP3.LUT R16, R93, R16, RZ, 0xfc, !PT ;  /* 0x000000105d107212 */ /* 0x000fe200078efcff */
[----:B-1----:R-:W-:-:S03]  /*0930*/  IMAD.MOV R10, RZ, RZ, -R5 ;  /* 0x000000ffff0a7224 */ /* 0x002fc600078e0a05 */
[----:B------:R-:W-:Y:S01]  /*0940*/  IABS R13, R16 ;  /* 0x00000010000d7213 */ /* 0x000fe20000000000 */
[----:B------:R-:W-:Y:S01]  /*0950*/  IMAD R22, R15, R22, R14 ;  /* 0x000000160f167224 */ /* 0x000fe200078e020e */
[----:B------:R-:W-:Y:S01]  /*0960*/  LOP3.LUT R17, R16, 0x7e, RZ, 0xfc, !PT ;  /* 0x0000007e10117812 */ /* 0x000fe200078efcff */
[----:B------:R-:W-:Y:S01]  /*0970*/  IMAD R11, R10, R7, RZ ;  /* 0x000000070a0b7224 */ /* 0x000fe200078e02ff */
[----:B------:R-:W-:Y:S01]  /*0980*/  LOP3.LUT R18, R16, 0x2, RZ, 0xfc, !PT ;  /* 0x0000000210127812 */ /* 0x000fe200078efcff */
[----:B------:R-:W-:Y:S01]  /*0990*/  IMAD.HI.U32 R9, R8, R13, RZ ;  /* 0x0000000d08097227 */ /* 0x000fe200078e00ff */
[----:B------:R-:W-:Y:S02]  /*09a0*/  IABS R59, R17 ;  /* 0x00000011003b7213 */ /* 0x000fe40000000000 */
[----:B------:R-:W-:Y:S01]  /*09b0*/  IABS R69, R18 ;  /* 0x0000001200457213 */ /* 0x000fe20000000000 */
[----:B------:R-:W-:Y:S01]  /*09c0*/  IMAD.HI.U32 R4, R5, R11, R4 ;  /* 0x0000000b05047227 */ /* 0x000fe200078e0004 */
[----:B------:R-:W-:-:S02]  /*09d0*/  LOP3.LUT R14, R16, 0xc, RZ, 0xfc, !PT ;  /* 0x0000000c100e7812 */ /* 0x000fc400078efcff */
[----:B------:R-:W-:Y:S01]  /*09e0*/  LOP3.LUT R15, R16, 0x10, RZ, 0xfc, !PT ;  /* 0x00000010100f7812 */ /* 0x000fe200078efcff */
[----:B------:R-:W-:Y:S01]  /*09f0*/  IMAD.HI.U32 R10, R8, R59, RZ ;  /* 0x0000003b080a7227 */ /* 0x000fe200078e00ff */
[----:B------:R-:W-:Y:S02]  /*0a00*/  ISETP.GE.AND P3, PT, R18, RZ, PT ;  /* 0x000000ff1200720c */ /* 0x000fe40003f66270 */
[C---:B------:R-:W-:Y:S01]  /*0a10*/  LOP3.LUT R19, R16.reuse, 0x40, RZ, 0xfc, !PT ;  /* 0x0000004010137812 */ /* 0x040fe200078efcff */
[----:B------:R-:W-:Y:S01]  /*0a20*/  IMAD.MOV R9, RZ, RZ, -R9 ;  /* 0x000000ffff097224 */ /* 0x000fe200078e0a09 */
[----:B------:R-:W-:Y:S01]  /*0a30*/  LOP3.LUT R21, R16, 0x42, RZ, 0xfc, !PT ;  /* 0x0000004210157812 */ /* 0x000fe200078efcff */
[----:B------:R-:W-:Y:S01]  /*0a40*/  IMAD.HI.U32 R5, R8, R69, RZ ;  /* 0x0000004508057227 */ /* 0x000fe200078e00ff */
[C---:B------:R-:W-:Y:S02]  /*0a50*/  LOP3.LUT R40, R16.reuse, 0x44, RZ, 0xfc, !PT ;  /* 0x0000004410287812 */ /* 0x040fe400078efcff */
[C---:B------:R-:W-:Y:S01]  /*0a60*/  LOP3.LUT R41, R16.reuse, 0x46, RZ, 0xfc, !PT ;  /* 0x0000004610297812 */ /* 0x040fe200078efcff */
[----:B------:R-:W-:Y:S01]  /*0a70*/  IMAD.MOV R10, RZ, RZ, -R10 ;  /* 0x000000ffff0a7224 */ /* 0x000fe200078e0a0a */
[----:B------:R-:W-:Y:S01]  /*0a80*/  LOP3.LUT R42, R16, 0x48, RZ, 0xfc, !PT ;  /* 0x00000048102a7812 */ /* 0x000fe200078efcff */
[----:B------:R-:W-:Y:S01]  /*0a90*/  IMAD R70, R6, R9, R13 ;  /* 0x0000000906467224 */ /* 0x000fe200078e020d */
[C---:B------:R-:W-:Y:S01]  /*0aa0*/  LOP3.LUT R13, R16.reuse, 0x4, RZ, 0xfc, !PT ;  /* 0x00000004100d7812 */ /* 0x040fe200078efcff */
[----:B------:R-:W-:Y:S01]  /*0ab0*/  IMAD.MOV R5, RZ, RZ, -R5 ;  /* 0x000000ffff057224 */ /* 0x000fe200078e0a05 */
[----:B------:R-:W-:Y:S01]  /*0ac0*/  LOP3.LUT R43, R16, 0x4a, RZ, 0xfc, !PT ;  /* 0x0000004a102b7812 */ /* 0x000fe200078efcff */
[C---:B------:R-:W-:Y:S01]  /*0ad0*/  IMAD R59, R6.reuse, R10, R59 ;  /* 0x0000000a063b7224 */ /* 0x040fe200078e023b */
[C---:B------:R-:W-:Y:S01]  /*0ae0*/  ISETP.GT.U32.AND P0, PT, R6.reuse, R70, PT ;  /* 0x000000460600720c */ /* 0x040fe20003f04070 */
[----:B------:R-:W-:Y:S01]  /*0af0*/  IMAD R69, R6, R5, R69 ;  /* 0x0000000506457224 */ /* 0x000fe200078e0245 */
[----:B------:R-:W-:Y:S01]  /*0b00*/  IABS R9, R13 ;  /* 0x0000000d00097213 */ /* 0x000fe20000000000 */
[----:B------:R-:W-:Y:S01]  /*0b10*/  IMAD.IADD R22, R12, 0x1, R22 ;  /* 0x000000010c167824 */ /* 0x000fe200078e0216 */
[----:B------:R-:W-:-:S02]  /*0b20*/  ISETP.GT.U32.AND P4, PT, R6, R59, PT ;  /* 0x0000003b0600720c */ /* 0x000fc40003f84070 */
[----:B------:R-:W-:Y:S01]  /*0b30*/  ISETP.GT.U32.AND P2, PT, R6, R69, PT ;  /* 0x000000450600720c */ /* 0x000fe20003f44070 */
[----:B------:R-:W-:Y:S01]  /*0b40*/  IMAD.HI.U32 R5, R8, R9, RZ ;  /* 0x0000000908057227 */ /* 0x000fe200078e00ff */
[C---:B------:R-:W-:Y:S02]  /*0b50*/  LOP3.LUT R10, R16.reuse, 0x6, RZ, 0xfc, !PT ;  /* 0x00000006100a7812 */ /* 0x040fe400078efcff */
[----:B------:R-:W-:Y:S01]  /*0b60*/  LOP3.LUT R12, R16, 0x8, RZ, 0xfc, !PT ;  /* 0x00000008100c7812 */ /* 0x000fe200078efcff */
[----:B------:R-:W-:Y:S01]  /*0b70*/  IMAD.MOV R5, RZ, RZ, -R5 ;  /* 0x000000ffff057224 */ /* 0x000fe200078e0a05 */
[----:B------:R-:W-:Y:S01]  /*0b80*/  IABS R67, R10 ;  /* 0x0000000a00437213 */ /* 0x000fe20000000000 */
[--C-:B------:R-:W-:Y:S01]  /*0b90*/  @!P0 IMAD.IADD R70, R70, 0x1, -R6.reuse ;  /* 0x0000000146468824 */ /* 0x100fe200078e0a06 */
[----:B------:R-:W-:Y:S01]  /*0ba0*/  IABS R11, R12 ;  /* 0x0000000c000b7213 */ /* 0x000fe20000000000 */
[C---:B------:R-:W-:Y:S01]  /*0bb0*/  IMAD R68, R6.reuse, R5, R9 ;  /* 0x0000000506447224 */ /* 0x040fe200078e0209 */
[----:B------:R-:W-:Y:S01]  /*0bc0*/  ISETP.GE.AND P1, PT, R13, RZ, PT ;  /* 0x000000ff0d00720c */ /* 0x000fe20003f26270 */
[--C-:B------:R-:W-:Y:S01]  /*0bd0*/  @!P4 IMAD.IADD R59, R59, 0x1, -R6.reuse ;  /* 0x000000013b3bc824 */ /* 0x100fe200078e0a06 */
[----:B------:R-:W-:Y:S01]  /*0be0*/  ISETP.GT.U32.AND P0, PT, R6, R70, PT ;  /* 0x000000460600720c */ /* 0x000fe20003f04070 */
[----:B------:R-:W-:Y:S01]  /*0bf0*/  @!P2 IMAD.IADD R69, R69, 0x1, -R6 ;  /* 0x000000014545a824 */ /* 0x000fe200078e0a06 */
[----:B------:R-:W-:Y:S01]  /*0c00*/  ISETP.GE.AND P4, PT, R16, RZ, PT ;  /* 0x000000ff1000720c */ /* 0x000fe20003f86270 */
[----:B------:R-:W-:Y:S01]  /*0c10*/  IMAD.HI.U32 R5, R8, R67, RZ ;  /* 0x0000004308057227 */ /* 0x000fe200078e00ff */
[----:B------:R-:W-:-:S02]  /*0c20*/  ISETP.GT.U32.AND P6, PT, R6, R59, PT ;  /* 0x0000003b0600720c */ /* 0x000fc40003fc4070 */
[----:B------:R-:W-:Y:S01]  /*0c30*/  ISETP.GT.U32.AND P5, PT, R6, R69, PT ;  /* 0x000000450600720c */ /* 0x000fe20003fa4070 */
[----:B------:R-:W-:Y:S01]  /*0c40*/  IMAD.HI.U32 R9, R8, R11, RZ ;  /* 0x0000000b08097227 */ /* 0x000fe200078e00ff */
[----:B------:R-:W-:Y:S02]  /*0c50*/  ISETP.GE.AND P2, PT, R10, RZ, PT ;  /* 0x000000ff0a00720c */ /* 0x000fe40003f46270 */
[----:B------:R-:W-:Y:S01]  /*0c60*/  LOP3.LUT R10, R16, 0xa, RZ, 0xfc, !PT ;  /* 0x0000000a100a7812 */ /* 0x000fe200078efcff */
[----:B------:R-:W-:Y:S01]  /*0c70*/  IMAD.MOV R5, RZ, RZ, -R5 ;  /* 0x000000ffff057224 */ /* 0x000fe200078e0a05 */
[----:B------:R-:W-:Y:S01]  /*0c80*/  IABS R13, R15 ;  /* 0x0000000f000d7213 */ /* 0x000fe20000000000 */
[----:B------:R-:W-:Y:S01]  /*0c90*/  IMAD.MOV R9, RZ, RZ, -R9 ;  /* 0x000000ffff097224 */ /* 0x000fe200078e0a09 */
[----:B------:R-:W-:Y:S01]  /*0ca0*/  IABS R65, R10 ;  /* 0x0000000a00417213 */ /* 0x000fe20000000000 */
[--C-:B------:R-:W-:Y:S01]  /*0cb0*/  @!P0 IMAD.IADD R70, R70, 0x1, -R6.reuse ;  /* 0x0000000146468824 */ /* 0x100fe200078e0a06 */
[C---:B------:R-:W-:Y:S01]  /*0cc0*/  ISETP.GT.U32.AND P0, PT, R6.reuse, R68, PT ;  /* 0x000000440600720c */ /* 0x040fe20003f04070 */
[C---:B------:R-:W-:Y:S01]  /*0cd0*/  IMAD R67, R6.reuse, R5, R67 ;  /* 0x0000000506437224 */ /* 0x040fe200078e0243 */
[----:B------:R-:W-:Y:S01]  /*0ce0*/  IABS R91, R43 ;  /* 0x0000002b005b7213 */ /* 0x000fe20000000000 */
[C---:B------:R-:W-:Y:S01]  /*0cf0*/  IMAD R66, R6.reuse, R9, R11 ;  /* 0x0000000906427224 */ /* 0x040fe200078e020b */
[----:B------:R-:W-:Y:S01]  /*0d00*/  IABS R11, R14 ;  /* 0x0000000e000b7213 */ /* 0x000fe20000000000 */
[--C-:B------:R-:W-:Y:S01]  /*0d10*/  @!P6 IMAD.IADD R59, R59, 0x1, -R6.reuse ;  /* 0x000000013b3be824 */ /* 0x100fe200078e0a06 */
[C---:B------:R-:W-:Y:S01]  /*0d20*/  ISETP.GT.U32.AND P6, PT, R6.reuse, R67, PT ;  /* 0x000000430600720c */ /* 0x040fe20003fc4070 */
[----:B------:R-:W-:Y:S01]  /*0d30*/  @!P5 IMAD.IADD R69, R69, 0x1, -R6 ;  /* 0x000000014545d824 */ /* 0x000fe200078e0a06 */
[----:B------:R-:W-:Y:S01]  /*0d40*/  ISETP.GT.U32.AND P5, PT, R6, R66, PT ;  /* 0x000000420600720c */ /* 0x000fe20003fa4070 */
[----:B------:R-:W-:Y:S01]  /*0d50*/  @!P4 IMAD.MOV R70, RZ, RZ, -R70 ;  /* 0x000000ffff46c224 */ /* 0x000fe200078e0a46 */
[----:B------:R-:W-:Y:S01]  /*0d60*/  ISETP.GE.AND P4, PT, R17, RZ, PT ;  /* 0x000000ff1100720c */ /* 0x000fe20003f86270 */
[----:B------:R-:W-:Y:S01]  /*0d70*/  IMAD.HI.U32 R5, R8, R65, RZ ;  /* 0x0000004108057227 */ /* 0x000fe200078e00ff */
[----:B------:R-:W-:-:S02]  /*0d80*/  LOP3.LUT R17, R16, 0x22, RZ, 0xfc, !PT ;  /* 0x0000002210117812 */ /* 0x000fc400078efcff */
[----:B------:R-:W-:Y:S01]  /*0d90*/  LOP3.LUT R44, R16, 0x5c, RZ, 0xfc, !PT ;  /* 0x0000005c102c7812 */ /* 0x000fe200078efcff */
[--C-:B------:R-:W-:Y:S01]  /*0da0*/  @!P0 IMAD.IADD R68, R68, 0x1, -R6.reuse ;  /* 0x0000000144448824 */ /* 0x100fe200078e0a06 */
[----:B------:R-:W-:Y:S01]  /*0db0*/  ISETP.GE.AND P0, PT, R12, RZ, PT ;  /* 0x000000ff0c00720c */ /* 0x000fe20003f06270 */
[----:B------:R-:W-:Y:S01]  /*0dc0*/  IMAD.MOV R9, RZ, RZ, -R5 ;  /* 0x000000ffff097224 */ /* 0x000fe200078e0a05 */
[----:B------:R-:W-:Y:S01]  /*0dd0*/  LOP3.LUT R12, R16, 0xe, RZ, 0xfc, !PT ;  /* 0x0000000e100c7812 */ /* 0x000fe200078efcff */
[--C-:B------:R-:W-:Y:S01]  /*0de0*/  @!P6 IMAD.IADD R67, R67, 0x1, -R6.reuse ;  /* 0x000000014343e824 */ /* 0x100fe200078e0a06 */
[----:B------:R-:W-:Y:S01]  /*0df0*/  ISETP.GT.U32.AND P6, PT, R6, R68, PT ;  /* 0x000000440600720c */ /* 0x000fe20003fc4070 */
[----:B------:R-:W-:Y:S01]  /*0e00*/  @!P5 IMAD.IADD R66, R66, 0x1, -R6 ;  /* 0x000000014242d824 */ /* 0x000fe200078e0a06 */
[----:B------:R-:W-:Y:S01]  /*0e10*/  IABS R63, R12 ;  /* 0x0000000c003f7213 */ /* 0x000fe20000000000 */
[----:B------:R-:W-:Y:S01]  /*0e20*/  IMAD.HI.U32 R5, R8, R11, RZ ;  /* 0x0000000b08057227 */ /* 0x000fe200078e00ff */
[----:B------:R-:W-:-:S02]  /*0e30*/  IABS R35, R17 ;  /* 0x0000001100237213 */ /* 0x000fc40000000000 */
[C---:B------:R-:W-:Y:S01]  /*0e40*/  ISETP.GT.U32.AND P5, PT, R6.reuse, R66, PT ;  /* 0x000000420600720c */ /* 0x040fe20003fa4070 */
[----:B------:R-:W-:Y:S01]  /*0e50*/  IMAD R65, R6, R9, R65 ;  /* 0x0000000906417224 */ /* 0x000fe200078e0241 */
[----:B------:R-:W-:Y:S01]  /*0e60*/  IABS R87, R44 ;  /* 0x0000002c00577213 */ /* 0x000fe20000000000 */
[----:B------:R-:W-:Y:S01]  /*0e70*/  IMAD.MOV R5, RZ, RZ, -R5 ;  /* 0x000000ffff057224 */ /* 0x000fe200078e0a05 */
[----:B------:R-:W-:Y:S01]  /*0e80*/  LOP3.LUT R45, R16, 0x5e, RZ, 0xfc, !PT ;  /* 0x0000005e102d7812 */ /* 0x000fe200078efcff */
[----:B------:R-:W-:Y:S01]  /*0e90*/  @!P4 IMAD.MOV R59, RZ, RZ, -R59 ;  /* 0x000000ffff3bc224 */ /* 0x000fe200078e0a3b */
[----:B------:R-:W-:Y:S01]  /*0ea0*/  ISETP.GT.U32.AND P4, PT, R6, R67, PT ;  /* 0x000000430600720c */ /* 0x000fe20003f84070 */
[----:B------:R-:W-:Y:S01]  /*0eb0*/  @!P6 IMAD.IADD R68, R68, 0x1, -R6 ;  /* 0x000000014444e824 */ /* 0x000fe200078e0a06 */
[C---:B------:R-:W-:Y:S01]  /*0ec0*/  ISETP.GT.U32.AND P6, PT, R6.reuse, R65, PT ;  /* 0x000000410600720c */ /* 0x040fe20003fc4070 */
[----:B------:R-:W-:Y:S01]  /*0ed0*/  IMAD R64, R6, R5, R11 ;  /* 0x0000000506407224 */ /* 0x000fe200078e020b */
[----:B------:R-:W-:Y:S01]  /*0ee0*/  LOP3.LUT R46, R16, 0x60, RZ, 0xfc, !PT ;  /* 0x00000060102e7812 */ /* 0x000fe200078efcff */
[----:B------:R-:W-:Y:S01]  /*0ef0*/  IMAD.HI.U32 R9, R8, R13, RZ ;  /* 0x0000000d08097227 */ /* 0x000fe200078e00ff */
[----:B------:R-:W-:-:S02]  /*0f00*/  LOP3.LUT R48, R16, 0x64, RZ, 0xfc, !PT ;  /* 0x0000006410307812 */ /* 0x000fc400078efcff */
[----:B------:R-:W-:Y:S01]  /*0f10*/  IABS R85, R46 ;  /* 0x0000002e00557213 */ /* 0x000fe20000000000 */
[--C-:B------:R-:W-:Y:S01]  /*0f20*/  @!P5 IMAD.IADD R66, R66, 0x1, -R6.reuse ;  /* 0x000000014242d824 */ /* 0x100fe200078e0a06 */
[----:B------:R-:W-:Y:S01]  /*0f30*/  ISETP.GT.U32.AND P5, PT, R6, R64, PT ;  /* 0x000000400600720c */ /* 0x000fe20003fa4070 */
[----:B------:R-:W-:Y:S01]  /*0f40*/  IMAD.HI.U32 R5, R8, R63, RZ ;  /* 0x0000003f08057227 */ /* 0x000fe200078e00ff */
[----:B------:R-:W-:Y:S02]  /*0f50*/  IABS R83, R48 ;  /* 0x0000003000537213 */ /* 0x000fe40000000000 */
[----:B------:R-:W-:Y:S01]  /*0f60*/  LOP3.LUT R47, R16, 0x62, RZ, 0xfc, !PT ;  /* 0x00000062102f7812 */ /* 0x000fe200078efcff */
[--C-:B------:R-:W-:Y:S01]  /*0f70*/  @!P4 IMAD.IADD R67, R67, 0x1, -R6.reuse ;  /* 0x000000014343c824 */ /* 0x100fe200078e0a06 */
[----:B------:R-:W-:Y:S01]  /*0f80*/  ISETP.GE.AND P4, PT, R10, RZ, PT ;  /* 0x000000ff0a00720c */ /* 0x000fe20003f86270 */
[--C-:B------:R-:W-:Y:S01]  /*0f90*/  @!P6 IMAD.IADD R65, R65, 0x1, -R6.reuse ;  /* 0x000000014141e824 */ /* 0x100fe200078e0a06 */
[----:B------:R-:W-:Y:S01]  /*0fa0*/  LOP3.LUT R10, R16, 0x12, RZ, 0xfc, !PT ;  /* 0x00000012100a7812 */ /* 0x000fe200078efcff */
[----:B------:R-:W-:Y:S01]  /*0fb0*/  IMAD.MOV R9, RZ, RZ, -R9 ;  /* 0x000000ffff097224 */ /* 0x000fe200078e0a09 */
[----:B------:R-:W-:Y:S01]  /*0fc0*/  ISETP.GE.AND P6, PT, R14, RZ, PT ;  /* 0x000000ff0e00720c */ /* 0x000fe20003fc6270 */
[----:B------:R-:W-:Y:S01]  /*0fd0*/  IMAD.MOV R5, RZ, RZ, -R5 ;  /* 0x000000ffff057224 */ /* 0x000fe200078e0a05 */
[----:B------:R-:W-:Y:S01]  /*0fe0*/  LOP3.LUT R14, R16, 0x14, RZ, 0xfc, !PT ;  /* 0x00000014100e7812 */ /* 0x000fe200078efcff */
[----:B------:R-:W-:Y:S01]  /*0ff0*/  @!P5 IMAD.IADD R64, R64, 0x1, -R6 ;  /* 0x000000014040d824 */ /* 0x000fe200078e0a06 */
[----:B------:R-:W-:Y:S01]  /*1000*/  IABS R61, R10 ;  /* 0x0000000a003d7213 */ /* 0x000fe20000000000 */
[C---:B------:R-:W-:Y:S01]  /*1010*/  IMAD R62, R6.reuse, R9, R13 ;  /* 0x00000009063e7224 */ /* 0x040fe200078e020d */
[C---:B------:R-:W-:Y:S01]  /*1020*/  ISETP.GT.U32.AND P5, PT, R6.reuse, R65, PT ;  /* 0x000000410600720c */ /* 0x040fe20003fa4070 */
[----:B------:R-:W-:Y:S01]  /*1030*/  @!P3 IMAD.MOV R69, RZ, RZ, -R69 ;  /* 0x000000ffff45b224 */ /* 0x000fe200078e0a45 */
[----:B------:R-:W-:Y:S01]  /*1040*/  IABS R11, R14 ;  /* 0x0000000e000b7213 */ /* 0x000fe20000000000 */
[C---:B------:R-:W-:Y:S01]  /*1050*/  IMAD R63, R6.reuse, R5, R63 ;  /* 0x00000005063f7224 */ /* 0x040fe200078e023f */
[----:B------:R-:W-:Y:S01]  /*1060*/  ISETP.GT.U32.AND P3, PT, R6, R64, PT ;  /* 0x000000400600720c */ /* 0x000fe20003f64070 */
[----:B------:R-:W-:Y:S01]  /*1070*/  IMAD.HI.U32 R5, R8, R61, RZ ;  /* 0x0000003d08057227 */ /* 0x000fe200078e00ff */
[----:B------:R-:W-:-:S02]  /*1080*/  LOP3.LUT R51, R16, 0x68, RZ, 0xfc, !PT ;  /* 0x0000006810337812 */ /* 0x000fc400078efcff */
[----:B------:R-:W-:Y:S01]  /*1090*/  LOP3.LUT R50, R16, 0x6e, RZ, 0xfc, !PT ;  /* 0x0000006e10327812 */ /* 0x000fe200078efcff */
[----:B------:R-:W-:Y:S01]  /*10a0*/  @!P2 IMAD.MOV R67, RZ, RZ, -R67 ;  /* 0x000000ffff43a224 */ /* 0x000fe200078e0a43 */
[----:B------:R-:W-:Y:S01]  /*10b0*/  ISETP.GT.U32.AND P2, PT, R6, R62, PT ;  /* 0x0000003e0600720c */ /* 0x000fe20003f44070 */
[----:B------:R-:W-:Y:S01]  /*10c0*/  IMAD.HI.U32 R9, R8, R11, RZ ;  /* 0x0000000b08097227 */ /* 0x000fe200078e00ff */
[----:B------:R-:W-:Y:S02]  /*10d0*/  IABS R81, R51 ;  /* 0x0000003300517213 */ /* 0x000fe40000000000 */
[----:B------:R-:W-:Y:S01]  /*10e0*/  IABS R49, R50 ;  /* 0x0000003200317213 */ /* 0x000fe20000000000 */
[----:B------:R-:W-:Y:S01]  /*10f0*/  IMAD.MOV R5, RZ, RZ, -R5 ;  /* 0x000000ffff057224 */ /* 0x000fe200078e0a05 */
[C---:B------:R-:W-:Y:S01]  /*1100*/  LOP3.LUT R52, R16.reuse, 0x72, RZ, 0xfc, !PT ;  /* 0x0000007210347812 */ /* 0x040fe200078efcff */
[----:B------:R-:W-:Y:S01]  /*1110*/  @!P5 IMAD.IADD R65, R65, 0x1, -R6 ;  /* 0x000000014141d824 */ /* 0x000fe200078e0a06 */
[----:B------:R-:W-:Y:S01]  /*1120*/  ISETP.GE.AND P5, PT, R15, RZ, PT ;  /* 0x000000ff0f00720c */ /* 0x000fe20003fa6270 */
[----:B------:R-:W-:Y:S01]  /*1130*/  IMAD.MOV R9, RZ, RZ, -R9 ;  /* 0x000000ffff097224 */ /* 0x000fe200078e0a09 */
[----:B------:R-:W-:Y:S01]  /*1140*/  LOP3.LUT R15, R16, 0x20, RZ, 0xfc, !PT ;  /* 0x00000020100f7812 */ /* 0x000fe200078efcff */
[----:B------:R-:W-:-:S02]  /*1150*/  IMAD R61, R6, R5, R61 ;  /* 0x00000005063d7224 */ /* 0x000fc400078e023d */
[--C-:B------:R-:W-:Y:S01]  /*1160*/  @!P3 IMAD.IADD R64, R64, 0x1, -R6.reuse ;  /* 0x000000014040b824 */ /* 0x100fe200078e0a06 */
[----:B------:R-:W-:Y:S01]  /*1170*/  ISETP.GE.AND P3, PT, R10, RZ, PT ;  /* 0x000000ff0a00720c */ /* 0x000fe20003f66270 */
[----:B------:R-:W-:Y:S01]  /*1180*/  IMAD R60, R6, R9, R11 ;  /* 0x00000009063c7224 */ /* 0x000fe200078e020b */
[----:B------:R-:W-:Y:S01]  /*1190*/  LOP3.LUT R9, R16, 0x16, RZ, 0xfc, !PT ;  /* 0x0000001610097812 */ /* 0x000fe200078efcff */
[----:B------:R-:W-:Y:S01]  /*11a0*/  @!P4 IMAD.MOV R65, RZ, RZ, -R65 ;  /* 0x000000ffff41c224 */ /* 0x000fe200078e0a41 */
[----:B------:R-:W-:Y:S01]  /*11b0*/  ISETP.GT.U32.AND P4, PT, R6, R61, PT ;  /* 0x0000003d0600720c */ /* 0x000fe20003f84070 */
[----:B------:R-:W-:Y:S01]  /*11c0*/  @!P2 IMAD.IADD R62, R62, 0x1, -R6 ;  /* 0x000000013e3ea824 */ /* 0x000fe200078e0a06 */
[----:B------:R-:W-:Y:S01]  /*11d0*/  LOP3.LUT R10, R16, 0x18, RZ, 0xfc, !PT ;  /* 0x00000018100a7812 */ /* 0x000fe200078efcff */
[----:B------:R-:W-:Y:S01]  /*11e0*/  @!P6 IMAD.MOV R64, RZ, RZ, -R64 ;  /* 0x000000ffff40e224 */ /* 0x000fe200078e0a40 */
[C---:B------:R-:W-:Y:S01]  /*11f0*/  ISETP.GT.U32.AND P6, PT, R6.reuse, R60, PT ;  /* 0x0000003c0600720c */ /* 0x040fe20003fc4070 */
[----:B------:R-:W-:Y:S01]  /*1200*/  @!P1 IMAD.MOV R68, RZ, RZ, -R68 ;  /* 0x000000ffff449224 */ /* 0x000fe200078e0a44 */
[C---:B------:R-:W-:Y:S01]  /*1210*/  ISETP.GT.U32.AND P1, PT, R6.reuse, R63, PT ;  /* 0x0000003f0600720c */ /* 0x040fe20003f24070 */
[----:B------:R-:W-:Y:S01]  /*1220*/  @!P0 IMAD.MOV R66, RZ, RZ, -R66 ;  /* 0x000000ffff428224 */ /* 0x000fe200078e0a42 */
[----:B------:R-:W-:-:S02]  /*1230*/  ISETP.GT.U32.AND P2, PT, R6, R62, PT ;  /* 0x0000003e0600720c */ /* 0x000fc40003f44070 */
[----:B------:R-:W-:Y:S02]  /*1240*/  IABS R57, R9 ;  /* 0x0000000900397213 */ /* 0x000fe40000000000 */
[----:B------:R-:W-:Y:S01]  /*1250*/  IABS R71, R10 ;  /* 0x0000000a00477213 */ /* 0x000fe20000000000 */
[--C-:B------:R-:W-:Y:S01]  /*1260*/  @!P4 IMAD.IADD R61, R61, 0x1, -R6.reuse ;  /* 0x000000013d3dc824 */ /* 0x100fe200078e0a06 */
[----:B------:R-:W-:Y:S01]  /*1270*/  ISETP.GE.AND P0, PT, R12, RZ, PT ;  /* 0x000000ff0c00720c */ /* 0x000fe20003f06270 */
[----:B------:R-:W-:Y:S01]  /*1280*/  IMAD.HI.U32 R5, R8, R57, RZ ;  /* 0x0000003908057227 */ /* 0x000fe200078e00ff */
[----:B------:R-:W-:Y:S02]  /*1290*/  LOP3.LUT R12, R16, 0x1a, RZ, 0xfc, !PT ;  /* 0x0000001a100c7812 */ /* 0x000fe400078efcff */
[----:B------:R-:W-:Y:S01]  /*12a0*/  ISETP.GT.U32.AND P4, PT, R6, R61, PT ;  /* 0x0000003d0600720c */ /* 0x000fe20003f84070 */
[--C-:B------:R-:W-:Y:S01]  /*12b0*/  @!P6 IMAD.IADD R60, R60, 0x1, -R6.reuse ;  /* 0x000000013c3ce824 */ /* 0x100fe200078e0a06 */
[----:B------:R-:W-:Y:S01]  /*12c0*/  IABS R11, R12 ;  /* 0x0000000c000b7213 */ /* 0x000fe20000000000 */
[----:B------:R-:W-:-:S02]  /*12d0*/  @!P1 IMAD.IADD R63, R63, 0x1, -R6 ;  /* 0x000000013f3f9824 */ /* 0x000fc400078e0a06 */
[----:B------:R-:W-:Y:S01]  /*12e0*/  @!P2 IMAD.IADD R62, R62, 0x1, -R6 ;  /* 0x000000013e3ea824 */ /* 0x000fe200078e0a06 */
[----:B------:R-:W-:Y:S01]  /*12f0*/  ISETP.GE.AND P2, PT, R9, RZ, PT ;  /* 0x000000ff0900720c */ /* 0x000fe20003f46270 */
[----:B------:R-:W-:Y:S01]  /*1300*/  IMAD.HI.U32 R9, R8, R71, RZ ;  /* 0x0000004708097227 */ /* 0x000fe200078e00ff */
[C---:B------:R-:W-:Y:S02]  /*1310*/  ISETP.GT.U32.AND P6, PT, R6.reuse, R60, PT ;  /* 0x0000003c0600720c */ /* 0x040fe40003fc4070 */
[C---:B------:R-:W-:Y:S01]  /*1320*/  ISETP.GT.U32.AND P1, PT, R6.reuse, R63, PT ;  /* 0x0000003f0600720c */ /* 0x040fe20003f24070 */
[----:B------:R-:W-:Y:S02]  /*1330*/  IMAD.MOV R5, RZ, RZ, -R5 ;  /* 0x000000ffff057224 */ /* 0x000fe400078e0a05 */
[----:B------:R-:W-:Y:S02]  /*1340*/  IMAD.MOV R9, RZ, RZ, -R9 ;  /* 0x000000ffff097224 */ /* 0x000fe400078e0a09 */
[----:B------:R-:W-:-:S02]  /*1350*/  IMAD R57, R6, R5, R57 ;  /* 0x0000000506397224 */ /* 0x000fc400078e0239 */
[C---:B------:R-:W-:Y:S02]  /*1360*/  IMAD R71, R6.reuse, R9, R71 ;  /* 0x0000000906477224 */ /* 0x040fe400078e0247 */
[--C-:B------:R-:W-:Y:S01]  /*1370*/  @!P4 IMAD.IADD R61, R61, 0x1, -R6.reuse ;  /* 0x000000013d3dc824 */ /* 0x100fe200078e0a06 */
[----:B------:R-:W-:Y:S01]  /*1380*/  ISETP.GT.U32.AND P4, PT, R6, R57, PT ;  /* 0x000000390600720c */ /* 0x000fe20003f84070 */
[--C-:B------:R-:W-:Y:S01]  /*1390*/  @!P6 IMAD.IADD R60, R60, 0x1, -R6.reuse ;  /* 0x000000013c3ce824 */ /* 0x100fe200078e0a06 */
[----:B------:R-:W-:Y:S01]  /*13a0*/  ISETP.GT.U32.AND P6, PT, R6, R71, PT ;  /* 0x000000470600720c */ /* 0x000fe20003fc4070 */
[----:B------:R-:W-:Y:S01]  /*13b0*/  @!P1 IMAD.IADD R63, R63, 0x1, -R6 ;  /* 0x000000013f3f9824 */ /* 0x000fe200078e0a06 */
[----:B------:R-:W-:Y:S01]  /*13c0*/  ISETP.GE.AND P1, PT, R14, RZ, PT ;  /* 0x000000ff0e00720c */ /* 0x000fe20003f26270 */
[----:B------:R-:W-:Y:S01]  /*13d0*/  IMAD.HI.U32 R5, R8, R11, RZ ;  /* 0x0000000b08057227 */ /* 0x000fe200078e00ff */
[----:B------:R-:W-:-:S03]  /*13e0*/  LOP3.LUT R14, R16, 0x1e, RZ, 0xfc, !PT ;  /* 0x0000001e100e7812 */ /* 0x000fc600078efcff */
[----:B------:R-:W-:Y:S01]  /*13f0*/  @!P0 IMAD.MOV R63, RZ, RZ, -R63 ;  /* 0x000000ffff3f8224 */ /* 0x000fe200078e0a3f */
[----:B------:R-:W-:Y:S01]  /*1400*/  ISETP.GE.AND P0, PT, R10, RZ, PT ;  /* 0x000000ff0a00720c */ /* 0x000fe20003f06270 */
[----:B------:R-:W-:Y:S01]  /*1410*/  IMAD.MOV R5, RZ, RZ, -R5 ;  /* 0x000000ffff057224 */ /* 0x000fe200078e0a05 */
[----:B------:R-:W-:Y:S01]  /*1420*/  LOP3.LUT R10, R16, 0x1c, RZ, 0xfc, !PT ;  /* 0x0000001c100a7812 */ /* 0x000fe200078efcff */
[--C-:B------:R-:W-:Y:S01]  /*1430*/  @!P4 IMAD.IADD R57, R57, 0x1, -R6.reuse ;  /* 0x000000013939c824 */ /* 0x100fe200078e0a06 */
[----:B------:R-:W-:Y:S01]  /*1440*/  IABS R37, R14 ;  /* 0x0000000e00257213 */ /* 0x000fe20000000000 */
[----:B------:R-:W-:Y:S01]  /*1450*/  @!P6 IMAD.IADD R71, R71, 0x1, -R6 ;  /* 0x000000014747e824 */ /* 0x000fe200078e0a06 */
[----:B------:R-:W-:Y:S01]  /*1460*/  IABS R13, R10 ;  /* 0x0000000a000d7213 */ /* 0x000fe20000000000 */
[C---:B------:R-:W-:Y:S01]  /*1470*/  IMAD R54, R6.reuse, R5, R11 ;  /* 0x0000000506367224 */ /* 0x040fe200078e020b */
[----:B------:R-:W-:Y:S01]  /*1480*/  ISETP.GT.U32.AND P6, PT, R6, R57, PT ;  /* 0x000000390600720c */ /* 0x000fe20003fc4070 */
[----:B------:R-:W-:Y:S01]  /*1490*/  IMAD.HI.U32 R9, R8, R37, RZ ;  /* 0x0000002508097227 */ /* 0x000fe200078e00ff */
[----:B------:R-:W-:-:S02]  /*14a0*/  IABS R11, R15 ;  /* 0x0000000f000b7213 */ /* 0x000fc40000000000 */
[----:B------:R-:W-:Y:S01]  /*14b0*/  ISETP.GT.U32.AND P4, PT, R6, R54, PT ;  /* 0x000000360600720c */ /* 0x000fe20003f84070 */
[----:B------:R-:W-:-:S04]  /*14c0*/  IMAD.HI.U32 R5, R8, R13, RZ ;  /* 0x0000000d08057227 */ /* 0x000fc800078e00ff */
[----:B------:R-:W-:Y:S02]  /*14d0*/  IMAD.MOV R5, RZ, RZ, -R5 ;  /* 0x000000ffff057224 */ /* 0x000fe400078e0a05 */
[----:B------:R-:W-:Y:S02]  /*14e0*/  IMAD.MOV R9, RZ, RZ, -R9 ;  /* 0x000000ffff097224 */ /* 0x000fe400078e0a09 */
[----:B------:R-:W-:Y:S01]  /*14f0*/  IMAD R38, R6, R5, R13 ;  /* 0x0000000506267224 */ /* 0x000fe200078e020d */
[----:B------:R-:W-:Y:S01]  /*1500*/  LOP3.LUT R13, R16, 0x26, RZ, 0xfc, !PT ;  /* 0x00000026100d7812 */ /* 0x000fe200078efcff */
[----:B------:R-:W-:Y:S02]  /*1510*/  @!P6 IMAD.IADD R57, R57, 0x1, -R6 ;  /* 0x000000013939e824 */ /* 0x000fe400078e0a06 */
[----:B------:R-:W-:Y:S01]  /*1520*/  IMAD.HI.U32 R5, R8, R11, RZ ;  /* 0x0000000b08057227 */ /* 0x000fe200078e00ff */
[----:B------:R-:W-:Y:S02]  /*1530*/  ISETP.GT.U32.AND P6, PT, R6, R38, PT ;  /* 0x000000260600720c */ /* 0x000fe40003fc4070 */
[----:B------:R-:W-:Y:S01]  /*1540*/  IABS R33, R13 ;  /* 0x0000000d00217213 */ /* 0x000fe20000000000 */
[----:B------:R-:W-:-:S02]  /*1550*/  IMAD.MOV R5, RZ, RZ, -R5 ;  /* 0x000000ffff057224 */ /* 0x000fc400078e0a05 */
[C---:B------:R-:W-:Y:S02]  /*1560*/  IMAD R37, R6.reuse, R9, R37 ;  /* 0x0000000906257224 */ /* 0x040fe400078e0225 */
[C---:B------:R-:W-:Y:S02]  /*1570*/  IMAD R36, R6.reuse, R5, R11 ;  /* 0x0000000506247224 */ /* 0x040fe400078e020b */
[----:B------:R-:W-:Y:S01]  /*1580*/  @!P2 IMAD.MOV R57, RZ, RZ, -R57 ;  /* 0x000000ffff39a224 */ /* 0x000fe200078e0a39 */
[----:B------:R-:W-:Y:S01]  /*1590*/  ISETP.GT.U32.AND P2, PT, R6, R37, PT ;  /* 0x000000250600720c */ /* 0x000fe20003f44070 */
[----:B------:R-:W-:-:S04]  /*15a0*/  IMAD.HI.U32 R9, R8, R35, RZ ;  /* 0x0000002308097227 */ /* 0x000fc800078e00ff */
[----:B------:R-:W-:Y:S01]  /*15b0*/  @!P6 IMAD.IADD R38, R38, 0x1, -R6 ;  /* 0x000000012626e824 */ /* 0x000fe200078e0a06 */
[----:B------:R-:W-:Y:S01]  /*15c0*/  ISETP.GT.U32.AND P6, PT, R6, R36, PT ;  /* 0x000000240600720c */ /* 0x000fe20003fc4070 */
[----:B------:R-:W-:Y:S01]  /*15d0*/  @!P5 IMAD.MOV R62, RZ, RZ, -R62 ;  /* 0x000000ffff3ed224 */ /* 0x000fe200078e0a3e */
[----:B------:R-:W-:Y:S01]  /*15e0*/  ISETP.GE.AND P5, PT, R12, RZ, PT ;  /* 0x000000ff0c00720c */ /* 0x000fe20003fa6270 */
[----:B------:R-:W-:Y:S01]  /*15f0*/  IMAD.MOV R9, RZ, RZ, -R9 ;  /* 0x000000ffff097224 */ /* 0x000fe200078e0a09 */
[----:B------:R-:W-:Y:S01]  /*1600*/  LOP3.LUT R12, R16, 0x24, RZ, 0xfc, !PT ;  /* 0x00000024100c7812 */ /* 0x000fe200078efcff */
[--C-:B------:R-:W-:Y:S02]  /*1610*/  @!P4 IMAD.IADD R54, R54, 0x1, -R6.reuse ;  /* 0x000000013636c824 */ /* 0x100fe400078e0a06 */
[C---:B------:R-:W-:Y:S01]  /*1620*/  IMAD R35, R6.reuse, R9, R35 ;  /* 0x0000000906237224 */ /* 0x040fe200078e0223 */
[----:B------:R-:W-:Y:S01]  /*1630*/  IABS R9, R12 ;  /* 0x0000000c00097213 */ /* 0x000fe20000000000 */
[--C-:B------:R-:W-:Y:S01]  /*1640*/  @!P2 IMAD.IADD R37, R37, 0x1, -R6.reuse ;  /* 0x000000012525a824 */ /* 0x100fe200078e0a06 */
[C---:B------:R-:W-:Y:S01]  /*1650*/  ISETP.GT.U32.AND P2, PT, R6.reuse, R38, PT ;  /* 0x000000260600720c */ /* 0x040fe20003f44070 */
[----:B------:R-:W-:Y:S01]  /*1660*/  @!P3 IMAD.MOV R61, RZ, RZ, -R61 ;  /* 0x000000ffff3db224 */ /* 0x000fe200078e0a3d */
[----:B------:R-:W-:Y:S01]  /*1670*/  ISETP.GT.U32.AND P4, PT, R6, R54, PT ;  /* 0x000000360600720c */ /* 0x000fe20003f84070 */
[----:B------:R-:W-:Y:S01]  /*1680*/  @!P6 IMAD.IADD R36, R36, 0x1, -R6 ;  /* 0x000000012424e824 */ /* 0x000fe200078e0a06 */
[----:B------:R-:W-:Y:S01]  /*1690*/  ISETP.GT.U32.AND P3, PT, R6, R71, PT ;  /* 0x000000470600720c */ /* 0x000fe20003f64070 */
[----:B------:R-:W-:-:S03]  /*16a0*/  IMAD.HI.U32 R5, R8, R9, RZ ;  /* 0x0000000908057227 */ /* 0x000fc600078e00ff */
[----:B------:R-:W-:Y:S01]  /*16b0*/  ISETP.GT.U32.AND P6, PT, R6, R36, PT ;  /* 0x000000240600720c */ /* 0x000fe20003fc4070 */
[----:B------:R-:W-:Y:S02]  /*16c0*/  IMAD.MOV R5, RZ, RZ, -R5 ;  /* 0x000000ffff057224 */ /* 0x000fe400078e0a05 */
[----:B------:R-:W-:Y:S01]  /*16d0*/  @!P1 IMAD.MOV R60, RZ, RZ, -R60 ;  /* 0x000000ffff3c9224 */ /* 0x000fe200078e0a3c */
[----:B------:R-:W-:Y:S01]  /*16e0*/  ISETP.GE.AND P1, PT, R10, RZ, PT ;  /* 0x000000ff0a00720c */ /* 0x000fe20003f26270 */
[--C-:B------:R-:W-:Y:S01]  /*16f0*/  @!P2 IMAD.IADD R38, R38, 0x1, -R6.reuse ;  /* 0x000000012626a824 */ /* 0x100fe200078e0a06 */
[C---:B------:R-:W-:Y:S01]  /*1700*/  ISETP.GT.U32.AND P2, PT, R6.reuse, R35, PT ;  /* 0x000000230600720c */ /* 0x040fe20003f44070 */
[----:B------:R-:W-:Y:S02]  /*1710*/  IMAD R34, R6, R5, R9 ;  /* 0x0000000506227224 */ /* 0x000fe400078e0209 */
[--C-:B------:R-:W-:Y:S01]  /*1720*/  @!P4 IMAD.IADD R54, R54, 0x1, -R6.reuse ;  /* 0x000000013636c824 */ /* 0x100fe200078e0a06 */
[----:B------:R-:W-:Y:S01]  /*1730*/  ISETP.GE.AND P4, PT, R15, RZ, PT ;  /* 0x000000ff0f00720c */ /* 0x000fe20003f86270 */
[--C-:B------:R-:W-:Y:S01]  /*1740*/  @!P3 IMAD.IADD R71, R71, 0x1, -R6.reuse ;  /* 0x000000014747b824 */ /* 0x100fe200078e0a06 */
[----:B------:R-:W-:Y:S01]  /*1750*/  LOP3.LUT R15, R16, 0x2a, RZ, 0xfc, !PT ;  /* 0x0000002a100f7812 */ /* 0x000fe200078efcff */
[----:B------:R-:W-:Y:S01]  /*1760*/  @!P6 IMAD.IADD R36, R36, 0x1, -R6 ;  /* 0x000000012424e824 */ /* 0x000fe200078e0a06 */
[----:B------:R-:W-:Y:S01]  /*1770*/  ISETP.GT.U32.AND P6, PT, R6, R34, PT ;  /* 0x000000220600720c */ /* 0x000fe20003fc4070 */
[----:B------:R-:W-:Y:S01]  /*1780*/  @!P0 IMAD.MOV R71, RZ, RZ, -R71 ;  /* 0x000000ffff478224 */ /* 0x000fe200078e0a47 */
[----:B------:R-:W-:Y:S01]  /*1790*/  ISETP.GE.AND P3, PT, R14, RZ, PT ;  /* 0x000000ff0e00720c */ /* 0x000fe20003f66270 */
[----:B------:R-:W-:Y:S01]  /*17a0*/  IMAD.HI.U32 R5, R8, R33, RZ ;  /* 0x0000002108057227 */ /* 0x000fe200078e00ff */
[----:B------:R-:W-:-:S02]  /*17b0*/  IABS R31, R15 ;  /* 0x0000000f001f7213 */ /* 0x000fc40000000000 */
[----:B------:R-:W-:Y:S01]  /*17c0*/  LOP3.LUT R14, R16, 0x28, RZ, 0xfc, !PT ;  /* 0x00000028100e7812 */ /* 0x000fe200078efcff */
[--C-:B------:R-:W-:Y:S01]  /*17d0*/  @!P2 IMAD.IADD R35, R35, 0x1, -R6.reuse ;  /* 0x000000012323a824 */ /* 0x100fe200078e0a06 */
[----:B------:R-:W-:Y:S01]  /*17e0*/  ISETP.GT.U32.AND P0, PT, R6, R37, PT ;  /* 0x000000250600720c */ /* 0x000fe20003f04070 */
[----:B------:R-:W-:Y:S01]  /*17f0*/  IMAD.HI.U32 R10, R8, R31, RZ ;  /* 0x0000001f080a7227 */ /* 0x000fe200078e00ff */
[----:B------:R-:W-:Y:S02]  /*1800*/  IABS R11, R14 ;  /* 0x0000000e000b7213 */ /* 0x000fe40000000000 */
[----:B------:R-:W-:Y:S01]  /*1810*/  ISETP.GE.AND P2, PT, R12, RZ, PT ;  /* 0x000000ff0c00720c */ /* 0x000fe20003f46270 */
[----:B------:R-:W-:Y:S01]  /*1820*/  @!P6 IMAD.IADD R34, R34, 0x1, -R6 ;  /* 0x000000012222e824 */ /* 0x000fe200078e0a06 */
[----:B------:R-:W-:Y:S01]  /*1830*/  ISETP.GT.U32.AND P6, PT, R6, R35, PT ;  /* 0x000000230600720c */ /* 0x000fe20003fc4070 */
[----:B------:R-:W-:Y:S01]  /*1840*/  IMAD.MOV R10, RZ, RZ, -R10 ;  /* 0x000000ffff0a7224 */ /* 0x000fe200078e0a0a */
[----:B------:R-:W-:Y:S01]  /*1850*/  LOP3.LUT R12, R16, 0x2c, RZ, 0xfc, !PT ;  /* 0x0000002c100c7812 */ /* 0x000fe200078efcff */
[----:B------:R-:W-:-:S04]  /*1860*/  IMAD.HI.U32 R9, R8, R11, RZ ;  /* 0x0000000b08097227 */ /* 0x000fc800078e00ff */
[----:B------:R-:W-:Y:S02]  /*1870*/  IMAD.MOV R5, RZ, RZ, -R5 ;  /* 0x000000ffff057224 */ /* 0x000fe400078e0a05 */
[----:B------:R-:W-:Y:S01]  /*1880*/  IMAD R31, R6, R10, R31 ;  /* 0x0000000a061f7224 */ /* 0x000fe200078e021f */
[----:B------:R-:W-:Y:S01]  /*1890*/  LOP3.LUT R10, R16, 0x2e, RZ, 0xfc, !PT ;  /* 0x0000002e100a7812 */ /* 0x000fe200078efcff */
[----:B------:R-:W-:Y:S02]  /*18a0*/  IMAD.MOV R9, RZ, RZ, -R9 ;  /* 0x000000ffff097224 */ /* 0x000fe400078e0a09 */
[C---:B------:R-:W-:Y:S01]  /*18b0*/  IMAD R33, R6.reuse, R5, R33 ;  /* 0x0000000506217224 */ /* 0x040fe200078e0221 */
[----:B------:R-:W-:Y:S01]  /*18c0*/  IABS R29, R10 ;  /* 0x0000000a001d7213 */ /* 0x000fe20000000000 */
[--C-:B------:R-:W-:Y:S01]  /*18d0*/  @!P6 IMAD.IADD R35, R35, 0x1, -R6.reuse ;  /* 0x000000012323e824 */ /* 0x100fe200078e0a06 */
[C---:B------:R-:W-:Y:S01]  /*18e0*/  ISETP.GT.U32.AND P6, PT, R6.reuse, R31, PT ;  /* 0x0000001f0600720c */ /* 0x040fe20003fc4070 */
[----:B------:R-:W-:Y:S01]  /*18f0*/  @!P0 IMAD.IADD R37, R37, 0x1, -R6 ;  /* 0x0000000125258824 */ /* 0x000fe200078e0a06 */
[----:B------:R-:W-:Y:S01]  /*1900*/  ISETP.GE.AND P0, PT, R17, RZ, PT ;  /* 0x000000ff1100720c */ /* 0x000fe20003f06270 */
[C---:B------:R-:W-:Y:S01]  /*1910*/  IMAD R32, R6.reuse, R9, R11 ;  /* 0x0000000906207224 */ /* 0x040fe200078e020b */
[----:B------:R-:W-:Y:S01]  /*1920*/  IABS R9, R12 ;  /* 0x0000000c00097213 */ /* 0x000fe20000000000 */
[----:B------:R-:W-:Y:S01]  /*1930*/  @!P5 IMAD.MOV R54, RZ, RZ, -R54 ;  /* 0x000000ffff36d224 */ /* 0x000fe200078e0a36 */
[C---:B------:R-:W-:Y:S01]  /*1940*/  ISETP.GT.U32.AND P5, PT, R6.reuse, R33, PT ;  /* 0x000000210600720c */ /* 0x040fe20003fa4070 */
[----:B------:R-:W-:Y:S01]  /*1950*/  @!P1 IMAD.MOV R38, RZ, RZ, -R38 ;  /* 0x000000ffff269224 */ /* 0x000fe200078e0a26 */
[C---:B------:R-:W-:Y:S01]  /*1960*/  ISETP.GT.U32.AND P1, PT, R6.reuse, R34, PT ;  /* 0x000000220600720c */ /* 0x040fe20003f24070 */
[----:B------:R-:W-:Y:S01]  /*1970*/  @!P3 IMAD.MOV R37, RZ, RZ, -R37 ;  /* 0x000000ffff25b224 */ /* 0x000fe200078e0a25 */
[----:B------:R-:W-:Y:S01]  /*1980*/  ISETP.GT.U32.AND P3, PT, R6, R32, PT ;  /* 0x000000200600720c */ /* 0x000fe20003f64070 */
[----:B------:R-:W-:Y:S01]  /*1990*/  IMAD.HI.U32 R5, R8, R9, RZ ;  /* 0x0000000908057227 */ /* 0x000fe200078e00ff */
[----:B------:R-:W-:-:S03]  /*19a0*/  IABS R17, R21 ;  /* 0x0000001500117213 */ /* 0x000fc60000000000 */
[----:B------:R-:W-:Y:S02]  /*19b0*/  IMAD.MOV R30, RZ, RZ, -R5 ;  /* 0x000000ffff1e7224 */ /* 0x000fe400078e0a05 */
[--C-:B------:R-:W-:Y:S02]  /*19c0*/  @!P6 IMAD.IADD R31, R31, 0x1, -R6.reuse ;  /* 0x000000011f1fe824 */ /* 0x100fe400078e0a06 */
[--C-:B------:R-:W-:Y:S01]  /*19d0*/  @!P5 IMAD.IADD R33, R33, 0x1, -R6.reuse ;  /* 0x000000012121d824 */ /* 0x100fe200078e0a06 */
[----:B------:R-:W-:Y:S01]  /*19e0*/  ISETP.GE.AND P5, PT, R15, RZ, PT ;  /* 0x000000ff0f00720c */ /* 0x000fe20003fa6270 */
[--C-:B------:R-:W-:Y:S01]  /*19f0*/  @!P1 IMAD.IADD R34, R34, 0x1, -R6.reuse ;  /* 0x0000000122229824 */ /* 0x100fe200078e0a06 */
[----:B------:R-:W-:Y:S01]  /*1a00*/  ISETP.GE.AND P1, PT, R14, RZ, PT ;  /* 0x000000ff0e00720c */ /* 0x000fe20003f26270 */
[----:B------:R-:W-:Y:S01]  /*1a10*/  IMAD R30, R6, R30, R9 ;  /* 0x0000001e061e7224 */ /* 0x000fe200078e0209 */
[----:B------:R-:W-:Y:S01]  /*1a20*/  LOP3.LUT R14, R16, 0x32, RZ, 0xfc, !PT ;  /* 0x00000032100e7812 */ /* 0x000fe200078efcff */
[----:B------:R-:W-:Y:S01]  /*1a30*/  @!P0 IMAD.MOV R35, RZ, RZ, -R35 ;  /* 0x000000ffff238224 */ /* 0x000fe200078e0a23 */
[----:B------:R-:W-:Y:S01]  /*1a40*/  ISETP.GT.U32.AND P0, PT, R6, R31, PT ;  /* 0x0000001f0600720c */ /* 0x000fe20003f04070 */
[----:B------:R-:W-:Y:S01]  /*1a50*/  @!P3 IMAD.IADD R32, R32, 0x1, -R6 ;  /* 0x000000012020b824 */ /* 0x000fe200078e0a06 */
[C---:B------:R-:W-:Y:S01]  /*1a60*/  ISETP.GT.U32.AND P3, PT, R6.reuse, R33, PT ;  /* 0x000000210600720c */ /* 0x040fe20003f64070 */
[----:B------:R-:W-:Y:S01]  /*1a70*/  @!P2 IMAD.MOV R34, RZ, RZ, -R34 ;  /* 0x000000ffff22a224 */ /* 0x000fe200078e0a22 */
[----:B------:R-:W-:Y:S01]  /*1a80*/  ISETP.GT.U32.AND P2, PT, R6, R30, PT ;  /* 0x0000001e0600720c */ /* 0x000fe20003f44070 */
[----:B------:R-:W-:Y:S01]  /*1a90*/  @!P4 IMAD.MOV R36, RZ, RZ, -R36 ;  /* 0x000000ffff24c224 */ /* 0x000fe200078e0a24 */
[----:B------:R-:W-:Y:S01]  /*1aa0*/  ISETP.GE.AND P4, PT, R13, RZ, PT ;  /* 0x000000ff0d00720c */ /* 0x000fe20003f86270 */
[----:B------:R-:W-:Y:S01]  /*1ab0*/  IMAD.HI.U32 R5, R8, R29, RZ ;  /* 0x0000001d08057227 */ /* 0x000fe200078e00ff */
[----:B------:R-:W-:-:S02]  /*1ac0*/  ISETP.GT.U32.AND P6, PT, R6, R32, PT ;  /* 0x000000200600720c */ /* 0x000fc40003fc4070 */
[----:B------:R-:W-:Y:S01]  /*1ad0*/  LOP3.LUT R13, R16, 0x30, RZ, 0xfc, !PT ;  /* 0x00000030100d7812 */ /* 0x000fe200078efcff */
[----:B------:R-:W-:Y:S01]  /*1ae0*/  IMAD.MOV R5, RZ, RZ, -R5 ;  /* 0x000000ffff057224 */ /* 0x000fe200078e0a05 */
[----:B------:R-:W-:Y:S01]  /*1af0*/  IABS R27, R14 ;  /* 0x0000000e001b7213 */ /* 0x000fe20000000000 */
[--C-:B------:R-:W-:Y:S01]  /*1b00*/  @!P0 IMAD.IADD R31, R31, 0x1, -R6.reuse ;  /* 0x000000011f1f8824 */ /* 0x100fe200078e0a06 */
[----:B------:R-:W-:Y:S01]  /*1b10*/  IABS R11, R13 ;  /* 0x0000000d000b7213 */ /* 0x000fe20000000000 */
[----:B------:R-:W-:Y:S01]  /*1b20*/  IMAD R29, R6, R5, R29 ;  /* 0x00000005061d7224 */ /* 0x000fe200078e021d */
[----:B------:R-:W-:Y:S01]  /*1b30*/  ISETP.GE.AND P0, PT, R10, RZ, PT ;  /* 0x000000ff0a00720c */ /* 0x000fe20003f06270 */
[--C-:B------:R-:W-:Y:S01]  /*1b40*/  @!P3 IMAD.IADD R33, R33, 0x1, -R6.reuse ;  /* 0x000000012121b824 */ /* 0x100fe200078e0a06 */
[----:B------:R-:W-:Y:S01]  /*1b50*/  LOP3.LUT R10, R16, 0x34, RZ, 0xfc, !PT ;  /* 0x00000034100a7812 */ /* 0x000fe200078efcff */
[----:B------:R-:W-:Y:S01]  /*1b60*/  @!P2 IMAD.IADD R30, R30, 0x1, -R6 ;  /* 0x000000011e1ea824 */ /* 0x000fe200078e0a06 */
[----:B------:R-:W-:Y:S01]  /*1b70*/  ISETP.GE.AND P2, PT, R13, RZ, PT ;  /* 0x000000ff0d00720c */ /* 0x000fe20003f46270 */
[----:B------:R-:W-:Y:S01]  /*1b80*/  IMAD.HI.U32 R5, R8, R11, RZ ;  /* 0x0000000b08057227 */ /* 0x000fe200078e00ff */
[----:B------:R-:W-:-:S02]  /*1b90*/  IABS R13, R10 ;  /* 0x0000000a000d7213 */ /* 0x000fc40000000000 */
[----:B------:R-:W-:Y:S01]  /*1ba0*/  ISETP.GE.AND P3, PT, R12, RZ, PT ;  /* 0x000000ff0c00720c */ /* 0x000fe20003f66270 */
[----:B------:R-:W-:Y:S01]  /*1bb0*/  @!P6 IMAD.IADD R32, R32, 0x1, -R6 ;  /* 0x000000012020e824 */ /* 0x000fe200078e0a06 */
[C---:B------:R-:W-:Y:S01]  /*1bc0*/  ISETP.GT.U32.AND P6, PT, R6.reuse, R29, PT ;  /* 0x0000001d0600720c */ /* 0x040fe20003fc4070 */
[----:B------:R-:W-:Y:S01]  /*1bd0*/  @!P4 IMAD.MOV R33, RZ, RZ, -R33 ;  /* 0x000000ffff21c224 */ /* 0x000fe200078e0a21 */
[----:B------:R-:W-:Y:S01]  /*1be0*/  ISETP.GT.U32.AND P4, PT, R6, R30, PT ;  /* 0x0000001e0600720c */ /* 0x000fe20003f84070 */
[----:B------:R-:W-:Y:S01]  /*1bf0*/  IMAD.MOV R5, RZ, RZ, -R5 ;  /* 0x000000ffff057224 */ /* 0x000fe200078e0a05 */
[----:B------:R-:W-:Y:S01]  /*1c00*/  LOP3.LUT R12, R16, 0x38, RZ, 0xfc, !PT ;  /* 0x00000038100c7812 */ /* 0x000fe200078efcff */
[----:B------:R-:W-:Y:S01]  /*1c10*/  IMAD.HI.U32 R9, R8, R27, RZ ;  /* 0x0000001b08097227 */ /* 0x000fe200078e00ff */
[----:B------:R-:W-:-:S03]  /*1c20*/  IABS R15, R19 ;  /* 0x00000013000f7213 */ /* 0x000fc60000000000 */
[----:B------:R-:W-:Y:S01]  /*1c30*/  IMAD R28, R6, R5, R11 ;  /* 0x00000005061c7224 */ /* 0x000fe200078e020b */
[----:B------:R-:W-:Y:S01]  /*1c40*/  IABS R11, R12 ;  /* 0x0000000c000b7213 */ /* 0x000fe20000000000 */
[----:B------:R-:W-:-:S04]  /*1c50*/  IMAD.HI.U32 R5, R8, R13, RZ ;  /* 0x0000000d08057227 */ /* 0x000fc800078e00ff */
[----:B------:R-:W-:Y:S02]  /*1c60*/  IMAD.MOV R5, RZ, RZ, -R5 ;  /* 0x000000ffff057224 */ /* 0x000fe400078e0a05 */
[--C-:B------:R-:W-:Y:S02]  /*1c70*/  @!P6 IMAD.IADD R29, R29, 0x1, -R6.reuse ;  /* 0x000000011d1de824 */ /* 0x100fe400078e0a06 */
[----:B------:R-:W-:Y:S02]  /*1c80*/  @!P4 IMAD.IADD R30, R30, 0x1, -R6 ;  /* 0x000000011e1ec824 */ /* 0x000fe400078e0a06 */
[C---:B------:R-:W-:Y:S01]  /*1c90*/  IMAD R26, R6.reuse, R5, R13 ;  /* 0x00000005061a7224 */ /* 0x040fe200078e020d */
[----:B------:R-:W-:Y:S01]  /*1ca0*/  ISETP.GT.U32.AND P6, PT, R6, R29, PT ;  /* 0x0000001d0600720c */ /* 0x000fe20003fc4070 */
[----:B------:R-:W-:Y:S01]  /*1cb0*/  @!P3 IMAD.MOV R30, RZ, RZ, -R30 ;  /* 0x000000ffff1eb224 */ /* 0x000fe200078e0a1e */
[----:B------:R-:W-:Y:S01]  /*1cc0*/  LOP3.LUT R13, R16, 0x3a, RZ, 0xfc, !PT ;  /* 0x0000003a100d7812 */ /* 0x000fe200078efcff */
[----:B------:R-:W-:Y:S01]  /*1cd0*/  IMAD.MOV R9, RZ, RZ, -R9 ;  /* 0x000000ffff097224 */ /* 0x000fe200078e0a09 */
[C---:B------:R-:W-:Y:S01]  /*1ce0*/  ISETP.GT.U32.AND P3, PT, R6.reuse, R26, PT ;  /* 0x0000001a0600720c */ /* 0x040fe20003f64070 */
[----:B------:R-:W-:Y:S01]  /*1cf0*/  @!P1 IMAD.MOV R32, RZ, RZ, -R32 ;  /* 0x000000ffff209224 */ /* 0x000fe200078e0a20 */
[C---:B------:R-:W-:Y:S01]  /*1d00*/  ISETP.GT.U32.AND P1, PT, R6.reuse, R28, PT ;  /* 0x0000001c0600720c */ /* 0x040fe20003f24070 */
[----:B------:R-:W-:Y:S01]  /*1d10*/  IMAD R27, R6, R9, R27 ;  /* 0x00000009061b7224 */ /* 0x000fe200078e021b */
[----:B------:R-:W-:Y:S01]  /*1d20*/  LOP3.LUT R9, R16, 0x36, RZ, 0xfc, !PT ;  /* 0x0000003610097812 */ /* 0x000fe200078efcff */
[----:B------:R-:W-:Y:S01]  /*1d30*/  @!P5 IMAD.MOV R31, RZ, RZ, -R31 ;  /* 0x000000ffff1fd224 */ /* 0x000fe200078e0a1f */
[----:B------:R-:W-:-:S02]  /*1d40*/  ISETP.GE.AND P5, PT, R14, RZ, PT ;  /* 0x000000ff0e00720c */ /* 0x000fc40003fa6270 */
[----:B------:R-:W-:Y:S01]  /*1d50*/  ISETP.GT.U32.AND P4, PT, R6, R27, PT ;  /* 0x0000001b0600720c */ /* 0x000fe20003f84070 */
[--C-:B------:R-:W-:Y:S01]  /*1d60*/  @!P6 IMAD.IADD R29, R29, 0x1, -R6.reuse ;  /* 0x000000011d1de824 */ /* 0x100fe200078e0a06 */
[----:B------:R-:W-:Y:S02]  /*1d70*/  IABS R25, R9 ;  /* 0x0000000900197213 */ /* 0x000fe40000000000 */
[----:B------:R-:W-:Y:S01]  /*1d80*/  IABS R23, R13 ;  /* 0x0000000d00177213 */ /* 0x000fe20000000000 */
[----:B------:R-:W-:Y:S01]  /*1d90*/  @!P3 IMAD.IADD R26, R26, 0x1, -R6 ;  /* 0x000000011a1ab824 */ /* 0x000fe200078e0a06 */
[----:B------:R-:W-:Y:S01]  /*1da0*/  ISETP.GE.AND P6, PT, R10, RZ, PT ;  /* 0x000000ff0a00720c */ /* 0x000fe20003fc6270 */
[----:B------:R-:W-:Y:S01]  /*1db0*/  @!P0 IMAD.MOV R29, RZ, RZ, -R29 ;  /* 0x000000ffff1d8224 */ /* 0x000fe200078e0a1d */
[----:B------:R-:W-:Y:S01]  /*1dc0*/  ISETP.GE.AND P0, PT, R9, RZ, PT ;  /* 0x000000ff0900720c */ /* 0x000fe20003f06270 */
[----:B------:R-:W-:Y:S01]  /*1dd0*/  IMAD.HI.U32 R9, R8, R11, RZ ;  /* 0x0000000b08097227 */ /* 0x000fe200078e00ff */
[----:B------:R-:W-:-:S03]  /*1de0*/  ISETP.GT.U32.AND P3, PT, R6, R26, PT ;  /* 0x0000001a0600720c */ /* 0x000fc60003f64070 */
[--C-:B------:R-:W-:Y:S02]  /*1df0*/  @!P1 IMAD.IADD R28, R28, 0x1, -R6.reuse ;  /* 0x000000011c1c9824 */ /* 0x100fe400078e0a06 */
[----:B------:R-:W-:Y:S02]  /*1e00*/  IMAD.MOV R9, RZ, RZ, -R9 ;  /* 0x000000ffff097224 */ /* 0x000fe400078e0a09 */
[----:B------:R-:W-:Y:S01]  /*1e10*/  @!P4 IMAD.IADD R27, R27, 0x1, -R6 ;  /* 0x000000011b1bc824 */ /* 0x000fe200078e0a06 */
[C---:B------:R-:W-:Y:S01]  /*1e20*/  ISETP.GT.U32.AND P1, PT, R6.reuse, R28, PT ;  /* 0x0000001c0600720c */ /* 0x040fe20003f24070 */
[----:B------:R-:W-:Y:S02]  /*1e30*/  IMAD R24, R6, R9, R11 ;  /* 0x0000000906187224 */ /* 0x000fe400078e020b */
[----:B------:R-:W-:Y:S01]  /*1e40*/  IMAD.HI.U32 R5, R8, R25, RZ ;  /* 0x0000001908057227 */ /* 0x000fe200078e00ff */
[----:B------:R-:W-:-:S03]  /*1e50*/  ISETP.GT.U32.AND P4, PT, R6, R27, PT ;  /* 0x0000001b0600720c */ /* 0x000fc60003f84070 */
[----:B------:R-:W-:Y:S01]  /*1e60*/  @!P3 IMAD.IADD R26, R26, 0x1, -R6 ;  /* 0x000000011a1ab824 */ /* 0x000fe200078e0a06 */
[----:B------:R-:W-:Y:S01]  /*1e70*/  ISETP.GT.U32.AND P3, PT, R6, R24, PT ;  /* 0x000000180600720c */ /* 0x000fe20003f64070 */
[----:B------:R-:W-:Y:S02]  /*1e80*/  IMAD.MOV R5, RZ, RZ, -R5 ;  /* 0x000000ffff057224 */ /* 0x000fe400078e0a05 */
[----:B------:R-:W-:-:S04]  /*1e90*/  IMAD.HI.U32 R10, R8, R23, RZ ;  /* 0x00000017080a7227 */ /* 0x000fc800078e00ff */
[----:B------:R-:W-:Y:S01]  /*1ea0*/  @!P1 IMAD.IADD R28, R28, 0x1, -R6 ;  /* 0x000000011c1c9824 */ /* 0x000fe200078e0a06 */
[----:B------:R-:W-:Y:S01]  /*1eb0*/  ISETP.GE.AND P1, PT, R12, RZ, PT ;  /* 0x000000ff0c00720c */ /* 0x000fe20003f26270 */
[----:B------:R-:W-:Y:S01]  /*1ec0*/  IMAD R25, R6, R5, R25 ;  /* 0x0000000506197224 */ /* 0x000fe200078e0219 */
[C---:B------:R-:W-:Y:S01]  /*1ed0*/  LOP3.LUT R5, R16.reuse, 0x3c, RZ, 0xfc, !PT ;  /* 0x0000003c10057812 */ /* 0x040fe200078efcff */
[----:B------:R-:W-:Y:S01]  /*1ee0*/  IMAD.MOV R10, RZ, RZ, -R10 ;  /* 0x000000ffff0a7224 */ /* 0x000fe200078e0a0a */
[----:B------:R-:W-:Y:S01]  /*1ef0*/  LOP3.LUT R12, R16, 0x3e, RZ, 0xfc, !PT ;  /* 0x0000003e100c7812 */ /* 0x000fe200078efcff */
[----:B------:R-:W-:Y:S01]  /*1f00*/  @!P4 IMAD.IADD R27, R27, 0x1, -R6 ;  /* 0x000000011b1bc824 */ /* 0x000fe200078e0a06 */
[----:B------:R-:W-:Y:S01]  /*1f10*/  IABS R39, R5 ;  /* 0x0000000500277213 */ /* 0x000fe20000000000 */
[----:B------:R-:W-:Y:S01]  /*1f20*/  @!P2 IMAD.MOV R28, RZ, RZ, -R28 ;  /* 0x000000ffff1ca224 */ /* 0x000fe200078e0a1c */
[----:B------:R-:W-:Y:S01]  /*1f30*/  ISETP.GT.U32.AND P2, PT, R6, R25, PT ;  /* 0x000000190600720c */ /* 0x000fe20003f44070 */
[----:B------:R-:W-:Y:S01]  /*1f40*/  @!P3 IMAD.IADD R24, R24, 0x1, -R6 ;  /* 0x000000011818b824 */ /* 0x000fe200078e0a06 */
[----:B------:R-:W-:Y:S01]  /*1f50*/  ISETP.GE.AND P4, PT, R13, RZ, PT ;  /* 0x000000ff0d00720c */ /* 0x000fe20003f86270 */
[----:B------:R-:W-:Y:S01]  /*1f60*/  IMAD R23, R6, R10, R23 ;  /* 0x0000000a06177224 */ /* 0x000fe200078e0217 */
[----:B------:R-:W-:Y:S01]  /*1f70*/  IABS R13, R12 ;  /* 0x0000000c000d7213 */ /* 0x000fe20000000000 */
[----:B------:R-:W-:Y:S01]  /*1f80*/  @!P5 IMAD.MOV R27, RZ, RZ, -R27 ;  /* 0x000000ffff1bd224 */ /* 0x000fe200078e0a1b */
[----:B------:R-:W-:Y:S01]  /*1f90*/  ISETP.GE.AND P5, PT, R5, RZ, PT ;  /* 0x000000ff0500720c */ /* 0x000fe20003fa6270 */
[----:B------:R-:W-:Y:S01]  /*1fa0*/  IMAD.HI.U32 R5, R8, R39, RZ ;  /* 0x0000002708057227 */ /* 0x000fe200078e00ff */
[----:B------:R-:W-:-:S03]  /*1fb0*/  ISETP.GT.U32.AND P3, PT, R6, R24, PT ;  /* 0x000000180600720c */ /* 0x000fc60003f64070 */
[----:B------:R-:W-:Y:S01]  /*1fc0*/  @!P6 IMAD.MOV R26, RZ, RZ, -R26 ;  /* 0x000000ffff1ae224 */ /* 0x000fe200078e0a1a */
[----:B------:R-:W-:Y:S01]  /*1fd0*/  ISETP.GT.U32.AND P6, PT, R6, R23, PT ;  /* 0x000000170600720c */ /* 0x000fe20003fc4070 */
[----:B------:R-:W-:-:S04]  /*1fe0*/  IMAD.HI.U32 R9, R8, R13, RZ ;  /* 0x0000000d08097227 */ /* 0x000fc800078e00ff */
[----:B------:R-:W-:Y:S02]  /*1ff0*/  IMAD.MOV R5, RZ, RZ, -R5 ;  /* 0x000000ffff057224 */ /* 0x000fe400078e0a05 */
[--C-:B------:R-:W-:Y:S02]  /*2000*/  @!P2 IMAD.IADD R25, R25, 0x1, -R6.reuse ;  /* 0x000000011919a824 */ /* 0x100fe400078e0a06 */
[----:B------:R-:W-:Y:S02]  /*2010*/  IMAD.MOV R9, RZ, RZ, -R9 ;  /* 0x000000ffff097224 */ /* 0x000fe400078e0a09 */
[C---:B------:R-:W-:Y:S01]  /*2020*/  IMAD R39, R6.reuse, R5, R39 ;  /* 0x0000000506277224 */ /* 0x040fe200078e0227 */
[C---:B------:R-:W-:Y:S01]  /*2030*/  ISETP.GT.U32.AND P2, PT, R6.reuse, R25, PT ;  /* 0x000000190600720c */ /* 0x040fe20003f44070 */
[----:B------:R-:W-:Y:S01]  /*2040*/  IMAD R20, R6, R9, R13 ;  /* 0x0000000906147224 */ /* 0x000fe200078e020d */
[----:B------:R-:W-:Y:S01]  /*2050*/  IABS R13, R41 ;  /* 0x00000029000d7213 */ /* 0x000fe20000000000 */
[--C-:B------:R-:W-:Y:S01]  /*2060*/  @!P3 IMAD.IADD R24, R24, 0x1, -R6.reuse ;  /* 0x000000011818b824 */ /* 0x100fe200078e0a06 */
[C---:B------:R-:W-:Y:S01]  /*2070*/  ISETP.GT.U32.AND P3, PT, R6.reuse, R39, PT ;  /* 0x000000270600720c */ /* 0x040fe20003f64070 */
[----:B------:R-:W-:Y:S01]  /*2080*/  @!P6 IMAD.IADD R23, R23, 0x1, -R6 ;  /* 0x000000011717e824 */ /* 0x000fe200078e0a06 */
[----:B------:R-:W-:Y:S01]  /*2090*/  ISETP.GT.U32.AND P6, PT, R6, R20, PT ;  /* 0x000000140600720c */ /* 0x000fe20003fc4070 */
[----:B------:R-:W-:-:S04]  /*20a0*/  IMAD.HI.U32 R10, R8, R15, RZ ;  /* 0x0000000f080a7227 */ /* 0x000fc800078e00ff */
[----:B------:R-:W-:-:S04]  /*20b0*/  IMAD.HI.U32 R11, R8, R17, RZ ;  /* 0x00000011080b7227 */ /* 0x000fc800078e00ff */
[----:B------:R-:W-:Y:S02]  /*20c0*/  IMAD.MOV R10, RZ, RZ, -R10 ;  /* 0x000000ffff0a7224 */ /* 0x000fe400078e0a0a */
[----:B------:R-:W-:Y:S02]  /*20d0*/  IMAD.MOV R11, RZ, RZ, -R11 ;  /* 0x000000ffff0b7224 */ /* 0x000fe400078e0a0b */
[----:B------:R-:W-:Y:S02]  /*20e0*/  IMAD R18, R6, R10, R15 ;  /* 0x0000000a06127224 */ /* 0x000fe400078e020f */
[--C-:B------:R-:W-:Y:S01]  /*20f0*/  @!P2 IMAD.IADD R25, R25, 0x1, -R6.reuse ;  /* 0x000000011919a824 */ /* 0x100fe200078e0a06 */
[----:B------:R-:W-:Y:S01]  /*2100*/  ISETP.GE.AND P2, PT, R12, RZ, PT ;  /* 0x000000ff0c00720c */ /* 0x000fe20003f46270 */
[C---:B------:R-:W-:Y:S01]  /*2110*/  IMAD R15, R6.reuse, R11, R17 ;  /* 0x0000000b060f7224 */ /* 0x040fe200078e0211 */
[----:B------:R-:W-:Y:S01]  /*2120*/  IABS R11, R40 ;  /* 0x00000028000b7213 */ /* 0x000fe20000000000 */
[--C-:B------:R-:W-:Y:S01]  /*2130*/  @!P3 IMAD.IADD R39, R39, 0x1, -R6.reuse ;  /* 0x000000012727b824 */ /* 0x100fe200078e0a06 */
[----:B------:R-:W-:Y:S01]  /*2140*/  ISETP.GT.U32.AND P3, PT, R6, R23, PT ;  /* 0x000000170600720c */ /* 0x000fe20003f64070 */
[----:B------:R-:W-:Y:S01]  /*2150*/  @!P6 IMAD.IADD R20, R20, 0x1, -R6 ;  /* 0x000000011414e824 */ /* 0x000fe200078e0a06 */
[----:B------:R-:W-:Y:S01]  /*2160*/  IABS R17, R42 ;  /* 0x0000002a00117213 */ /* 0x000fe20000000000 */
[----:B------:R-:W-:Y:S01]  /*2170*/  @!P0 IMAD.MOV R25, RZ, RZ, -R25 ;  /* 0x000000ffff198224 */ /* 0x000fe200078e0a19 */
[----:B------:R-:W-:Y:S01]  /*2180*/  ISETP.GT.U32.AND P0, PT, R6, R39, PT ;  /* 0x000000270600720c */ /* 0x000fe20003f04070 */
[----:B------:R-:W-:Y:S01]  /*2190*/  IMAD.HI.U32 R5, R8, R11, RZ ;  /* 0x0000000b08057227 */ /* 0x000fe200078e00ff */
[----:B------:R-:W-:-:S03]  /*21a0*/  ISETP.GT.U32.AND P6, PT, R6, R20, PT ;  /* 0x000000140600720c */ /* 0x000fc60003fc4070 */
[----:B------:R-:W-:-:S04]  /*21b0*/  IMAD.HI.U32 R9, R8, R13, RZ ;  /* 0x0000000d08097227 */ /* 0x000fc800078e00ff */
[----:B------:R-:W-:Y:S02]  /*21c0*/  IMAD.MOV R5, RZ, RZ, -R5 ;  /* 0x000000ffff057224 */ /* 0x000fe400078e0a05 */
[----:B------:R-:W-:Y:S02]  /*21d0*/  IMAD.MOV R12, RZ, RZ, -R9 ;  /* 0x000000ffff0c7224 */ /* 0x000fe400078e0a09 */
[----:B------:R-:W-:Y:S01]  /*21e0*/  @!P1 IMAD.MOV R24, RZ, RZ, -R24 ;  /* 0x000000ffff189224 */ /* 0x000fe200078e0a18 */
[C---:B------:R-:W-:Y:S01]  /*21f0*/  ISETP.GT.U32.AND P1, PT, R6.reuse, R18, PT ;  /* 0x000000120600720c */ /* 0x040fe20003f24070 */
[--C-:B------:R-:W-:Y:S01]  /*2200*/  @!P3 IMAD.IADD R23, R23, 0x1, -R6.reuse ;  /* 0x000000011717b824 */ /* 0x100fe200078e0a06 */
[C---:B------:R-:W-:Y:S01]  /*2210*/  ISETP.GT.U32.AND P3, PT, R6.reuse, R15, PT ;  /* 0x0000000f0600720c */ /* 0x040fe20003f64070 */
[C---:B------:R-:W-:Y:S02]  /*2220*/  IMAD R14, R6.reuse, R5, R11 ;  /* 0x00000005060e7224 */ /* 0x040fe400078e020b */
[----:B------:R-:W-:Y:S01]  /*2230*/  IMAD R12, R6, R12, R13 ;  /* 0x0000000c060c7224 */ /* 0x000fe200078e020d */
[----:B------:R-:W-:Y:S01]  /*2240*/  LOP3.LUT R13, R16, 0x4c, RZ, 0xfc, !PT ;  /* 0x0000004c100d7812 */ /* 0x000fe200078efcff */
[--C-:B------:R-:W-:Y:S01]  /*2250*/  @!P0 IMAD.IADD R39, R39, 0x1, -R6.reuse ;  /* 0x0000000127278824 */ /* 0x100fe200078e0a06 */
[----:B------:R-:W-:Y:S01]  /*2260*/  ISETP.GT.U32.AND P0, PT, R6, R14, PT ;  /* 0x0000000e0600720c */ /* 0x000fe20003f04070 */
[--C-:B------:R-:W-:Y:S01]  /*2270*/  @!P6 IMAD.IADD R20, R20, 0x1, -R6.reuse ;  /* 0x000000011414e824 */ /* 0x100fe200078e0a06 */
[----:B------:R-:W-:Y:S01]  /*2280*/  ISETP.GT.U32.AND P6, PT, R6, R12, PT ;  /* 0x0000000c0600720c */ /* 0x000fe20003fc4070 */
[----:B------:R-:W-:Y:S01]  /*2290*/  @!P4 IMAD.MOV R23, RZ, RZ, -R23 ;  /* 0x000000ffff17c224 */ /* 0x000fe200078e0a17 */
[----:B------:R-:W-:Y:S01]  /*22a0*/  IABS R11, R13 ;  /* 0x0000000d000b7213 */ /* 0x000fe20000000000 */
[--C-:B------:R-:W-:Y:S01]  /*22b0*/  @!P1 IMAD.IADD R18, R18, 0x1, -R6.reuse ;  /* 0x0000000112129824 */ /* 0x100fe200078e0a06 */
[----:B------:R-:W-:Y:S01]  /*22c0*/  ISETP.GE.AND P1, PT, R19, RZ, PT ;  /* 0x000000ff1300720c */ /* 0x000fe20003f26270 */
[----:B------:R-:W-:Y:S01]  /*22d0*/  @!P3 IMAD.IADD R15, R15, 0x1, -R6 ;  /* 0x000000010f0fb824 */ /* 0x000fe200078e0a06 */
[----:B------:R-:W-:Y:S01]  /*22e0*/  ISETP.GE.AND P3, PT, R21, RZ, PT ;  /* 0x000000ff1500720c */ /* 0x000fe20003f66270 */
[----:B------:R-:W-:Y:S01]  /*22f0*/  IMAD.HI.U32 R5, R8, R17, RZ ;  /* 0x0000001108057227 */ /* 0x000fe200078e00ff */
[----:B------:R-:W-:-:S02]  /*2300*/  LOP3.LUT R21, R16, 0x54, RZ, 0xfc, !PT ;  /* 0x0000005410157812 */ /* 0x000fc400078efcff */
[----:B------:R-:W-:Y:S01]  /*2310*/  ISETP.GT.U32.AND P4, PT, R6, R15, PT ;  /* 0x0000000f0600720c */ /* 0x000fe20003f84070 */
[----:B------:R-:W-:Y:S01]  /*2320*/  @!P0 IMAD.IADD R14, R14, 0x1, -R6 ;  /* 0x000000010e0e8824 */ /* 0x000fe200078e0a06 */
[----:B------:R-:W-:Y:S01]  /*2330*/  ISETP.GT.U32.AND P0, PT, R6, R18, PT ;  /* 0x000000120600720c */ /* 0x000fe20003f04070 */
[----:B------:R-:W-:-:S04]  /*2340*/  IMAD.HI.U32 R9, R8, R91, RZ ;  /* 0x0000005b08097227 */ /* 0x000fc800078e00ff */
[--C-:B------:R-:W-:Y:S01]  /*2350*/  @!P6 IMAD.IADD R12, R12, 0x1, -R6.reuse ;  /* 0x000000010c0ce824 */ /* 0x100fe200078e0a06 */
[C---:B------:R-:W-:Y:S01]  /*2360*/  ISETP.GT.U32.AND P6, PT, R6.reuse, R14, PT ;  /* 0x0000000e0600720c */ /* 0x040fe20003fc4070 */
[----:B------:R-:W-:Y:S02]  /*2370*/  IMAD.MOV R5, RZ, RZ, -R5 ;  /* 0x000000ffff057224 */ /* 0x000fe400078e0a05 */
[----:B------:R-:W-:Y:S02]  /*2380*/  IMAD.MOV R9, RZ, RZ, -R9 ;  /* 0x000000ffff097224 */ /* 0x000fe400078e0a09 */
[----:B------:R-:W-:Y:S01]  /*2390*/  IMAD R10, R6, R5, R17 ;  /* 0x00000005060a7224 */ /* 0x000fe200078e0211 */
[----:B------:R-:W-:Y:S01]  /*23a0*/  LOP3.LUT R17, R16, 0x4e, RZ, 0xfc, !PT ;  /* 0x0000004e10117812 */ /* 0x000fe200078efcff */
[C---:B------:R-:W-:Y:S02]  /*23b0*/  IMAD R91, R6.reuse, R9, R91 ;  /* 0x00000009065b7224 */ /* 0x040fe400078e025b */
[----:B------:R-:W-:Y:S01]  /*23c0*/  @!P5 IMAD.MOV R39, RZ, RZ, -R39 ;  /* 0x000000ffff27d224 */ /* 0x000fe200078e0a27 */
[----:B------:R-:W-:Y:S01]  /*23d0*/  ISETP.GT.U32.AND P5, PT, R6, R12, PT ;  /* 0x0000000c0600720c */ /* 0x000fe20003fa4070 */
[--C-:B------:R-:W-:Y:S01]  /*23e0*/  @!P0 IMAD.IADD R18, R18, 0x1, -R6.reuse ;  /* 0x0000000112128824 */ /* 0x100fe200078e0a06 */
[----:B------:R-:W-:Y:S01]  /*23f0*/  IABS R19, R17 ;  /* 0x0000001100137213 */ /* 0x000fe20000000000 */
[----:B------:R-:W-:Y:S01]  /*2400*/  @!P4 IMAD.IADD R15, R15, 0x1, -R6 ;  /* 0x000000010f0fc824 */ /* 0x000fe200078e0a06 */
[----:B------:R-:W-:Y:S01]  /*2410*/  ISETP.GE.AND P0, PT, R40, RZ, PT ;  /* 0x000000ff2800720c */ /* 0x000fe20003f06270 */
[----:B------:R-:W-:Y:S01]  /*2420*/  IMAD.HI.U32 R5, R8, R11, RZ ;  /* 0x0000000b08057227 */ /* 0x000fe200078e00ff */
[----:B------:R-:W-:-:S02]  /*2430*/  ISETP.GT.U32.AND P4, PT, R6, R91, PT ;  /* 0x0000005b0600720c */ /* 0x000fc40003f84070 */
[----:B------:R-:W-:Y:S01]  /*2440*/  LOP3.LUT R40, R16, 0x58, RZ, 0xfc, !PT ;  /* 0x0000005810287812 */ /* 0x000fe200078efcff */
[----:B------:R-:W-:Y:S01]  /*2450*/  @!P6 IMAD.IADD R14, R14, 0x1, -R6 ;  /* 0x000000010e0ee824 */ /* 0x000fe200078e0a06 */
[----:B------:R-:W-:Y:S01]  /*2460*/  ISETP.GE.AND P6, PT, R41, RZ, PT ;  /* 0x000000ff2900720c */ /* 0x000fe20003fc6270 */
[----:B------:R-:W-:Y:S01]  /*2470*/  @!P2 IMAD.MOV R20, RZ, RZ, -R20 ;  /* 0x000000ffff14a224 */ /* 0x000fe200078e0a14 */
[----:B------:R-:W-:Y:S01]  /*2480*/  ISETP.GT.U32.AND P2, PT, R6, R10, PT ;  /* 0x0000000a0600720c */ /* 0x000fe20003f44070 */
[----:B------:R-:W-:Y:S01]  /*2490*/  IMAD.HI.U32 R9, R8, R19, RZ ;  /* 0x0000001308097227 */ /* 0x000fe200078e00ff */
[----:B------:R-:W-:-:S03]  /*24a0*/  IABS R41, R40 ;  /* 0x0000002800297213 */ /* 0x000fc60000000000 */
[----:B------:R-:W-:Y:S02]  /*24b0*/  IMAD.MOV R5, RZ, RZ, -R5 ;  /* 0x000000ffff057224 */ /* 0x000fe400078e0a05 */
[----:B------:R-:W-:Y:S02]  /*24c0*/  IMAD.MOV R9, RZ, RZ, -R9 ;  /* 0x000000ffff097224 */ /* 0x000fe400078e0a09 */
[----:B------:R-:W-:Y:S01]  /*24d0*/  IMAD R5, R6, R5, R11 ;  /* 0x0000000506057224 */ /* 0x000fe200078e020b */
[----:B------:R-:W-:Y:S01]  /*24e0*/  LOP3.LUT R11, R16, 0x52, RZ, 0xfc, !PT ;  /* 0x00000052100b7812 */ /* 0x000fe200078efcff */
[--C-:B------:R-:W-:Y:S01]  /*24f0*/  @!P5 IMAD.IADD R12, R12, 0x1, -R6.reuse ;  /* 0x000000010c0cd824 */ /* 0x100fe200078e0a06 */
[----:B------:R-:W-:Y:S01]  /*2500*/  ISETP.GE.AND P5, PT, R42, RZ, PT ;  /* 0x000000ff2a00720c */ /* 0x000fe20003fa6270 */
[----:B------:R-:W-:Y:S01]  /*2510*/  @!P4 IMAD.IADD R91, R91, 0x1, -R6 ;  /* 0x000000015b5bc824 */ /* 0x000fe200078e0a06 */
[----:B------:R-:W-:Y:S01]  /*2520*/  LOP3.LUT R42, R16, 0x5a, RZ, 0xfc, !PT ;  /* 0x0000005a102a7812 */ /* 0x000fe200078efcff */
[----:B------:R-:W-:Y:S01]  /*2530*/  IMAD R19, R6, R9, R19 ;  /* 0x0000000906137224 */ /* 0x000fe200078e0213 */
[----:B------:R-:W-:Y:S01]  /*2540*/  LOP3.LUT R9, R16, 0x50, RZ, 0xfc, !PT ;  /* 0x0000005010097812 */ /* 0x000fe200078efcff */
[----:B------:R-:W-:Y:S01]  /*2550*/  @!P0 IMAD.MOV R14, RZ, RZ, -R14 ;  /* 0x000000ffff0e8224 */ /* 0x000fe200078e0a0e */
[C---:B------:R-:W-:Y:S01]  /*2560*/  ISETP.GT.U32.AND P0, PT, R6.reuse, R5, PT ;  /* 0x000000050600720c */ /* 0x040fe20003f04070 */
[----:B------:R-:W-:Y:S01]  /*2570*/  @!P6 IMAD.MOV R12, RZ, RZ, -R12 ;  /* 0x000000ffff0ce224 */ /* 0x000fe200078e0a0c */
[----:B------:R-:W-:Y:S01]  /*2580*/  ISETP.GT.U32.AND P4, PT, R6, R91, PT ;  /* 0x0000005b0600720c */ /* 0x000fe20003f84070 */
[----:B------:R-:W-:Y:S01]  /*2590*/  @!P2 IMAD.IADD R10, R10, 0x1, -R6 ;  /* 0x000000010a0aa824 */ /* 0x000fe200078e0a06 */
[C---:B------:R-:W-:Y:S01]  /*25a0*/  ISETP.GT.U32.AND P6, PT, R6.reuse, R19, PT ;  /* 0x000000130600720c */ /* 0x040fe20003fc4070 */
[----:B------:R-:W-:Y:S01]  /*25b0*/  @!P1 IMAD.MOV R18, RZ, RZ, -R18 ;  /* 0x000000ffff129224 */ /* 0x000fe200078e0a12 */
[----:B------:R-:W-:Y:S01]  /*25c0*/  ISETP.GE.AND P2, PT, R43, RZ, PT ;  /* 0x000000ff2b00720c */ /* 0x000fe20003f46270 */
[----:B------:R-:W-:Y:S01]  /*25d0*/  @!P3 IMAD.MOV R15, RZ, RZ, -R15 ;  /* 0x000000ffff0fb224 */ /* 0x000fe200078e0a0f */
[----:B------:R-:W-:-:S02]  /*25e0*/  ISETP.GT.U32.AND P1, PT, R6, R10, PT ;  /* 0x0000000a0600720c */ /* 0x000fc40003f24070 */
[----:B------:R-:W-:Y:S02]  /*25f0*/  ISETP.GE.AND P3, PT, R13, RZ, PT ;  /* 0x000000ff0d00720c */ /* 0x000fe40003f66270 */
[----:B------:R-:W-:Y:S01]  /*2600*/  IABS R13, R9 ;  /* 0x00000009000d7213 */ /* 0x000fe20000000000 */
[--C-:B------:R-:W-:Y:S01]  /*2610*/  @!P0 IMAD.IADD R5, R5, 0x1, -R6.reuse ;  /* 0x0000000105058824 */ /* 0x100fe200078e0a06 */
[----:B------:R-:W-:Y:S01]  /*2620*/  ISETP.GE.AND P0, PT, R11, RZ, PT ;  /* 0x000000ff0b00720c */ /* 0x000fe20003f06270 */
[--C-:B------:R-:W-:Y:S01]  /*2630*/  @!P4 IMAD.IADD R91, R91, 0x1, -R6.reuse ;  /* 0x000000015b5bc824 */ /* 0x100fe200078e0a06 */
[----:B------:R-:W-:Y:S01]  /*2640*/  ISETP.GE.AND P4, PT, R9, RZ, PT ;  /* 0x000000ff0900720c */ /* 0x000fe20003f86270 */
[----:B------:R-:W-:Y:S01]  /*2650*/  @!P6 IMAD.IADD R19, R19, 0x1, -R6 ;  /* 0x000000011313e824 */ /* 0x000fe200078e0a06 */
[----:B------:R-:W-:Y:S01]  /*2660*/  ISETP.GT.U32.AND P6, PT, R6, R5, PT ;  /* 0x000000050600720c */ /* 0x000fe20003fc4070 */
[----:B------:R-:W-:Y:S01]  /*2670*/  IMAD.HI.U32 R9, R8, R13, RZ ;  /* 0x0000000d08097227 */ /* 0x000fe200078e00ff */
[----:B------:R-:W-:-:S03]  /*2680*/  IABS R43, R42 ;  /* 0x0000002a002b7213 */ /* 0x000fc60000000000 */
[----:B------:R-:W-:Y:S01]  /*2690*/  @!P1 IMAD.IADD R10, R10, 0x1, -R6 ;  /* 0x000000010a0a9824 */ /* 0x000fe200078e0a06 */
[----:B------:R-:W-:Y:S01]  /*26a0*/  ISETP.GE.AND P1, PT, R17, RZ, PT ;  /* 0x000000ff1100720c */ /* 0x000fe20003f26270 */
[----:B------:R-:W-:Y:S01]  /*26b0*/  IMAD.MOV R9, RZ, RZ, -R9 ;  /* 0x000000ffff097224 */ /* 0x000fe200078e0a09 */
[----:B------:R-:W-:Y:S01]  /*26c0*/  IABS R17, R11 ;  /* 0x0000000b00117213 */ /* 0x000fe20000000000 */
[----:B------:R-:W-:Y:S01]  /*26d0*/  @!P5 IMAD.MOV R10, RZ, RZ, -R10 ;  /* 0x000000ffff0ad224 */ /* 0x000fe200078e0a0a */
[C---:B------:R-:W-:Y:S01]  /*26e0*/  ISETP.GT.U32.AND P5, PT, R6.reuse, R19, PT ;  /* 0x000000130600720c */ /* 0x040fe20003fa4070 */
[----:B------:R-:W-:Y:S01]  /*26f0*/  IMAD R9, R6, R9, R13 ;  /* 0x0000000906097224 */ /* 0x000fe200078e020d */
[----:B------:R-:W-:Y:S01]  /*2700*/  LOP3.LUT R13, R16, 0x56, RZ, 0xfc, !PT ;  /* 0x00000056100d7812 */ /* 0x000fe200078efcff */
[----:B------:R-:W-:-:S03]  /*2710*/  IMAD.HI.U32 R11, R8, R17, RZ ;  /* 0x00000011080b7227 */ /* 0x000fc600078e00ff */
[----:B------:R-:W-:Y:S01]  /*2720*/  IABS R89, R13 ;  /* 0x0000000d00597213 */ /* 0x000fe20000000000 */
[--C-:B------:R-:W-:Y:S01]  /*2730*/  @!P6 IMAD.IADD R5, R5, 0x1, -R6.reuse ;  /* 0x000000010505e824 */ /* 0x100fe200078e0a06 */
[C---:B------:R-:W-:Y:S01]  /*2740*/  ISETP.GT.U32.AND P6, PT, R6.reuse, R9, PT ;  /* 0x000000090600720c */ /* 0x040fe20003fc4070 */
[----:B------:R-:W-:Y:S02]  /*2750*/  IMAD.MOV R11, RZ, RZ, -R11 ;  /* 0x000000ffff0b7224 */ /* 0x000fe400078e0a0b */
[----:B------:R-:W-:Y:S02]  /*2760*/  @!P3 IMAD.MOV R5, RZ, RZ, -R5 ;  /* 0x000000ffff05b224 */ /* 0x000fe400078e0a05 */
[C---:B------:R-:W-:Y:S02]  /*2770*/  IMAD R11, R6.reuse, R11, R17 ;  /* 0x0000000b060b7224 */ /* 0x040fe400078e0211 */
[----:B------:R-:W-:Y:S01]  /*2780*/  @!P2 IMAD.MOV R91, RZ, RZ, -R91 ;  /* 0x000000ffff5ba224 */ /* 0x000fe200078e0a5b */
[----:B------:R-:W-:Y:S01]  /*2790*/  ISETP.GE.AND P2, PT, R21, RZ, PT ;  /* 0x000000ff1500720c */ /* 0x000fe20003f46270 */
[----:B------:R-:W-:Y:S01]  /*27a0*/  @!P5 IMAD.IADD R19, R19, 0x1, -R6 ;  /* 0x000000011313d824 */ /* 0x000fe200078e0a06 */
[----:B------:R-:W-:Y:S01]  /*27b0*/  ISETP.GT.U32.AND P3, PT, R6, R11, PT ;  /* 0x0000000b0600720c */ /* 0x000fe20003f64070 */
[----:B------:R-:W-:Y:S01]  /*27c0*/  IMAD.HI.U32 R17, R8, R89, RZ ;  /* 0x0000005908117227 */ /* 0x000fe200078e00ff */
[----:B------:R-:W-:-:S02]  /*27d0*/  IABS R21, R21 ;  /* 0x0000001500157213 */ /* 0x000fc40000000000 */
[----:B------:R-:W-:Y:S01]  /*27e0*/  ISETP.GE.AND P5, PT, R13, RZ, PT ;  /* 0x000000ff0d00720c */ /* 0x000fe20003fa6270 */
[----:B------:R-:W-:Y:S02]  /*27f0*/  @!P6 IMAD.IADD R9, R9, 0x1, -R6 ;  /* 0x000000010909e824 */ /* 0x000fe400078e0a06 */
[----:B------:R-:W-:-:S03]  /*2800*/  IMAD.HI.U32 R13, R8, R21, RZ ;  /* 0x00000015080d7227 */ /* 0x000fc600078e00ff */
[C---:B------:R-:W-:Y:S01]  /*2810*/  ISETP.GT.U32.AND P6, PT, R6.reuse, R9, PT ;  /* 0x000000090600720c */ /* 0x040fe20003fc4070 */
[----:B------:R-:W-:Y:S02]  /*2820*/  IMAD.MOV R13, RZ, RZ, -R13 ;  /* 0x000000ffff0d7224 */ /* 0x000fe400078e0a0d */
[----:B------:R-:W-:Y:S02]  /*2830*/  @!P3 IMAD.IADD R11, R11, 0x1, -R6 ;  /* 0x000000010b0bb824 */ /* 0x000fe400078e0a06 */
[----:B------:R-:W-:Y:S02]  /*2840*/  IMAD.MOV R17, RZ, RZ, -R17 ;  /* 0x000000ffff117224 */ /* 0x000fe400078e0a11 */
[C---:B------:R-:W-:Y:S01]  /*2850*/  IMAD R13, R6.reuse, R13, R21 ;  /* 0x0000000d060d7224 */ /* 0x040fe200078e0215 */
[C---:B------:R-:W-:Y:S01]  /*2860*/  ISETP.GT.U32.AND P3, PT, R6.reuse, R11, PT ;  /* 0x0000000b0600720c */ /* 0x040fe20003f64070 */
[----:B------:R-:W-:Y:S02]  /*2870*/  IMAD R89, R6, R17, R89 ;  /* 0x0000001106597224 */ /* 0x000fe400078e0259 */
[----:B------:R-:W-:-:S04]  /*2880*/  IMAD.HI.U32 R17, R8, R41, RZ ;  /* 0x0000002908117227 */ /* 0x000fc800078e00ff */
[----:B------:R-:W-:Y:S01]  /*2890*/  @!P6 IMAD.IADD R9, R9, 0x1, -R6 ;  /* 0x000000010909e824 */ /* 0x000fe200078e0a06 */
[----:B------:R-:W-:Y:S01]  /*28a0*/  ISETP.GT.U32.AND P6, PT, R6, R13, PT ;  /* 0x0000000d0600720c */ /* 0x000fe20003fc4070 */
[----:B------:R-:W-:-:S04]  /*28b0*/  IMAD.HI.U32 R21, R8, R43, RZ ;  /* 0x0000002b08157227 */ /* 0x000fc800078e00ff */
[----:B------:R-:W-:Y:S02]  /*28c0*/  IMAD.MOV R17, RZ, RZ, -R17 ;  /* 0x000000ffff117224 */ /* 0x000fe400078e0a11 */
[----:B------:R-:W-:Y:S02]  /*28d0*/  IMAD.MOV R21, RZ, RZ, -R21 ;  /* 0x000000ffff157224 */ /* 0x000fe400078e0a15 */
        /* <DEDUP_REMOVED lines=10> */
[----:B------:R-:W-:-:S04]  /*2980*/  IMAD.HI.U32 R40, R8, R87, RZ ;  /* 0x0000005708287227 */ /* 0x000fc800078e00ff */
[----:B------:R-:W-:Y:S01]  /*2990*/  @!P4 IMAD.MOV R9, RZ, RZ, -R9 ;  /* 0x000000ffff09c224 */ /* 0x000fe200078e0a09 */
[C---:B------:R-:W-:Y:S01]  /*29a0*/  ISETP.GT.U32.AND P4, PT, R6.reuse, R89, PT ;  /* 0x000000590600720c */ /* 0x040fe20003f84070 */
[----:B------:R-:W-:Y:S02]  /*29b0*/  IMAD.MOV R40, RZ, RZ, -R40 ;  /* 0x000000ffff287224 */ /* 0x000fe400078e0a28 */
[--C-:B------:R-:W-:Y:S02]  /*29c0*/  @!P3 IMAD.IADD R17, R17, 0x1, -R6.reuse ;  /* 0x000000011111b824 */ /* 0x100fe400078e0a06 */
[----:B------:R-:W-:Y:S02]  /*29d0*/  @!P6 IMAD.IADD R21, R21, 0x1, -R6 ;  /* 0x000000011515e824 */ /* 0x000fe400078e0a06 */
[C---:B------:R-:W-:Y:S01]  /*29e0*/  IMAD R87, R6.reuse, R40, R87 ;  /* 0x0000002806577224 */ /* 0x040fe200078e0257 */
[----:B------:R-:W-:Y:S01]  /*29f0*/  ISETP.GT.U32.AND P6, PT, R6, R17, PT ;  /* 0x000000110600720c */ /* 0x000fe20003fc4070 */
[----:B------:R-:W-:-:S04]  /*2a00*/  IMAD.HI.U32 R40, R8, R41, RZ ;  /* 0x0000002908287227 */ /* 0x000fc800078e00ff */
[----:B------:R-:W-:Y:S02]  /*2a10*/  IMAD.MOV R40, RZ, RZ, -R40 ;  /* 0x000000ffff287224 */ /* 0x000fe400078e0a28 */
[----:B------:R-:W-:Y:S01]  /*2a20*/  @!P4 IMAD.IADD R89, R89, 0x1, -R6 ;  /* 0x000000015959c824 */ /* 0x000fe200078e0a06 */
[C---:B------:R-:W-:Y:S01]  /*2a30*/  ISETP.GT.U32.AND P4, PT, R6.reuse, R13, PT ;  /* 0x0000000d0600720c */ /* 0x040fe20003f84070 */
[----:B------:R-:W-:Y:S02]  /*2a40*/  IMAD R41, R6, R40, R41 ;  /* 0x0000002806297224 */ /* 0x000fe400078e0229 */
[----:B------:R-:W-:Y:S01]  /*2a50*/  IMAD.HI.U32 R40, R8, R85, RZ ;  /* 0x0000005508287227 */ /* 0x000fe200078e00ff */
[----:B------:R-:W-:-:S03]  /*2a60*/  ISETP.GT.U32.AND P3, PT, R6, R89, PT ;  /* 0x000000590600720c */ /* 0x000fc60003f64070 */
[----:B------:R-:W-:Y:S01]  /*2a70*/  @!P6 IMAD.IADD R17, R17, 0x1, -R6 ;  /* 0x000000011111e824 */ /* 0x000fe200078e0a06 */
[C---:B------:R-:W-:Y:S01]  /*2a80*/  ISETP.GT.U32.AND P6, PT, R6.reuse, R41, PT ;  /* 0x000000290600720c */ /* 0x040fe20003fc4070 */
[----:B------:R-:W-:Y:S02]  /*2a90*/  IMAD.MOV R40, RZ, RZ, -R40 ;  /* 0x000000ffff287224 */ /* 0x000fe400078e0a28 */
[----:B------:R-:W-:Y:S01]  /*2aa0*/  @!P0 IMAD.MOV R11, RZ, RZ, -R11 ;  /* 0x000000ffff0b8224 */ /* 0x000fe200078e0a0b */
[C---:B------:R-:W-:Y:S01]  /*2ab0*/  ISETP.GT.U32.AND P0, PT, R6.reuse, R21, PT ;  /* 0x000000150600720c */ /* 0x040fe20003f04070 */
[----:B------:R-:W-:Y:S02]  /*2ac0*/  IMAD R85, R6, R40, R85 ;  /* 0x0000002806557224 */ /* 0x000fe400078e0255 */
[----:B------:R-:W-:-:S04]  /*2ad0*/  IMAD.HI.U32 R40, R8, R83, RZ ;  /* 0x0000005308287227 */ /* 0x000fc800078e00ff */
[--C-:B------:R-:W-:Y:S01]  /*2ae0*/  @!P3 IMAD.IADD R89, R89, 0x1, -R6.reuse ;  /* 0x000000015959b824 */ /* 0x100fe200078e0a06 */
[----:B------:R-:W-:Y:S01]  /*2af0*/  ISETP.GE.AND P3, PT, R42, RZ, PT ;  /* 0x000000ff2a00720c */ /* 0x000fe20003f66270 */
[----:B------:R-:W-:Y:S01]  /*2b00*/  @!P6 IMAD.IADD R41, R41, 0x1, -R6 ;  /* 0x000000012929e824 */ /* 0x000fe200078e0a06 */
[C---:B------:R-:W-:Y:S01]  /*2b10*/  ISETP.GT.U32.AND P6, PT, R6.reuse, R85, PT ;  /* 0x000000550600720c */ /* 0x040fe20003fc4070 */
[----:B------:R-:W-:Y:S02]  /*2b20*/  @!P5 IMAD.MOV R89, RZ, RZ, -R89 ;  /* 0x000000ffff59d224 */ /* 0x000fe400078e0a59 */
[----:B------:R-:W-:Y:S01]  /*2b30*/  IMAD.MOV R40, RZ, RZ, -R40 ;  /* 0x000000ffff287224 */ /* 0x000fe200078e0a28 */
[C---:B------:R-:W-:Y:S01]  /*2b40*/  ISETP.GT.U32.AND P5, PT, R6.reuse, R41, PT ;  /* 0x000000290600720c */ /* 0x040fe20003fa4070 */
[----:B------:R-:W-:Y:S01]  /*2b50*/  @!P4 IMAD.IADD R13, R13, 0x1, -R6 ;  /* 0x000000010d0dc824 */ /* 0x000fe200078e0a06 */
[C---:B------:R-:W-:Y:S01]  /*2b60*/  ISETP.GT.U32.AND P4, PT, R6.reuse, R87, PT ;  /* 0x000000570600720c */ /* 0x040fe20003f84070 */
[----:B------:R-:W-:-:S02]  /*2b70*/  IMAD R83, R6, R40, R83 ;  /* 0x0000002806537224 */ /* 0x000fc400078e0253 */
[----:B------:R-:W-:Y:S01]  /*2b80*/  @!P0 IMAD.IADD R21, R21, 0x1, -R6 ;  /* 0x0000000115158824 */ /* 0x000fe200078e0a06 */
[----:B------:R-:W-:Y:S01]  /*2b90*/  ISETP.GE.AND P0, PT, R44, RZ, PT ;  /* 0x000000ff2c00720c */ /* 0x000fe20003f06270 */
[----:B------:R-:W-:Y:S01]  /*2ba0*/  IMAD.HI.U32 R42, R8, R43, RZ ;  /* 0x0000002b082a7227 */ /* 0x000fe200078e00ff */
[----:B------:R-:W-:-:S03]  /*2bb0*/  LOP3.LUT R44, R16, 0x66, RZ, 0xfc, !PT ;  /* 0x00000066102c7812 */ /* 0x000fc600078efcff */
[----:B------:R-:W-:Y:S02]  /*2bc0*/  IMAD.MOV R42, RZ, RZ, -R42 ;  /* 0x000000ffff2a7224 */ /* 0x000fe400078e0a2a */
[--C-:B------:R-:W-:Y:S01]  /*2bd0*/  @!P5 IMAD.IADD R41, R41, 0x1, -R6.reuse ;  /* 0x000000012929d824 */ /* 0x100fe200078e0a06 */
[C---:B------:R-:W-:Y:S01]  /*2be0*/  ISETP.GT.U32.AND P5, PT, R6.reuse, R83, PT ;  /* 0x000000530600720c */ /* 0x040fe20003fa4070 */
[----:B------:R-:W-:Y:S01]  /*2bf0*/  @!P4 IMAD.IADD R87, R87, 0x1, -R6 ;  /* 0x000000015757c824 */ /* 0x000fe200078e0a06 */
[----:B------:R-:W-:Y:S01]  /*2c00*/  ISETP.GE.AND P4, PT, R45, RZ, PT ;  /* 0x000000ff2d00720c */ /* 0x000fe20003f86270 */
[C---:B------:R-:W-:Y:S01]  /*2c10*/  IMAD R43, R6.reuse, R42, R43 ;  /* 0x0000002a062b7224 */ /* 0x040fe200078e022b */
[----:B------:R-:W-:Y:S01]  /*2c20*/  IABS R45, R44 ;  /* 0x0000002c002d7213 */ /* 0x000fe20000000000 */
[----:B------:R-:W-:Y:S01]  /*2c30*/  @!P2 IMAD.MOV R13, RZ, RZ, -R13 ;  /* 0x000000ffff0da224 */ /* 0x000fe200078e0a0d */
[----:B------:R-:W-:Y:S01]  /*2c40*/  ISETP.GT.U32.AND P2, PT, R6, R87, PT ;  /* 0x000000570600720c */ /* 0x000fe20003f44070 */
[----:B------:R-:W-:Y:S01]  /*2c50*/  @!P1 IMAD.MOV R17, RZ, RZ, -R17 ;  /* 0x000000ffff119224 */ /* 0x000fe200078e0a11 */
[----:B------:R-:W-:Y:S01]  /*2c60*/  ISETP.GE.AND P1, PT, R46, RZ, PT ;  /* 0x000000ff2e00720c */ /* 0x000fe20003f26270 */
[----:B------:R-:W-:Y:S01]  /*2c70*/  IMAD.HI.U32 R40, R8, R45, RZ ;  /* 0x0000002d08287227 */ /* 0x000fe200078e00ff */
[----:B------:R-:W-:-:S03]  /*2c80*/  LOP3.LUT R46, R16, 0x6a, RZ, 0xfc, !PT ;  /* 0x0000006a102e7812 */ /* 0x000fc600078efcff */
[----:B------:R-:W-:Y:S02]  /*2c90*/  @!P5 IMAD.IADD R83, R83, 0x1, -R6 ;  /* 0x000000015353d824 */ /* 0x000fe400078e0a06 */
[----:B------:R-:W-:Y:S02]  /*2ca0*/  IMAD.MOV R42, RZ, RZ, -R40 ;  /* 0x000000ffff2a7224 */ /* 0x000fe400078e0a28 */
[----:B------:R-:W-:Y:S01]  /*2cb0*/  IMAD.HI.U32 R40, R8, R81, RZ ;  /* 0x0000005108287227 */ /* 0x000fe200078e00ff */
[----:B------:R-:W-:-:S03]  /*2cc0*/  ISETP.GT.U32.AND P5, PT, R6, R83, PT ;  /* 0x000000530600720c */ /* 0x000fc60003fa4070 */
[----:B------:R-:W-:Y:S02]  /*2cd0*/  IMAD.MOV R40, RZ, RZ, -R40 ;  /* 0x000000ffff287224 */ /* 0x000fe400078e0a28 */
[----:B------:R-:W-:Y:S01]  /*2ce0*/  @!P3 IMAD.MOV R21, RZ, RZ, -R21 ;  /* 0x000000ffff15b224 */ /* 0x000fe200078e0a15 */
[C---:B------:R-:W-:Y:S01]  /*2cf0*/  ISETP.GT.U32.AND P3, PT, R6.reuse, R43, PT ;  /* 0x0000002b0600720c */ /* 0x040fe20003f64070 */
[C---:B------:R-:W-:Y:S02]  /*2d00*/  IMAD R81, R6.reuse, R40, R81 ;  /* 0x0000002806517224 */ /* 0x040fe400078e0251 */
[--C-:B------:R-:W-:Y:S01]  /*2d10*/  @!P2 IMAD.IADD R87, R87, 0x1, -R6.reuse ;  /* 0x000000015757a824 */ /* 0x100fe200078e0a06 */
[----:B------:R-:W-:Y:S01]  /*2d20*/  ISETP.GE.AND P2, PT, R47, RZ, PT ;  /* 0x000000ff2f00720c */ /* 0x000fe20003f46270 */
[--C-:B------:R-:W-:Y:S01]  /*2d30*/  @!P6 IMAD.IADD R85, R85, 0x1, -R6.reuse ;  /* 0x000000015555e824 */ /* 0x100fe200078e0a06 */
[----:B------:R-:W-:Y:S01]  /*2d40*/  IABS R47, R46 ;  /* 0x0000002e002f7213 */ /* 0x000fe20000000000 */
[----:B------:R-:W-:Y:S01]  /*2d50*/  @!P5 IMAD.IADD R83, R83, 0x1, -R6 ;  /* 0x000000015353d824 */ /* 0x000fe200078e0a06 */
[----:B------:R-:W-:Y:S01]  /*2d60*/  ISETP.GT.U32.AND P5, PT, R6, R81, PT ;  /* 0x000000510600720c */ /* 0x000fe20003fa4070 */
[----:B------:R-:W-:Y:S01]  /*2d70*/  @!P0 IMAD.MOV R87, RZ, RZ, -R87 ;  /* 0x000000ffff578224 */ /* 0x000fe200078e0a57 */
[----:B------:R-:W-:Y:S01]  /*2d80*/  ISETP.GE.AND P6, PT, R48, RZ, PT ;  /* 0x000000ff3000720c */ /* 0x000fe20003fc6270 */
[----:B------:R-:W-:Y:S01]  /*2d90*/  IMAD.HI.U32 R40, R8, R47, RZ ;  /* 0x0000002f08287227 */ /* 0x000fe200078e00ff */
[----:B------:R-:W-:-:S03]  /*2da0*/  LOP3.LUT R48, R16, 0x6c, RZ, 0xfc, !PT ;  /* 0x0000006c10307812 */ /* 0x000fc600078efcff */
[----:B------:R-:W-:Y:S01]  /*2db0*/  @!P3 IMAD.IADD R43, R43, 0x1, -R6 ;  /* 0x000000012b2bb824 */ /* 0x000fe200078e0a06 */
[C---:B------:R-:W-:Y:S01]  /*2dc0*/  ISETP.GT.U32.AND P3, PT, R6.reuse, R85, PT ;  /* 0x000000550600720c */ /* 0x040fe20003f64070 */
[----:B------:R-:W-:Y:S01]  /*2dd0*/  IMAD.MOV R40, RZ, RZ, -R40 ;  /* 0x000000ffff287224 */ /* 0x000fe200078e0a28 */
[----:B------:R-:W-:Y:S01]  /*2de0*/  IABS R79, R48 ;  /* 0x00000030004f7213 */ /* 0x000fe20000000000 */
[----:B------:R-:W-:Y:S01]  /*2df0*/  @!P4 IMAD.MOV R41, RZ, RZ, -R41 ;  /* 0x000000ffff29c224 */ /* 0x000fe200078e0a29 */
[C---:B------:R-:W-:Y:S01]  /*2e00*/  ISETP.GT.U32.AND P0, PT, R6.reuse, R43, PT ;  /* 0x0000002b0600720c */ /* 0x040fe20003f04070 */
[----:B------:R-:W-:Y:S02]  /*2e10*/  @!P5 IMAD.IADD R81, R81, 0x1, -R6 ;  /* 0x000000015151d824 */ /* 0x000fe400078e0a06 */
[----:B------:R-:W-:Y:S02]  /*2e20*/  IMAD R47, R6, R40, R47 ;  /* 0x00000028062f7224 */ /* 0x000fe400078e022f */
[----:B------:R-:W-:Y:S01]  /*2e30*/  IMAD.HI.U32 R40, R8, R49, RZ ;  /* 0x0000003108287227 */ /* 0x000fe200078e00ff */
[----:B------:R-:W-:-:S03]  /*2e40*/  ISETP.GT.U32.AND P4, PT, R6, R81, PT ;  /* 0x000000510600720c */ /* 0x000fc60003f84070 */
[----:B------:R-:W-:Y:S02]  /*2e50*/  IMAD.MOV R40, RZ, RZ, -R40 ;  /* 0x000000ffff287224 */ /* 0x000fe400078e0a28 */
[C---:B------:R-:W-:Y:S02]  /*2e60*/  IMAD R45, R6.reuse, R42, R45 ;  /* 0x0000002a062d7224 */ /* 0x040fe400078e022d */
[C---:B------:R-:W-:Y:S02]  /*2e70*/  IMAD R49, R6.reuse, R40, R49 ;  /* 0x0000002806317224 */ /* 0x040fe400078e0231 */
[--C-:B------:R-:W-:Y:S01]  /*2e80*/  @!P3 IMAD.IADD R85, R85, 0x1, -R6.reuse ;  /* 0x000000015555b824 */ /* 0x100fe200078e0a06 */
[----:B------:R-:W-:Y:S01]  /*2e90*/  ISETP.GT.U32.AND P3, PT, R6, R45, PT ;  /* 0x0000002d0600720c */ /* 0x000fe20003f64070 */
[--C-:B------:R-:W-:Y:S01]  /*2ea0*/  @!P0 IMAD.IADD R43, R43, 0x1, -R6.reuse ;  /* 0x000000012b2b8824 */ /* 0x100fe200078e0a06 */
[----:B------:R-:W-:Y:S01]  /*2eb0*/  ISETP.GE.AND P0, PT, R44, RZ, PT ;  /* 0x000000ff2c00720c */ /* 0x000fe20003f06270 */
[----:B------:R-:W-:Y:S01]  /*2ec0*/  @!P4 IMAD.IADD R81, R81, 0x1, -R6 ;  /* 0x000000015151c824 */ /* 0x000fe200078e0a06 */
[----:B------:R-:W-:Y:S01]  /*2ed0*/  ISETP.GT.U32.AND P4, PT, R6, R49, PT ;  /* 0x000000310600720c */ /* 0x000fe20003f84070 */
[----:B------:R-:W-:Y:S01]  /*2ee0*/  @!P1 IMAD.MOV R85, RZ, RZ, -R85 ;  /* 0x000000ffff559224 */ /* 0x000fe200078e0a55 */
[----:B------:R-:W-:Y:S01]  /*2ef0*/  LOP3.LUT R44, R16, 0x70, RZ, 0xfc, !PT ;  /* 0x00000070102c7812 */ /* 0x000fe200078efcff */
[----:B------:R-:W-:Y:S01]  /*2f00*/  IMAD.HI.U32 R42, R8, R79, RZ ;  /* 0x0000004f082a7227 */ /* 0x000fe200078e00ff */
[----:B------:R-:W-:-:S02]  /*2f10*/  ISETP.GT.U32.AND P1, PT, R6, R47, PT ;  /* 0x0000002f0600720c */ /* 0x000fc40003f24070 */
[----:B------:R-:W-:Y:S01]  /*2f20*/  IABS R77, R44 ;  /* 0x0000002c004d7213 */ /* 0x000fe20000000000 */
[----:B------:R-:W-:Y:S02]  /*2f30*/  IMAD.MOV R42, RZ, RZ, -R42 ;  /* 0x000000ffff2a7224 */ /* 0x000fe400078e0a2a */
[--C-:B------:R-:W-:Y:S01]  /*2f40*/  @!P3 IMAD.IADD R45, R45, 0x1, -R6.reuse ;  /* 0x000000012d2db824 */ /* 0x100fe200078e0a06 */
[----:B------:R-:W-:Y:S01]  /*2f50*/  ISETP.GE.AND P3, PT, R51, RZ, PT ;  /* 0x000000ff3300720c */ /* 0x000fe20003f66270 */
[----:B------:R-:W-:Y:S01]  /*2f60*/  IMAD.HI.U32 R40, R8, R77, RZ ;  /* 0x0000004d08287227 */ /* 0x000fe200078e00ff */
[----:B------:R-:W-:Y:S02]  /*2f70*/  IABS R51, R52 ;  /* 0x0000003400337213 */ /* 0x000fe40000000000 */
[----:B------:R-:W-:Y:S01]  /*2f80*/  ISETP.GT.U32.AND P5, PT, R6, R45, PT ;  /* 0x0000002d0600720c */ /* 0x000fe20003fa4070 */
[----:B------:R-:W-:Y:S02]  /*2f90*/  @!P4 IMAD.IADD R49, R49, 0x1, -R6 ;  /* 0x000000013131c824 */ /* 0x000fe400078e0a06 */
[----:B------:R-:W-:-:S02]  /*2fa0*/  IMAD.MOV R40, RZ, RZ, -R40 ;  /* 0x000000ffff287224 */ /* 0x000fc400078e0a28 */
[C---:B------:R-:W-:Y:S01]  /*2fb0*/  IMAD R79, R6.reuse, R42, R79 ;  /* 0x0000002a064f7224 */ /* 0x040fe200078e024f */
[----:B------:R-:W-:Y:S01]  /*2fc0*/  ISETP.GT.U32.AND P4, PT, R6, R49, PT ;  /* 0x000000310600720c */ /* 0x000fe20003f84070 */
[----:B------:R-:W-:Y:S01]  /*2fd0*/  @!P1 IMAD.IADD R47, R47, 0x1, -R6 ;  /* 0x000000012f2f9824 */ /* 0x000fe200078e0a06 */
[----:B------:R-:W-:Y:S01]  /*2fe0*/  LOP3.LUT R42, R16, 0x76, RZ, 0xfc, !PT ;  /* 0x00000076102a7812 */ /* 0x000fe200078efcff */
[C---:B------:R-:W-:Y:S02]  /*2ff0*/  IMAD R77, R6.reuse, R40, R77 ;  /* 0x00000028064d7224 */ /* 0x040fe400078e024d */
[----:B------:R-:W-:Y:S01]  /*3000*/  @!P6 IMAD.MOV R83, RZ, RZ, -R83 ;  /* 0x000000ffff53e224 */ /* 0x000fe200078e0a53 */
[----:B------:R-:W-:Y:S01]  /*3010*/  ISETP.GT.U32.AND P6, PT, R6, R79, PT ;  /* 0x0000004f0600720c */ /* 0x000fe20003fc4070 */
[----:B------:R-:W-:Y:S01]  /*3020*/  IMAD.HI.U32 R40, R8, R51, RZ ;  /* 0x0000003308287227 */ /* 0x000fe200078e00ff */
[----:B------:R-:W-:Y:S02]  /*3030*/  ISETP.GT.U32.AND P1, PT, R6, R47, PT ;  /* 0x0000002f0600720c */ /* 0x000fe40003f24070 */
[----:B------:R-:W-:Y:S01]  /*3040*/  IABS R55, R42 ;  /* 0x0000002a00377213 */ /* 0x000fe20000000000 */
[----:B------:R-:W-:Y:S01]  /*3050*/  @!P2 IMAD.MOV R43, RZ, RZ, -R43 ;  /* 0x000000ffff2ba224 */ /* 0x000fe200078e0a2b */
[----:B------:R-:W-:Y:S01]  /*3060*/  ISETP.GE.AND P2, PT, R46, RZ, PT ;  /* 0x000000ff2e00720c */ /* 0x000fe20003f46270 */
[----:B------:R-:W-:Y:S01]  /*3070*/  IMAD.MOV R53, RZ, RZ, -R40 ;  /* 0x000000ffff357224 */ /* 0x000fe200078e0a28 */
[----:B------:R-:W-:Y:S01]  /*3080*/  LOP3.LUT R46, R16, 0x74, RZ, 0xfc, !PT ;  /* 0x00000074102e7812 */ /* 0x000fe200078efcff */
[----:B------:R-:W-:-:S02]  /*3090*/  @!P4 IMAD.IADD R49, R49, 0x1, -R6 ;  /* 0x000000013131c824 */ /* 0x000fc400078e0a06 */
[----:B------:R-:W-:Y:S01]  /*30a0*/  IMAD R51, R6, R53, R51 ;  /* 0x0000003506337224 */ /* 0x000fe200078e0233 */
[----:B------:R-:W-:Y:S01]  /*30b0*/  IABS R75, R46 ;  /* 0x0000002e004b7213 */ /* 0x000fe20000000000 */
[--C-:B------:R-:W-:Y:S01]  /*30c0*/  @!P6 IMAD.IADD R79, R79, 0x1, -R6.reuse ;  /* 0x000000014f4fe824 */ /* 0x100fe200078e0a06 */
[----:B------:R-:W-:Y:S01]  /*30d0*/  LOP3.LUT R53, R0, 0x7f, RZ, 0xc0, !PT ;  /* 0x0000007f00357812 */ /* 0x000fe200078ec0ff */
[----:B------:R-:W-:Y:S01]  /*30e0*/  @!P1 IMAD.IADD R47, R47, 0x1, -R6 ;  /* 0x000000012f2f9824 */ /* 0x000fe200078e0a06 */
[----:B------:R-:W-:Y:S01]  /*30f0*/  ISETP.GT.U32.AND P4, PT, R6, R51, PT ;  /* 0x000000330600720c */ /* 0x000fe20003f84070 */
[----:B------:R-:W-:Y:S01]  /*3100*/  IMAD.HI.U32 R40, R8, R75, RZ ;  /* 0x0000004b08287227 */ /* 0x000fe200078e00ff */
[C---:B------:R-:W-:Y:S02]  /*3110*/  ISETP.GT.U32.AND P1, PT, R6.reuse, R77, PT ;  /* 0x0000004d0600720c */ /* 0x040fe40003f24070 */
[----:B------:R-:W-:Y:S01]  /*3120*/  ISETP.GT.U32.AND P6, PT, R6, R79, PT ;  /* 0x0000004f0600720c */ /* 0x000fe20003fc4070 */
[----:B------:R-:W-:-:S02]  /*3130*/  IMAD.MOV R40, RZ, RZ, -R40 ;  /* 0x000000ffff287224 */ /* 0x000fc400078e0a28 */
[----:B------:R-:W-:Y:S01]  /*3140*/  @!P5 IMAD.IADD R45, R45, 0x1, -R6 ;  /* 0x000000012d2dd824 */ /* 0x000fe200078e0a06 */
[----:B------:R-:W-:Y:S01]  /*3150*/  ISETP.GE.AND P5, PT, R48, RZ, PT ;  /* 0x000000ff3000720c */ /* 0x000fe20003fa6270 */
[----:B------:R-:W-:Y:S02]  /*3160*/  IMAD R75, R6, R40, R75 ;  /* 0x00000028064b7224 */ /* 0x000fe400078e024b */
[----:B------:R-:W-:-:S04]  /*3170*/  IMAD.HI.U32 R48, R8, R55, RZ ;  /* 0x0000003708307227 */ /* 0x000fc800078e00ff */
[----:B------:R-:W-:Y:S01]  /*3180*/  @!P4 IMAD.IADD R51, R51, 0x1, -R6 ;  /* 0x000000013333c824 */ /* 0x000fe200078e0a06 */
[----:B------:R-:W-:Y:S01]  /*3190*/  ISETP.GT.U32.AND P4, PT, R6, R75, PT ;  /* 0x0000004b0600720c */ /* 0x000fe20003f84070 */
[----:B------:R-:W-:Y:S02]  /*31a0*/  IMAD.MOV R48, RZ, RZ, -R48 ;  /* 0x000000ffff307224 */ /* 0x000fe400078e0a30 */
[--C-:B------:R-:W-:Y:S01]  /*31b0*/  @!P1 IMAD.IADD R77, R77, 0x1, -R6.reuse ;  /* 0x000000014d4d9824 */ /* 0x100fe200078e0a06 */
[----:B------:R-:W-:Y:S01]  /*31c0*/  ISETP.NE.U32.AND P1, PT, R53, RZ, PT ;  /* 0x000000ff3500720c */ /* 0x000fe20003f25070 */
[----:B------:R-:W-:Y:S02]  /*31d0*/  IMAD R78, R22, 0x100, R53 ;  /* 0x00000100164e7824 */ /* 0x000fe400078e0235 */
[--C-:B------:R-:W-:Y:S01]  /*31e0*/  @!P6 IMAD.IADD R79, R79, 0x1, -R6.reuse ;  /* 0x000000014f4fe824 */ /* 0x100fe200078e0a06 */
[----:B------:R-:W-:Y:S01]  /*31f0*/  ISETP.GE.AND P6, PT, R50, RZ, PT ;  /* 0x000000ff3200720c */ /* 0x000fe20003fc6270 */
[----:B------:R-:W-:Y:S01]  /*3200*/  IMAD R53, R6, R48, R55 ;  /* 0x0000003006357224 */ /* 0x000fe200078e0237 */
[----:B------:R-:W-:Y:S01]  /*3210*/  LOP3.LUT R48, R16, 0x78, RZ, 0xfc, !PT ;  /* 0x0000007810307812 */ /* 0x000fe200078efcff */
[----:B------:R-:W-:Y:S01]  /*3220*/  VIADD R76, R78, 0x80 ;  /* 0x000000804e4c7836 */ /* 0x000fe20000000000 */
[----:B------:R-:W-:Y:S01]  /*3230*/  LOP3.LUT R50, R16, 0x7a, RZ, 0xfc, !PT ;  /* 0x0000007a10327812 */ /* 0x000fe200078efcff */
[----:B------:R-:W-:Y:S01]  /*3240*/  @!P4 IMAD.IADD R75, R75, 0x1, -R6 ;  /* 0x000000014b4bc824 */ /* 0x000fe200078e0a06 */
[----:B------:R-:W-:Y:S01]  /*3250*/  IABS R73, R48 ;  /* 0x0000003000497213 */ /* 0x000fe20000000000 */
[----:B------:R-:W-:Y:S01]  /*3260*/  @!P0 IMAD.MOV R45, RZ, RZ, -R45 ;  /* 0x000000ffff2d8224 */ /* 0x000fe200078e0a2d */
[----:B------:R-:W-:Y:S01]  /*3270*/  IABS R56, R50 ;  /* 0x0000003200387213 */ /* 0x000fe20000000000 */
[----:B------:R-:W-:Y:S01]  /*3280*/  @!P3 IMAD.MOV R81, RZ, RZ, -R81 ;  /* 0x000000ffff51b224 */ /* 0x000fe200078e0a51 */
[----:B------:R-:W-:Y:S01]  /*3290*/  ISETP.GT.U32.AND P4, PT, R6, R53, PT ;  /* 0x000000350600720c */ /* 0x000fe20003f84070 */
[----:B------:R-:W-:Y:S01]  /*32a0*/  IMAD.HI.U32 R40, R8, R73, RZ ;  /* 0x0000004908287227 */ /* 0x000fe200078e00ff */
[----:B------:R-:W-:Y:S01]  /*32b0*/  LOP3.LUT R16, R16, 0x7c, RZ, 0xfc, !PT ;  /* 0x0000007c10107812 */ /* 0x000fe200078efcff */
[----:B------:R-:W-:Y:S01]  /*32c0*/  STL [R1+0x300], R78 ;  /* 0x0003004e01007387 */ /* 0x000fe20000100800 */
[----:B------:R-:W-:Y:S01]  /*32d0*/  IABS R74, R76 ;  /* 0x0000004c004a7213 */ /* 0x000fe20000000000 */
[----:B------:R-:W-:Y:S01]  /*32e0*/  IMAD.HI.U32 R55, R8, R56, RZ ;  /* 0x0000003808377227 */ /* 0x000fe200078e00ff */
[----:B------:R-:W-:Y:S01]  /*32f0*/  IABS R22, R78 ;  /* 0x0000004e00167213 */ /* 0x000fe20000000000 */
[----:B------:R-:W-:Y:S01]  /*3300*/  STL [R1+0x304], R76 ;  /* 0x0003044c01007387 */ /* 0x000fe20000100800 */
[----:B------:R-:W-:Y:S01]  /*3310*/  IABS R72, R16 ;  /* 0x0000001000487213 */ /* 0x000fe20000000000 */
[----:B------:R-:W-:Y:S01]  /*3320*/  IMAD.MOV R40, RZ, RZ, -R40 ;  /* 0x000000ffff287224 */ /* 0x000fe200078e0a28 */
[C---:B------:R-:W-:Y:S01]  /*3330*/  ISETP.GT.U32.AND P0, PT, R6.reuse, R77, PT ;  /* 0x0000004d0600720c */ /* 0x040fe20003f04070 */
[----:B------:R-:W-:Y:S01]  /*3340*/  IMAD.MOV R58, RZ, RZ, -R55 ;  /* 0x000000ffff3a7224 */ /* 0x000fe200078e0a37 */
[C---:B------:R-:W-:Y:S01]  /*3350*/  ISETP.GT.U32.AND P3, PT, R6.reuse, R51, PT ;  /* 0x000000330600720c */ /* 0x040fe20003f64070 */
[----:B------:R-:W-:-:S02]  /*3360*/  IMAD R55, R6, R40, R73 ;  /* 0x0000002806377224 */ /* 0x000fc400078e0249 */
[C---:B------:R-:W-:Y:S02]  /*3370*/  IMAD R73, R6.reuse, R58, R56 ;  /* 0x0000003a06497224 */ /* 0x040fe400078e0238 */
[----:B------:R-:W-:Y:S01]  /*3380*/  IMAD.MOV.U32 R58, RZ, RZ, R74 ;  /* 0x000000ffff3a7224 */ /* 0x000fe200078e004a */
[----:B------:R-:W0:Y:S01]  /*3390*/  LDS R56, [UR10] ;  /* 0x0000000aff387984 */ /* 0x000e220008000800 */
[----:B------:R-:W-:Y:S01]  /*33a0*/  @!P4 IMAD.IADD R53, R53, 0x1, -R6 ;  /* 0x000000013535c824 */ /* 0x000fe200078e0a06 */
[C---:B------:R-:W-:Y:S01]  /*33b0*/  ISETP.GT.U32.AND P4, PT, R6.reuse, R75, PT ;  /* 0x0000004b0600720c */ /* 0x040fe20003f84070 */
[----:B------:R-:W-:Y:S01]  /*33c0*/  @!P5 IMAD.MOV R79, RZ, RZ, -R79 ;  /* 0x000000ffff4fd224 */ /* 0x000fe200078e0a4f */
[----:B------:R-:W-:Y:S01]  /*33d0*/  ISETP.GT.U32.AND P5, PT, R6, R55, PT ;  /* 0x000000370600720c */ /* 0x000fe20003fa4070 */
[----:B------:R-:W-:Y:S01]  /*33e0*/  IMAD.HI.U32 R40, R4, R22, RZ ;  /* 0x0000001604287227 */ /* 0x000fe200078e00ff */
[----:B------:R-:W-:-:S03]  /*33f0*/  LOP3.LUT R74, R0, 0x3f, RZ, 0xc0, !PT ;  /* 0x0000003f004a7812 */ /* 0x000fc600078ec0ff */
[----:B------:R-:W-:-:S04]  /*3400*/  IMAD.HI.U32 R8, R8, R72, RZ ;  /* 0x0000004808087227 */ /* 0x000fc800078e00ff */
[----:B------:R-:W-:-:S04]  /*3410*/  IMAD.HI.U32 R4, R4, R58, RZ ;  /* 0x0000003a04047227 */ /* 0x000fc800078e00ff */
[----:B------:R-:W-:Y:S01]  /*3420*/  @!P6 IMAD.MOV R49, RZ, RZ, -R49 ;  /* 0x000000ffff31e224 */ /* 0x000fe200078e0a31 */
[C---:B------:R-:W-:Y:S01]  /*3430*/  ISETP.GT.U32.AND P6, PT, R6.reuse, R73, PT ;  /* 0x000000490600720c */ /* 0x040fe20003fc4070 */
[----:B------:R-:W-:Y:S02]  /*3440*/  IMAD.MOV R8, RZ, RZ, -R8 ;  /* 0x000000ffff087224 */ /* 0x000fe400078e0a08 */
[----:B------:R-:W-:Y:S02]  /*3450*/  IMAD.MOV R40, RZ, RZ, -R40 ;  /* 0x000000ffff287224 */ /* 0x000fe400078e0a28 */
[----:B------:R-:W-:Y:S02]  /*3460*/  IMAD.MOV R4, RZ, RZ, -R4 ;  /* 0x000000ffff047224 */ /* 0x000fe400078e0a04 */
[----:B------:R-:W-:Y:S01]  /*3470*/  IMAD R8, R6, R8, R72 ;  /* 0x0000000806087224 */ /* 0x000fe200078e0248 */
[----:B------:R-:W-:Y:S01]  /*3480*/  LOP3.LUT R72, RZ, R3, RZ, 0x33, !PT ;  /* 0x00000003ff487212 */ /* 0x000fe200078e33ff */
[----:B------:R-:W-:-:S02]  /*3490*/  IMAD R22, R7, R40, R22 ;  /* 0x0000002807167224 */ /* 0x000fc400078e0216 */
[----:B------:R-:W-:Y:S02]  /*34a0*/  IMAD R4, R7, R4, R58 ;  /* 0x0000000407047224 */ /* 0x000fe400078e023a */
[--C-:B------:R-:W-:Y:S01]  /*34b0*/  @!P0 IMAD.IADD R77, R77, 0x1, -R6.reuse ;  /* 0x000000014d4d8824 */ /* 0x100fe200078e0a06 */
[----:B------:R-:W-:Y:S01]  /*34c0*/  BAR.SYNC.DEFER_BLOCKING 0x0 ;  /* 0x0000000000007b1d */ /* 0x000fe20000010000 */
[--C-:B------:R-:W-:Y:S01]  /*34d0*/  @!P3 IMAD.IADD R51, R51, 0x1, -R6.reuse ;  /* 0x000000013333b824 */ /* 0x100fe200078e0a06 */
[----:B------:R-:W-:Y:S01]  /*34e0*/  ISETP.GE.AND P0, PT, R44, RZ, PT ;  /* 0x000000ff2c00720c */ /* 0x000fe20003f06270 */
[--C-:B------:R-:W-:Y:S01]  /*34f0*/  @!P4 IMAD.IADD R75, R75, 0x1, -R6.reuse ;  /* 0x000000014b4bc824 */ /* 0x100fe200078e0a06 */
[----:B------:R-:W-:Y:S01]  /*3500*/  ISETP.GT.U32.AND P3, PT, R6, R8, PT ;  /* 0x000000080600720c */ /* 0x000fe20003f64070 */
[--C-:B------:R-:W-:Y:S01]  /*3510*/  @!P5 IMAD.IADD R55, R55, 0x1, -R6.reuse ;  /* 0x000000013737d824 */ /* 0x100fe200078e0a06 */
[----:B------:R-:W-:Y:S01]  /*3520*/  ISETP.GT.U32.AND P4, PT, R7, R22, PT ;  /* 0x000000160700720c */ /* 0x000fe20003f84070 */
[----:B------:R-:W-:Y:S01]  /*3530*/  @!P6 IMAD.IADD R73, R73, 0x1, -R6 ;  /* 0x000000014949e824 */ /* 0x000fe200078e0a06 */
[----:B------:R-:W-:Y:S01]  /*3540*/  ISETP.GT.U32.AND P5, PT, R7, R4, PT ;  /* 0x000000040700720c */ /* 0x000fe20003fa4070 */
[----:B------:R-:W-:Y:S01]  /*3550*/  @!P2 IMAD.MOV R47, RZ, RZ, -R47 ;  /* 0x000000ffff2fa224 */ /* 0x000fe200078e0a2f */
[----:B------:R-:W-:-:S02]  /*3560*/  ISETP.GE.AND P6, PT, R46, RZ, PT ;  /* 0x000000ff2e00720c */ /* 0x000fc40003fc6270 */
[C---:B------:R-:W-:Y:S02]  /*3570*/  ISETP.GT.U32.AND P2, PT, R6.reuse, R53, PT ;  /* 0x000000350600720c */ /* 0x040fe40003f44070 */
[----:B------:R-:W-:Y:S01]  /*3580*/  SHF.R.U32.HI R44, RZ, 0x5, R0 ;  /* 0x00000005ff2c7819 */ /* 0x000fe20000011600 */
[----:B------:R-:W-:Y:S01]  /*3590*/  @!P0 IMAD.MOV R77, RZ, RZ, -R77 ;  /* 0x000000ffff4d8224 */ /* 0x000fe200078e0a4d */
[----:B------:R-:W-:Y:S01]  /*35a0*/  ISETP.GT.U32.AND P0, PT, R6, R55, PT ;  /* 0x000000370600720c */ /* 0x000fe20003f04070 */
[--C-:B------:R-:W-:Y:S01]  /*35b0*/  @!P3 IMAD.IADD R8, R8, 0x1, -R6.reuse ;  /* 0x000000010808b824 */ /* 0x100fe200078e0a06 */
[----:B------:R-:W-:Y:S01]  /*35c0*/  ISETP.GT.U32.AND P3, PT, R6, R73, PT ;  /* 0x000000490600720c */ /* 0x000fe20003f64070 */
[--C-:B------:R-:W-:Y:S01]  /*35d0*/  @!P4 IMAD.IADD R22, R22, 0x1, -R7.reuse ;  /* 0x000000011616c824 */ /* 0x100fe200078e0a07 */
[----:B0-----:R-:W-:Y:S01]  /*35e0*/  R2UR UR9, R56 ;  /* 0x00000000380972ca */ /* 0x001fe200000e0000 */
[----:B------:R-:W-:Y:S01]  /*35f0*/  @!P5 IMAD.IADD R4, R4, 0x1, -R7 ;  /* 0x000000010404d824 */ /* 0x000fe200078e0a07 */
[----:B------:R-:W-:Y:S01]  /*3600*/  ISETP.GT.U32.AND P4, PT, R6, R8, PT ;  /* 0x000000080600720c */ /* 0x000fe20003f84070 */
[----:B------:R-:W-:Y:S01]  /*3610*/  @!P6 IMAD.MOV R75, RZ, RZ, -R75 ;  /* 0x000000ffff4be224 */ /* 0x000fe200078e0a4b */
[----:B------:R-:W-:Y:S01]  /*3620*/  ISETP.GT.U32.AND P5, PT, R7, R22, PT ;  /* 0x000000160700720c */ /* 0x000fe20003fa4070 */
[--C-:B------:R-:W-:Y:S01]  /*3630*/  @!P2 IMAD.IADD R53, R53, 0x1, -R6.reuse ;  /* 0x000000013535a824 */ /* 0x100fe200078e0a06 */
[----:B------:R-:W-:Y:S01]  /*3640*/  ISETP.GT.U32.AND P6, PT, R7, R4, PT ;  /* 0x000000040700720c */ /* 0x000fe20003fc4070 */
[----:B------:R-:W-:Y:S01]  /*3650*/  IMAD.SHL.U32 R40, R44, 0x200000, RZ ;  /* 0x002000002c287824 */ /* 0x000fe200078e00ff */
[----:B------:R-:W-:Y:S01]  /*3660*/  ISETP.GE.AND P2, PT, R52, RZ, PT ;  /* 0x000000ff3400720c */ /* 0x000fe20003f46270 */
[--C-:B------:R-:W-:Y:S01]  /*3670*/  @!P0 IMAD.IADD R55, R55, 0x1, -R6.reuse ;  /* 0x0000000137378824 */ /* 0x100fe200078e0a06 */
[----:B------:R-:W-:Y:S01]  /*3680*/  ISETP.GE.AND P0, PT, R42, RZ, PT ;  /* 0x000000ff2a00720c */ /* 0x000fe20003f06270 */
[----:B------:R-:W-:Y:S01]  /*3690*/  @!P3 IMAD.IADD R73, R73, 0x1, -R6 ;  /* 0x000000014949b824 */ /* 0x000fe200078e0a06 */
[----:B------:R-:W-:-:S02]  /*36a0*/  ISETP.GE.AND P3, PT, R48, RZ, PT ;  /* 0x000000ff3000720c */ /* 0x000fc40003f66270 */
[----:B------:R-:W-:Y:S01]  /*36b0*/  LOP3.LUT R40, R40, 0x600000, RZ, 0xc0, !PT ;  /* 0x0060000028287812 */ /* 0x000fe200078ec0ff */
[----:B------:R-:W-:Y:S01]  /*36c0*/  @!P4 IMAD.IADD R8, R8, 0x1, -R6 ;  /* 0x000000010808c824 */ /* 0x000fe200078e0a06 */
[----:B------:R-:W-:Y:S01]  /*36d0*/  ISETP.GE.AND P4, PT, R50, RZ, PT ;  /* 0x000000ff3200720c */ /* 0x000fe20003f86270 */
[--C-:B------:R-:W-:Y:S01]  /*36e0*/  @!P5 IMAD.IADD R22, R22, 0x1, -R7.reuse ;  /* 0x000000011616d824 */ /* 0x100fe200078e0a07 */
[----:B------:R-:W-:Y:S01]  /*36f0*/  ISETP.GE.AND P5, PT, R16, RZ, PT ;  /* 0x000000ff1000720c */ /* 0x000fe20003fa6270 */
[----:B------:R-:W-:Y:S01]  /*3700*/  @!P6 IMAD.IADD R4, R4, 0x1, -R7 ;  /* 0x000000010404e824 */ /* 0x000fe200078e0a07 */
[----:B------:R-:W-:Y:S01]  /*3710*/  ISETP.NE.AND P6, PT, R3, RZ, PT ;  /* 0x000000ff0300720c */ /* 0x000fe20003fc5270 */
[----:B------:R-:W0:Y:S01]  /*3720*/  LDC.64 R6, c[0x0][0x3a0] ;  /* 0x0000e800ff067b82 */ /* 0x000e220000000a00 */
[----:B------:R-:W-:Y:S01]  /*3730*/  IMAD.MOV.U32 R3, RZ, RZ, R8 ;  /* 0x000000ffff037224 */ /* 0x000fe200078e0008 */
[----:B------:R-:W-:Y:S01]  /*3740*/  R2UR UR11, R40 ;  /* 0x00000000280b72ca */ /* 0x000fe200000e0000 */
[----:B------:R-:W-:Y:S01]  /*3750*/  @!P0 IMAD.MOV R53, RZ, RZ, -R53 ;  /* 0x000000ffff358224 */ /* 0x000fe200078e0a35 */
[----:B------:R-:W-:Y:S01]  /*3760*/  ISETP.GE.AND P0, PT, R78, RZ, PT ;  /* 0x000000ff4e00720c */ /* 0x000fe20003f06270 */
[----:B------:R-:W-:Y:S01]  /*3770*/  @!P2 IMAD.MOV R51, RZ, RZ, -R51 ;  /* 0x000000ffff33a224 */ /* 0x000fe200078e0a33 */
[----:B------:R-:W-:Y:S01]  /*3780*/  SEL R8, R72, R91, !P6 ;  /* 0x0000005b48087207 */ /* 0x000fe20007000000 */
[----:B------:R-:W-:Y:S01]  /*3790*/  @!P3 IMAD.MOV R55, RZ, RZ, -R55 ;  /* 0x000000ffff37b224 */ /* 0x000fe200078e0a37 */
[----:B------:R-:W1:Y:S01]  /*37a0*/  LDC.64 R90, c[0x0][0x3a8] ;  /* 0x0000ea00ff5a7b82 */ /* 0x000e620000000a00 */
[----:B------:R-:W-:Y:S01]  /*37b0*/  @!P4 IMAD.MOV R73, RZ, RZ, -R73 ;  /* 0x000000ffff49c224 */ /* 0x000fe200078e0a49 */
[----:B------:R-:W-:Y:S01]  /*37c0*/  ISETP.GE.AND P4, PT, R76, RZ, PT ;  /* 0x000000ff4c00720c */ /* 0x000fe20003f86270 */
[----:B------:R-:W-:Y:S01]  /*37d0*/  @!P5 IMAD.MOV R3, RZ, RZ, -R3 ;  /* 0x000000ffff03d224 */ /* 0x000fe200078e0a03 */
[----:B------:R-:W-:-:S02]  /*37e0*/  ISETP.NE.U32.AND P2, PT, R44, RZ, PT ;  /* 0x000000ff2c00720c */ /* 0x000fc40003f45070 */
[C---:B------:R-:W-:Y:S02]  /*37f0*/  SEL R70, R72.reuse, R70, !P6 ;  /* 0x0000004648467207 */ /* 0x040fe40007000000 */
[C---:B------:R-:W-:Y:S01]  /*3800*/  SEL R69, R72.reuse, R69, !P6 ;  /* 0x0000004548457207 */ /* 0x040fe20007000000 */
[----:B------:R-:W-:Y:S01]  /*3810*/  @!P0 IMAD.MOV R22, RZ, RZ, -R22 ;  /* 0x000000ffff168224 */ /* 0x000fe200078e0a16 */
[C---:B------:R-:W-:Y:S02]  /*3820*/  SEL R68, R72.reuse, R68, !P6 ;  /* 0x0000004448447207 */ /* 0x040fe40007000000 */
[C---:B------:R-:W-:Y:S02]  /*3830*/  SEL R67, R72.reuse, R67, !P6 ;  /* 0x0000004348437207 */ /* 0x040fe40007000000 */
[C---:B------:R-:W-:Y:S01]  /*3840*/  SEL R66, R72.reuse, R66, !P6 ;  /* 0x0000004248427207 */ /* 0x040fe20007000000 */
[----:B------:R-:W-:Y:S01]  /*3850*/  @!P4 IMAD.MOV R4, RZ, RZ, -R4 ;  /* 0x000000ffff04c224 */ /* 0x000fe200078e0a04 */
[----:B------:R-:W-:-:S02]  /*3860*/  SEL R65, R72, R65, !P6 ;  /* 0x0000004148417207 */ /* 0x000fc40007000000 */
[C---:B------:R-:W-:Y:S02]  /*3870*/  SEL R64, R72.reuse, R64, !P6 ;  /* 0x0000004048407207 */ /* 0x040fe40007000000 */
[C---:B------:R-:W-:Y:S02]  /*3880*/  SEL R63, R72.reuse, R63, !P6 ;  /* 0x0000003f483f7207 */ /* 0x040fe40007000000 */
[C---:B------:R-:W-:Y:S02]  /*3890*/  SEL R62, R72.reuse, R62, !P6 ;  /* 0x0000003e483e7207 */ /* 0x040fe40007000000 */
[C---:B------:R-:W-:Y:S02]  /*38a0*/  SEL R61, R72.reuse, R61, !P6 ;  /* 0x0000003d483d7207 */ /* 0x040fe40007000000 */
[C---:B------:R-:W-:Y:S02]  /*38b0*/  SEL R60, R72.reuse, R60, !P6 ;  /* 0x0000003c483c7207 */ /* 0x040fe40007000000 */
        /* <DEDUP_REMOVED lines=49> */
[----:B------:R-:W-:Y:S01]  /*3bd0*/  SEL R56, R72, R73, !P6 ;  /* 0x0000004948387207 */ /* 0x000fe20007000000 */
[----:B0-----:R-:W-:Y:S01]  /*3be0*/  VIADD R73, R6, 0xffffffef ;  /* 0xffffffef06497836 */ /* 0x001fe20000000000 */
[C---:B------:R-:W-:Y:S02]  /*3bf0*/  SEL R58, R72.reuse, R3, !P6 ;  /* 0x00000003483a7207 */ /* 0x040fe40007000000 */
[----:B------:R-:W-:Y:S01]  /*3c00*/  SEL R59, R72, R59, !P6 ;  /* 0x0000003b483b7207 */ /* 0x000fe20007000000 */
[----:B------:R-:W-:Y:S01]  /*3c10*/  VIADD R72, R6, 0xfffffff7 ;  /* 0xfffffff706487836 */ /* 0x000fe20000000000 */
[----:B------:R-:W-:Y:S02]  /*3c20*/  ISETP.NE.AND P3, PT, R2, RZ, PT ;  /* 0x000000ff0200720c */ /* 0x000fe40003f65270 */
[----:B------:R-:W-:Y:S01]  /*3c30*/  LOP3.LUT R3, RZ, R2, RZ, 0x33, !PT ;  /* 0x00000002ff037212 */ /* 0x000fe200078e33ff */
[----:B------:R-:W-:Y:S01]  /*3c40*/  VIADD R2, R6, 0xffffffff ;  /* 0xffffffff06027836 */ /* 0x000fe20000000000 */
[----:B------:R-:W-:-:S02]  /*3c50*/  ISETP.GE.U32.AND P6, PT, R72, 0x7fffffb8, PT ;  /* 0x7fffffb84800780c */ /* 0x000fc40003fc6070 */
[C---:B------:R-:W-:Y:S02]  /*3c60*/  SEL R22, R3.reuse, R22, !P3 ;  /* 0x0000001603167207 */ /* 0x040fe40005800000 */
[----:B------:R-:W-:Y:S02]  /*3c70*/  SHF.R.S32.HI R72, RZ, 0x6, R0 ;  /* 0x00000006ff487819 */ /* 0x000fe40000011400 */
[----:B------:R-:W-:Y:S01]  /*3c80*/  SEL R4, R3, R4, !P3 ;  /* 0x0000000403047207 */ /* 0x000fe20005800000 */
[-C--:B------:R-:W-:Y:S01]  /*3c90*/  IMAD R87, R22, R7.reuse, RZ ;  /* 0x0000000716577224 */ /* 0x080fe200078e02ff */
[----:B------:R-:W-:Y:S01]  /*3ca0*/  ISETP.GE.U32.AND P4, PT, R2, 0x7fffffc0, PT ;  /* 0x7fffffc00200780c */ /* 0x000fe20003f86070 */
[----:B------:R-:W-:Y:S01]  /*3cb0*/  IMAD.SHL.U32 R3, R74, 0x2, RZ ;  /* 0x000000024a037824 */ /* 0x000fe200078e00ff */
[----:B------:R-:W-:Y:S01]  /*3cc0*/  LOP3.LUT R2, R0, 0x40, RZ, 0xc0, !PT ;  /* 0x0000004000027812 */ /* 0x000fe200078ec0ff */
[----:B------:R-:W-:Y:S01]  /*3cd0*/  IMAD R7, R4, R7, RZ ;  /* 0x0000000704077224 */ /* 0x000fe200078e02ff */
[----:B------:R-:W-:Y:S01]  /*3ce0*/  SGXT R0, R72, 0x1 ;  /* 0x000000014800781a */ /* 0x000fe20000000200 */
[----:B------:R-:W-:Y:S01]  /*3cf0*/  VIADD R22, R6, 0xffffffe7 ;  /* 0xffffffe706167836 */ /* 0x000fe20000000000 */
[----:B------:R-:W-:Y:S01]  /*3d00*/  ISETP.GE.U32.AND P0, PT, R73, 0x7fffffb0, PT ;  /* 0x7fffffb04900780c */ /* 0x000fe20003f06070 */
[----:B------:R-:W-:Y:S01]  /*3d10*/  IMAD R2, R2, 0x80, R3 ;  /* 0x0000008002027824 */ /* 0x000fe200078e0203 */
[----:B--2---:R-:W-:Y:S01]  /*3d20*/  LEA R86, P5, R87, UR12, 0x1 ;  /* 0x0000000c57567c11 */ /* 0x004fe2000f8a08ff */
[----:B-1----:R-:W-:Y:S01]  /*3d30*/  IMAD R4, R74, R91, RZ ;  /* 0x0000005b4a047224 */ /* 0x002fe200078e02ff */
[----:B------:R-:W-:Y:S01]  /*3d40*/  LOP3.LUT R0, R3, 0x90, R0, 0x78, !PT ;  /* 0x0000009003007812 */ /* 0x000fe200078e7800 */
[----:B----4-:R-:W-:Y:S10]  /*3d50*/  BRA.U UP0, `(.L_x_5) ;  /* 0x0000000100187547 */ /* 0x010ff4000b800000 */
[----:B------:R-:W-:Y:S01]  /*3d60*/  ELECT P3, URZ, PT ;  /* 0x0000000000ff782f */ /* 0x000fe20003860000 */
[----:B------:R-:W-:Y:S01]  /*3d70*/  IMAD.MOV.U32 R3, RZ, RZ, 0x1 ;  /* 0x00000001ff037424 */ /* 0x000fe200078e00ff */
[----:B------:R-:W-:Y:S01]  /*3d80*/  UMOV UR5, 0x40 ;  /* 0x0000004000057882 */ /* 0x000fe20000000000 */
[----:B------:R-:W-:Y:S01]  /*3d90*/  UVIRTCOUNT.DEALLOC.SMPOOL 0x80 ;  /* 0x000000800000784c */ /* 0x000fe20000000000 */
[----:B------:R-:W-:-:S09]  /*3da0*/  ULEA UR5, UR4, UR5, 0x18 ;  /* 0x0000000504057291 */ /* 0x000fd2000f8ec0ff */
[----:B------:R0:W-:Y:S03]  /*3db0*/  @P3 STS.U8 [UR5], R3 ;  /* 0x00000003ff003988 */ /* 0x0001e60008000005 */
.L_x_5:
[----:B------:R-:W-:Y:S01]  /*3dc0*/  UIADD3 UR11, UPT, UPT, UR9, UR11, URZ ;  /* 0x0000000b090b7290 */ /* 0x000fe2000fffe0ff */
[----:B------:R-:W-:Y:S01]  /*3dd0*/  LEA R88, P3, R7, UR12, 0x1 ;  /* 0x0000000c07587c11 */ /* 0x000fe2000f8608ff */
[----:B------:R-:W-:Y:S01]  /*3de0*/  VOTEU.ALL UP1, P1 ;  /* 0x0000000000ff7886 */ /* 0x000fe20000820000 */
[----:B------:R-:W-:Y:S01]  /*3df0*/  UMOV UR12, UR6 ;  /* 0x00000006000c7c82 */ /* 0x000fe20008000000 */
[----:B------:R-:W-:Y:S01]  /*3e00*/  VOTEU.ALL UP2, P1 ;  /* 0x0000000000ff7886 */ /* 0x000fe20000840000 */
[----:B------:R-:W1:Y:S01]  /*3e10*/  LDCU.64 UR24, c[0x0][0x358] ;  /* 0x00006b00ff1877ac */ /* 0x000e620008000a00 */
[----:B------:R-:W-:Y:S01]  /*3e20*/  STL [R1+0x948], R0 ;  /* 0x0009480001007387 */ /* 0x000fe20000100800 */
[----:B------:R-:W-:-:S04]  /*3e30*/  @!UP1 UIADD3 UR4, UPT, UPT, -UR7, 0x100000, URZ ;  /* 0x0010000007049890 */ /* 0x000fc8000fffe1ff */
[----:B------:R-:W-:Y:S02]  /*3e40*/  @!UP1 USHF.L.U32 UR5, UR4, 0xb, URZ ;  /* 0x0000000b04059899 */ /* 0x000fe400080006ff */
[----:B------:R-:W-:Y:S01]  /*3e50*/  @!UP1 USHF.L.U32 UR4, UR4, 0x1, URZ ;  /* 0x0000000104049899 */ /* 0x000fe200080006ff */
[----:B------:R-:W-:Y:S01]  /*3e60*/  IMAD R70, R70, UR8, RZ ;  /* 0x0000000846467c24 */ /* 0x000fe2000f8e02ff */
[----:B------:R-:W-:Y:S01]  /*3e70*/  PRMT R72, RZ, 0x7610, R72 ;  /* 0x00007610ff487816 */ /* 0x000fe20000000048 */
[----:B------:R-:W-:Y:S01]  /*3e80*/  STTM.x64 tmem[UR11], RZ ;  /* 0x000000ff000079ed */ /* 0x000fe2000834000b */
[----:B------:R-:W-:Y:S01]  /*3e90*/  STTM.x64 tmem[UR11+0x40], RZ ;  /* 0x000040ff000079ed */ /* 0x000fe2000834000b */
[----:B------:R-:W-:Y:S01]  /*3ea0*/  STTM.x64 tmem[UR11+0x80], RZ ;  /* 0x000080ff000079ed */ /* 0x000fe2000834000b */
[----:B------:R-:W-:Y:S01]  /*3eb0*/  STTM.x64 tmem[UR11+0xc0], RZ ;  /* 0x0000c0ff000079ed */ /* 0x000fe2000834000b */
[----:B------:R-:W2:Y:S02]  /*3ec0*/  FENCE.VIEW.ASYNC.T ;  /* 0x00000000000073c6 */ /* 0x000ea40000000200 */
[----:B--2---:R-:W-:Y:S01]  /*3ed0*/  BAR.SYNC.DEFER_BLOCKING 0x0 ;  /* 0x0000000000007b1d */ /* 0x004fe20000010000 */
[----:B------:R-:W-:Y:S01]  /*3ee0*/  LEA.HI.X.SX32 R87, R87, UR13, 0x1, P5 ;  /* 0x0000000d57577c11 */ /* 0x000fe2000a8f0eff */
[----:B------:R-:W-:Y:S01]  /*3ef0*/  IMAD R69, R69, UR8, RZ ;  /* 0x0000000845457c24 */ /* 0x000fe2000f8e02ff */
[----:B------:R-:W-:Y:S01]  /*3f00*/  LEA.HI.X.SX32 R89, R7, UR13, 0x1, P3 ;  /* 0x0000000d07597c11 */ /* 0x000fe200098f0eff */
[----:B------:R-:W-:Y:S01]  /*3f10*/  IMAD R7, R71, UR8, RZ ;  /* 0x0000000847077c24 */ /* 0x000fe2000f8e02ff */
[----:B0-----:R-:W-:Y:S01]  /*3f20*/  LEA R3, P5, R4, UR14, 0x1 ;  /* 0x0000000e04037c11 */ /* 0x001fe2000f8a08ff */
[----:B------:R-:W-:Y:S01]  /*3f30*/  IMAD R68, R68, UR8, RZ ;  /* 0x0000000844447c24 */ /* 0x000fe2000f8e02ff */
[----:B------:R-:W-:Y:S01]  /*3f40*/  ISETP.GE.U32.AND P3, PT, R22, 0x7fffffa8, PT ;  /* 0x7fffffa81600780c */ /* 0x000fe20003f66070 */
[----:B------:R-:W-:Y:S01]  /*3f50*/  STL [R1+0x898], R91 ;  /* 0x0008985b01007387 */ /* 0x000fe20000100800 */
[----:B------:R-:W-:Y:S01]  /*3f60*/  LEA.HI.X.SX32 R4, R4, UR15, 0x1, P5 ;  /* 0x0000000f04047c11 */ /* 0x000fe2000a8f0eff */
[----:B------:R-:W-:-:S02]  /*3f70*/  IMAD R67, R67, UR8, RZ ;  /* 0x0000000843437c24 */ /* 0x000fc4000f8e02ff */
[----:B------:R0:W-:Y:S01]  /*3f80*/  STL [R1+0x86c], R93 ;  /* 0x00086c5d01007387 */ /* 0x0001e20000100800 */
[----:B------:R-:W-:Y:S02]  /*3f90*/  IMAD R66, R66, UR8, RZ ;  /* 0x0000000842427c24 */ /* 0x000fe4000f8e02ff */
[----:B------:R-:W-:Y:S02]  /*3fa0*/  IMAD R65, R65, UR8, RZ ;  /* 0x0000000841417c24 */ /* 0x000fe4000f8e02ff */
[----:B------:R-:W-:Y:S02]  /*3fb0*/  IMAD R64, R64, UR8, RZ ;  /* 0x0000000840407c24 */ /* 0x000fe4000f8e02ff */
[----:B------:R-:W-:Y:S02]  /*3fc0*/  IMAD R63, R63, UR8, RZ ;  /* 0x000000083f3f7c24 */ /* 0x000fe4000f8e02ff */
[----:B------:R-:W-:Y:S01]  /*3fd0*/  IMAD R62, R62, UR8, RZ ;  /* 0x000000083e3e7c24 */ /* 0x000fe2000f8e02ff */
[----:B0-----:R-:W-:Y:S01]  /*3fe0*/  PRMT R93, RZ, 0x7610, R93 ;  /* 0x00007610ff5d7816 */ /* 0x001fe2000000005d */
[----:B------:R-:W-:Y:S01]  /*3ff0*/  IMAD R61, R61, UR8, RZ ;  /* 0x000000083d3d7c24 */ /* 0x000fe2000f8e02ff */
[----:B------:R-:W0:Y:S02]  /*4000*/  FENCE.VIEW.ASYNC.S ;  /* 0x00000000000073c6 */ /* 0x000e240000000000 */
[----:B0-----:R0:W2:Y:S02]  /*4010*/  @!UP2 SYNCS.EXCH.64 URZ, [UR12], UR4 ;  /* 0x000000040cffa5b2 */ /* 0x0010a40008000100 */
[----:B--2---:R-:W-:Y:S01]  /*4020*/  BAR.SYNC.DEFER_BLOCKING 0x0 ;  /* 0x0000000000007b1d */ /* 0x004fe20000010000 */
[----:B------:R-:W-:Y:S01]  /*4030*/  LEA R73, P5, R69, R3, 0x1 ;  /* 0x0000000345497211 */ /* 0x000fe200078a08ff */
[----:B------:R-:W-:-:S02]  /*4040*/  IMAD R60, R60, UR8, RZ ;  /* 0x000000083c3c7c24 */ /* 0x000fc4000f8e02ff */
[----:B------:R-:W-:Y:S02]  /*4050*/  IMAD R57, R57, UR8, RZ ;  /* 0x0000000839397c24 */ /* 0x000fe4000f8e02ff */
[----:B------:R-:W-:Y:S02]  /*4060*/  IMAD R54, R54, UR8, RZ ;  /* 0x0000000836367c24 */ /* 0x000fe4000f8e02ff */
[----:B------:R-:W-:Y:S02]  /*4070*/  IMAD R38, R38, UR8, RZ ;  /* 0x0000000826267c24 */ /* 0x000fe4000f8e02ff */
[----:B------:R-:W-:Y:S02]  /*4080*/  IMAD R37, R37, UR8, RZ ;  /* 0x0000000825257c24 */ /* 0x000fe4000f8e02ff */
[----:B------:R-:W-:Y:S02]  /*4090*/  IMAD R36, R36, UR8, RZ ;  /* 0x0000000824247c24 */ /* 0x000fe4000f8e02ff */
[----:B------:R-:W-:-:S02]  /*40a0*/  IMAD R35, R35, UR8, RZ ;  /* 0x0000000823237c24 */ /* 0x000fc4000f8e02ff */
[----:B------:R-:W-:Y:S02]  /*40b0*/  IMAD R34, R34, UR8, RZ ;  /* 0x0000000822227c24 */ /* 0x000fe4000f8e02ff */
[----:B------:R-:W-:Y:S02]  /*40c0*/  IMAD R33, R33, UR8, RZ ;  /* 0x0000000821217c24 */ /* 0x000fe4000f8e02ff */
[----:B------:R-:W-:Y:S02]  /*40d0*/  IMAD R32, R32, UR8, RZ ;  /* 0x0000000820207c24 */ /* 0x000fe4000f8e02ff */
[----:B------:R-:W-:Y:S01]  /*40e0*/  IMAD R31, R31, UR8, RZ ;  /* 0x000000081f1f7c24 */ /* 0x000fe2000f8e02ff */
[----:B-1----:R-:W2:Y:S01]  /*40f0*/  @!P4 LDG.E.U16 R93, desc[UR24][R86.64] ;  /* 0x00000018565dc981 */ /* 0x002ea2000c1e1500 */
[----:B------:R-:W-:Y:S02]  /*4100*/  IMAD R30, R30, UR8, RZ ;  /* 0x000000081e1e7c24 */ /* 0x000fe4000f8e02ff */
[----:B------:R-:W-:Y:S01]  /*4110*/  IMAD R29, R29, UR8, RZ ;  /* 0x000000081d1d7c24 */ /* 0x000fe2000f8e02ff */
[----:B------:R-:W3:Y:S01]  /*4120*/  @!P4 LDG.E.U16 R72, desc[UR24][R88.64] ;  /* 0x000000185848c981 */ /* 0x000ee2000c1e1500 */
[----:B------:R-:W-:Y:S01]  /*4130*/  LEA R71, P4, R70, R3, 0x1 ;  /* 0x0000000346477211 */ /* 0x000fe200078808ff */
[----:B------:R-:W-:-:S02]  /*4140*/  IMAD R28, R28, UR8, RZ ;  /* 0x000000081c1c7c24 */ /* 0x000fc4000f8e02ff */
[----:B------:R-:W-:Y:S01]  /*4150*/  IMAD R27, R27, UR8, RZ ;  /* 0x000000081b1b7c24 */ /* 0x000fe2000f8e02ff */
[----:B------:R-:W-:Y:S01]  /*4160*/  LEA.HI.X.SX32 R70, R70, R4, 0x1, P4 ;  /* 0x0000000446467211 */ /* 0x000fe200020f0eff */
[----:B------:R1:W-:Y:S01]  /*4170*/  STL [R1+0x468], R71 ;  /* 0x0004684701007387 */ /* 0x0003e20000100800 */
[----:B------:R-:W-:Y:S02]  /*4180*/  IMAD R26, R26, UR8, RZ ;  /* 0x000000081a1a7c24 */ /* 0x000fe4000f8e02ff */
[----:B------:R-:W-:Y:S01]  /*4190*/  IMAD R25, R25, UR8, RZ ;  /* 0x0000000819197c24 */ /* 0x000fe2000f8e02ff */
[----:B------:R-:W-:Y:S01]  /*41a0*/  STL [R1+0x470], R73 ;  /* 0x0004704901007387 */ /* 0x000fe20000100800 */
[----:B------:R-:W-:Y:S02]  /*41b0*/  IMAD R24, R24, UR8, RZ ;  /* 0x0000000818187c24 */ /* 0x000fe4000f8e02ff */
[----:B------:R-:W-:Y:S01]  /*41c0*/  IMAD R23, R23, UR8, RZ ;  /* 0x0000000817177c24 */ /* 0x000fe2000f8e02ff */
[----:B------:R4:W-:Y:S01]  /*41d0*/  STL [R1+0x464], R70 ;  /* 0x0004644601007387 */ /* 0x0009e20000100800 */
[----:B------:R-:W-:Y:S01]  /*41e0*/  IMAD R20, R20, UR8, RZ ;  /* 0x0000000814147c24 */ /* 0x000fe2000f8e02ff */
[----:B-1----:R-:W-:Y:S01]  /*41f0*/  LEA R71, P4, R68, R3, 0x1 ;  /* 0x0000000344477211 */ /* 0x002fe200078808ff */
[----:B------:R-:W-:-:S02]  /*4200*/  IMAD R18, R18, UR8, RZ ;  /* 0x0000000812127c24 */ /* 0x000fc4000f8e02ff */
[----:B------:R-:W-:Y:S02]  /*4210*/  IMAD R15, R15, UR8, RZ ;  /* 0x000000080f0f7c24 */ /* 0x000fe4000f8e02ff */
[----:B------:R-:W-:Y:S02]  /*4220*/  IMAD R14, R14, UR8, RZ ;  /* 0x000000080e0e7c24 */ /* 0x000fe4000f8e02ff */
[----:B------:R-:W-:Y:S01]  /*4230*/  IMAD R12, R12, UR8, RZ ;  /* 0x000000080c0c7c24 */ /* 0x000fe2000f8e02ff */
[----:B----4-:R-:W-:Y:S01]  /*4240*/  LEA.HI.X.SX32 R70, R69, R4, 0x1, P5 ;  /* 0x0000000445467211 */ /* 0x010fe200028f0eff */
[----:B------:R1:W-:Y:S01]  /*4250*/  STL [R1+0x478], R71 ;  /* 0x0004784701007387 */ /* 0x0003e20000100800 */
[----:B------:R-:W-:Y:S01]  /*4260*/  LEA R73, P5, R67, R3, 0x1 ;  /* 0x0000000343497211 */ /* 0x000fe200078a08ff */
[----:B------:R-:W-:Y:S02]  /*4270*/  IMAD R10, R10, UR8, RZ ;  /* 0x000000080a0a7c24 */ /* 0x000fe4000f8e02ff */
[----:B------:R4:W-:Y:S01]  /*4280*/  STL [R1+0x46c], R70 ;  /* 0x00046c4601007387 */ /* 0x0009e20000100800 */
[----:B------:R-:W-:-:S02]  /*4290*/  IMAD R8, R8, UR8, RZ ;  /* 0x0000000808087c24 */ /* 0x000fc4000f8e02ff */
[----:B------:R-:W-:Y:S02]  /*42a0*/  IMAD R5, R5, UR8, RZ ;  /* 0x0000000805057c24 */ /* 0x000fe4000f8e02ff */
[----:B------:R-:W-:Y:S01]  /*42b0*/  IMAD R9, R9, UR8, RZ ;  /* 0x0000000809097c24 */ /* 0x000fe2000f8e02ff */
[----:B-1----:R-:W-:Y:S01]  /*42c0*/  LEA.HI.X.SX32 R71, R68, R4, 0x1, P4 ;  /* 0x0000000444477211 */ /* 0x002fe200020f0eff */
[----:B------:R-:W-:Y:S01]  /*42d0*/  STL [R1+0x480], R73 ;  /* 0x0004804901007387 */ /* 0x000fe20000100800 */
[----:B------:R-:W-:Y:S01]  /*42e0*/  IMAD R11, R11, UR8, RZ ;  /* 0x000000080b0b7c24 */ /* 0x000fe2000f8e02ff */
[----:B----4-:R-:W-:Y:S02]  /*42f0*/  LEA R70, P4, R66, R3, 0x1 ;  /* 0x0000000342467211 */ /* 0x010fe400078808ff */
[----:B------:R1:W-:Y:S01]  /*4300*/  STL [R1+0x474], R71 ;  /* 0x0004744701007387 */ /* 0x0003e20000100800 */
[----:B------:R-:W-:-:S03]  /*4310*/  VIADD R22, R6, 0xffffffdf ;  /* 0xffffffdf06167836 */ /* 0x000fc60000000000 */
[----:B------:R4:W-:Y:S01]  /*4320*/  STL [R1+0x488], R70 ;  /* 0x0004884601007387 */ /* 0x0009e20000100800 */
[-C--:B-1----:R-:W-:Y:S02]  /*4330*/  LEA.HI.X.SX32 R71, R67, R4.reuse, 0x1, P5 ;  /* 0x0000000443477211 */ /* 0x082fe400028f0eff */
[----:B------:R-:W-:Y:S02]  /*4340*/  LEA.HI.X.SX32 R67, R66, R4, 0x1, P4 ;  /* 0x0000000442437211 */ /* 0x000fe400020f0eff */
[-C--:B----4-:R-:W-:Y:S01]  /*4350*/  LEA R70, P5, R65, R3.reuse, 0x1 ;  /* 0x0000000341467211 */ /* 0x090fe200078a08ff */
[----:B------:R-:W-:Y:S01]  /*4360*/  STL [R1+0x47c], R71 ;  /* 0x00047c4701007387 */ /* 0x000fe20000100800 */
[----:B------:R-:W-:-:S03]  /*4370*/  LEA R66, P4, R64, R3, 0x1 ;  /* 0x0000000340427211 */ /* 0x000fc600078808ff */
[----:B------:R-:W-:Y:S04]  /*4380*/  STL [R1+0x490], R70 ;  /* 0x0004904601007387 */ /* 0x000fe80000100800 */
[----:B------:R1:W-:Y:S04]  /*4390*/  STL [R1+0x484], R67 ;  /* 0x0004844301007387 */ /* 0x0003e80000100800 */
[----:B------:R4:W-:Y:S01]  /*43a0*/  STL [R1+0x498], R66 ;  /* 0x0004984201007387 */ /* 0x0009e20000100800 */
[----:B-1----:R-:W-:Y:S02]  /*43b0*/  LEA.HI.X.SX32 R67, R65, R4, 0x1, P5 ;  /* 0x0000000441437211 */ /* 0x002fe400028f0eff */
[----:B------:R-:W-:-:S02]  /*43c0*/  LEA R70, P5, R63, R3, 0x1 ;  /* 0x000000033f467211 */ /* 0x000fc400078a08ff */
[----:B----4-:R-:W-:Y:S01]  /*43d0*/  LEA.HI.X.SX32 R66, R64, R4, 0x1, P4 ;  /* 0x0000000440427211 */ /* 0x010fe200020f0eff */
[----:B------:R1:W-:Y:S04]  /*43e0*/  STL [R1+0x48c], R67 ;  /* 0x00048c4301007387 */ /* 0x0003e80000100800 */
[----:B------:R-:W-:Y:S04]  /*43f0*/  STL [R1+0x4a0], R70 ;  /* 0x0004a04601007387 */ /* 0x000fe80000100800 */
[----:B------:R4:W-:Y:S01]  /*4400*/  STL [R1+0x494], R66 ;  /* 0x0004944201007387 */ /* 0x0009e20000100800 */
[----:B-1----:R-:W-:-:S05]  /*4410*/  LEA R67, P4, R62, R3, 0x1 ;  /* 0x000000033e437211 */ /* 0x002fca00078808ff */
[----:B------:R1:W-:Y:S01]  /*4420*/  STL [R1+0x4a8], R67 ;  /* 0x0004a84301007387 */ /* 0x0003e20000100800 */
[----:B----4-:R-:W-:Y:S02]  /*4430*/  LEA.HI.X.SX32 R66, R63, R4, 0x1, P5 ;  /* 0x000000043f427211 */ /* 0x010fe400028f0eff */
[----:B------:R-:W-:-:S03]  /*4440*/  LEA R70, P5, R61, R3, 0x1 ;  /* 0x000000033d467211 */ /* 0x000fc600078a08ff */
[----:B------:R4:W-:Y:S01]  /*4450*/  STL [R1+0x49c], R66 ;  /* 0x00049c4201007387 */ /* 0x0009e20000100800 */
[----:B-1----:R-:W-:-:S03]  /*4460*/  LEA.HI.X.SX32 R67, R62, R4, 0x1, P4 ;  /* 0x000000043e437211 */ /* 0x002fc600020f0eff */
[----:B------:R-:W-:Y:S01]  /*4470*/  STL [R1+0x4b0], R70 ;  /* 0x0004b04601007387 */ /* 0x000fe20000100800 */
[----:B----4-:R-:W-:-:S03]  /*4480*/  LEA R66, P4, R60, R3, 0x1 ;  /* 0x000000033c427211 */ /* 0x010fc600078808ff */
[----:B------:R1:W-:Y:S04]  /*4490*/  STL [R1+0x4a4], R67 ;  /* 0x0004a44301007387 */ /* 0x0003e80000100800 */
[----:B------:R4:W-:Y:S01]  /*44a0*/  STL [R1+0x4b8], R66 ;  /* 0x0004b84201007387 */ /* 0x0009e20000100800 */
[-C--:B-1----:R-:W-:Y:S02]  /*44b0*/  LEA.HI.X.SX32 R67, R61, R4.reuse, 0x1, P5 ;  /* 0x000000043d437211 */ /* 0x082fe400028f0eff */
[-C--:B------:R-:W-:Y:S02]  /*44c0*/  LEA R70, P5, R57, R3.reuse, 0x1 ;  /* 0x0000000339467211 */ /* 0x080fe400078a08ff */
        /* <DEDUP_REMOVED lines=63> */
[----:B------:R-:W-:Y:S02]  /*48c0*/  LEA R70, P5, R25, R3, 0x1 ;  /* 0x0000000319467211 */ /* 0x000fe400078a08ff */
[----:B----4-:R-:W-:Y:S01]  /*48d0*/  LEA.HI.X.SX32 R66, R26, R4, 0x1, P4 ;  /* 0x000000041a427211 */ /* 0x010fe200020f0eff */
[----:B------:R1:W-:Y:S01]  /*48e0*/  STL [R1+0x52c], R67 ;  /* 0x00052c4301007387 */ /* 0x0003e20000100800 */
[----:B------:R-:W-:-:S03]  /*48f0*/  IMAD R7, R39, UR8, RZ ;  /* 0x0000000827077c24 */ /* 0x000fc6000f8e02ff */
        /* <DEDUP_REMOVED lines=34> */
[----:B-1----:R-:W-:Y:S01]  /*4b20*/  LEA R67, P4, R10, R3, 0x1 ;  /* 0x000000030a437211 */ /* 0x002fe200078808ff */
[----:B------:R-:W-:-:S04]  /*4b30*/  IMAD R7, R19, UR8, RZ ;  /* 0x0000000813077c24 */ /* 0x000fc8000f8e02ff */
        /* <DEDUP_REMOVED lines=11> */
[-C--:B----4-:R-:W-:Y:S02]  /*4bf0*/  LEA.HI.X.SX32 R66, R5, R4.reuse, 0x1, P4 ;  /* 0x0000000405427211 */ /* 0x090fe400020f0eff */
[----:B------:R-:W-:Y:S01]  /*4c00*/  LEA R5, P4, R9, R3, 0x1 ;  /* 0x0000000309057211 */ /* 0x000fe200078808ff */
[----:B------:R-:W-:Y:S01]  /*4c10*/  STL [R1+0x58c], R67 ;  /* 0x00058c4301007387 */ /* 0x000fe20000100800 */
[----:B------:R-:W-:Y:S01]  /*4c20*/  LEA.HI.X.SX32 R7, R7, R4, 0x1, P5 ;  /* 0x0000000407077211 */ /* 0x000fe200028f0eff */
[----:B------:R-:W-:-:S02]  /*4c30*/  IMAD R10, R13, UR8, RZ ;  /* 0x000000080d0a7c24 */ /* 0x000fc4000f8e02ff */
[----:B------:R1:W-:Y:S01]  /*4c40*/  STL [R1+0x5a0], R8 ;  /* 0x0005a00801007387 */ /* 0x0003e20000100800 */
[----:B------:R-:W-:-:S03]  /*4c50*/  LEA.HI.X.SX32 R9, R9, R4, 0x1, P4 ;  /* 0x0000000409097211 */ /* 0x000fc600020f0eff */
[----:B------:R-:W-:Y:S04]  /*4c60*/  STL [R1+0x594], R66 ;  /* 0x0005944201007387 */ /* 0x000fe80000100800 */
[----:B------:R4:W-:Y:S01]  /*4c70*/  STL [R1+0x5a8], R5 ;  /* 0x0005a80501007387 */ /* 0x0009e20000100800 */
[----:B-1----:R-:W-:-:S03]  /*4c80*/  IMAD R8, R16, UR8, RZ ;  /* 0x0000000810087c24 */ /* 0x002fc6000f8e02ff */
[----:B------:R1:W-:Y:S01]  /*4c90*/  STL [R1+0x59c], R7 ;  /* 0x00059c0701007387 */ /* 0x0003e20000100800 */
[-C--:B----4-:R-:W-:Y:S02]  /*4ca0*/  LEA R5, P5, R11, R3.reuse, 0x1 ;  /* 0x000000030b057211 */ /* 0x090fe400078a08ff */
[----:B-1----:R-:W-:-:S03]  /*4cb0*/  LEA R7, P4, R10, R3, 0x1 ;  /* 0x000000030a077211 */ /* 0x002fc600078808ff */
[----:B------:R1:W-:Y:S04]  /*4cc0*/  STL [R1+0x5b0], R5 ;  /* 0x0005b00501007387 */ /* 0x0003e80000100800 */
[----:B------:R4:W-:Y:S04]  /*4cd0*/  STL [R1+0x5a4], R9 ;  /* 0x0005a40901007387 */ /* 0x0009e80000100800 */
[----:B------:R0:W-:Y:S01]  /*4ce0*/  STL [R1+0x5b8], R7 ;  /* 0x0005b80701007387 */ /* 0x0001e20000100800 */
[----:B-1----:R-:W-:Y:S01]  /*4cf0*/  IMAD R5, R17, UR8, RZ ;  /* 0x0000000811057c24 */ /* 0x002fe2000f8e02ff */
[----:B----4-:R-:W-:-:S02]  /*4d00*/  LEA.HI.X.SX32 R9, R11, R4, 0x1, P5 ;  /* 0x000000040b097211 */ /* 0x010fc400028f0eff */
[----:B------:R-:W-:Y:S02]  /*4d10*/  LEA R91, P5, R8, R3, 0x1 ;  /* 0x00000003085b7211 */ /* 0x000fe400078a08ff */
[-C--:B0-----:R-:W-:Y:S01]  /*4d20*/  LEA.HI.X.SX32 R7, R10, R4.reuse, 0x1, P4 ;  /* 0x000000040a077211 */ /* 0x081fe200020f0eff */
[----:B------:R0:W-:Y:S01]  /*4d30*/  STL [R1+0x5ac], R9 ;  /* 0x0005ac0901007387 */ /* 0x0001e20000100800 */
[----:B------:R-:W-:-:S03]  /*4d40*/  LEA.HI.X.SX32 R66, R8, R4, 0x1, P5 ;  /* 0x0000000408427211 */ /* 0x000fc600028f0eff */
[----:B------:R1:W-:Y:S01]  /*4d50*/  STL [R1+0x5b4], R7 ;  /* 0x0005b40701007387 */ /* 0x0003e20000100800 */
[----:B------:R-:W-:Y:S01]  /*4d60*/  IMAD.SHL.U32 R8, R90, 0x8, RZ ;  /* 0x000000085a087824 */ /* 0x000fe200078e00ff */
[----:B0-----:R-:W-:Y:S02]  /*4d70*/  LEA R9, P5, R5, R3, 0x1 ;  /* 0x0000000305097211 */ /* 0x001fe400078a08ff */
[----:B------:R-:W-:Y:S01]  /*4d80*/  STL [R1+0x5c0], R91 ;  /* 0x0005c05b01007387 */ /* 0x000fe20000100800 */
[----:B-1----:R-:W-:Y:S01]  /*4d90*/  IMAD R7, R21, UR8, RZ ;  /* 0x0000000815077c24 */ /* 0x002fe2000f8e02ff */
[----:B------:R-:W-:Y:S02]  /*4da0*/  LEA.HI.X.SX32 R5, R5, R4, 0x1, P5 ;  /* 0x0000000405057211 */ /* 0x000fe400028f0eff */
[----:B------:R0:W-:Y:S01]  /*4db0*/  STL [R1+0x908], R91 ;  /* 0x0009085b01007387 */ /* 0x0001e20000100800 */
[----:B------:R-:W-:Y:S01]  /*4dc0*/  IMAD.WIDE R70, R8, 0x2, R86 ;  /* 0x0000000208467825 */ /* 0x000fe200078e0256 */
[----:B------:R-:W-:-:S02]  /*4dd0*/  PRMT R29, RZ, 0x7610, R29 ;  /* 0x00007610ff1d7816 */ /* 0x000fc4000000001d */
[----:B------:R1:W-:Y:S01]  /*4de0*/  STL [R1+0x5bc], R66 ;  /* 0x0005bc4201007387 */ /* 0x0003e20000100800 */
[----:B------:R-:W-:-:S03]  /*4df0*/  PRMT R28, RZ, 0x7610, R28 ;  /* 0x00007610ff1c7816 */ /* 0x000fc6000000001c */
[----:B------:R-:W-:Y:S01]  /*4e00*/  STL [R1+0x5c8], R9 ;  /* 0x0005c80901007387 */ /* 0x000fe20000100800 */
[----:B0-----:R-:W-:-:S03]  /*4e10*/  LEA R91, P5, R7, R3, 0x1 ;  /* 0x00000003075b7211 */ /* 0x001fc600078a08ff */
[----:B------:R0:W-:Y:S01]  /*4e20*/  STL [R1+0x5c4], R5 ;  /* 0x0005c40501007387 */ /* 0x0001e20000100800 */
[----:B-1----:R-:W-:Y:S01]  /*4e30*/  IMAD.WIDE R66, R8, 0x2, R88 ;  /* 0x0000000208427825 */ /* 0x002fe200078e0258 */
[----:B------:R-:W-:Y:S02]  /*4e40*/  LEA.HI.X.SX32 R7, R7, R4, 0x1, P5 ;  /* 0x0000000407077211 */ /* 0x000fe400028f0eff */
[----:B------:R-:W-:Y:S04]  /*4e50*/  STL [R1+0x5d0], R91 ;  /* 0x0005d05b01007387 */ /* 0x000fe80000100800 */
[----:B------:R-:W-:Y:S01]  /*4e60*/  STL.64 [R1+0x270], R70 ;  /* 0x0002704601007387 */ /* 0x000fe20000100a00 */
[----:B0-----:R-:W-:-:S03]  /*4e70*/  VIADD R5, R6, 0xffffffcf ;  /* 0xffffffcf06057836 */ /* 0x001fc60000000000 */
[----:B------:R-:W-:Y:S04]  /*4e80*/  STL [R1+0x938], R91 ;  /* 0x0009385b01007387 */ /* 0x000fe80000100800 */
[----:B------:R-:W-:Y:S04]  /*4e90*/  STL.64 [R1+0x268], R66 ;  /* 0x0002684201007387 */ /* 0x000fe80000100a00 */
[----:B------:R0:W4:Y:S04]  /*4ea0*/  @!P6 LDG.E.U16 R29, desc[UR24][R70.64] ;  /* 0x00000018461de981 */ /* 0x000128000c1e1500 */
[----:B------:R1:W2:Y:S01]  /*4eb0*/  @!P6 LDG.E.U16 R28, desc[UR24][R66.64] ;  /* 0x00000018421ce981 */ /* 0x0002a2000c1e1500 */
[----:B------:R-:W-:Y:S01]  /*4ec0*/  ISETP.GE.U32.AND P6, PT, R5, 0x7fffff90, PT ;  /* 0x7fffff900500780c */ /* 0x000fe20003fc6070 */
[----:B------:R-:W-:-:S02]  /*4ed0*/  IMAD.SHL.U32 R5, R90, 0x10, RZ ;  /* 0x000000105a057824 */ /* 0x000fc400078e00ff */
[----:B------:R0:W-:Y:S01]  /*4ee0*/  STL [R1+0x5cc], R7 ;  /* 0x0005cc0701007387 */ /* 0x0001e20000100800 */
[----:B------:R-:W-:Y:S01]  /*4ef0*/  VIADD R9, R6, 0xffffffd7 ;  /* 0xffffffd706097836 */ /* 0x000fe20000000000 */
[----:B------:R-:W-:Y:S01]  /*4f00*/  PRMT R25, RZ, 0x7610, R25 ;  /* 0x00007610ff197816 */ /* 0x000fe20000000019 */
[----:B------:R-:W-:Y:S01]  /*4f10*/  IMAD.WIDE R76, R5, 0x2, R86 ;  /* 0x00000002054c7825 */ /* 0x000fe200078e0256 */
[----:B------:R-:W-:-:S03]  /*4f20*/  PRMT R24, RZ, 0x7610, R24 ;  /* 0x00007610ff187816 */ /* 0x000fc60000000018 */
[----:B0-----:R-:W-:Y:S02]  /*4f30*/  IMAD R7, R90, 0x18, RZ ;  /* 0x000000185a077824 */ /* 0x001fe400078e02ff */
[----:B------:R-:W-:Y:S01]  /*4f40*/  IMAD.WIDE R74, R5, 0x2, R88 ;  /* 0x00000002054a7825 */ /* 0x000fe200078e0258 */
[----:B------:R-:W-:-:S03]  /*4f50*/  PRMT R27, RZ, 0x7610, R27 ;  /* 0x00007610ff1b7816 */ /* 0x000fc6000000001b */
[----:B------:R-:W-:Y:S01]  /*4f60*/  IMAD.WIDE R70, R7, 0x2, R86 ;  /* 0x0000000207467825 */ /* 0x000fe200078e0256 */
[----:B------:R-:W-:Y:S02]  /*4f70*/  PRMT R26, RZ, 0x7610, R26 ;  /* 0x00007610ff1a7816 */ /* 0x000fe4000000001a */
[----:B------:R-:W-:Y:S01]  /*4f80*/  ISETP.GE.U32.AND P5, PT, R9, 0x7fffff98, PT ;  /* 0x7fffff980900780c */ /* 0x000fe20003fa6070 */
[----:B-1----:R-:W-:Y:S01]  /*4f90*/  IMAD.WIDE R66, R7, 0x2, R88 ;  /* 0x0000000207427825 */ /* 0x002fe200078e0258 */
[----:B------:R-:W2:Y:S03]  /*4fa0*/  @!P3 LDG.E.U16 R25, desc[UR24][R70.64] ;  /* 0x000000184619b981 */ /* 0x000ea6000c1e1500 */
[C---:B------:R-:W-:Y:S01]  /*4fb0*/  VIADD R5, R6.reuse, 0xfffffff6 ;  /* 0xfffffff606057836 */ /* 0x040fe20000000000 */
[----:B------:R-:W2:Y:S01]  /*4fc0*/  @!P3 LDG.E.U16 R24, desc[UR24][R66.64] ;  /* 0x000000184218b981 */ /* 0x000ea2000c1e1500 */
[----:B------:R-:W-:-:S02]  /*4fd0*/  VIADD R8, R6, 0xffffffc7 ;  /* 0xffffffc706087836 */ /* 0x000fc40000000000 */
[C---:B------:R-:W-:Y:S01]  /*4fe0*/  IMAD R7, R90.reuse, 0x28, RZ ;  /* 0x000000285a077824 */ /* 0x040fe200078e02ff */
[----:B------:R-:W-:Y:S01]  /*4ff0*/  ISETP.GE.U32.AND P3, PT, R5, 0x7fffffb7, PT ;  /* 0x7fffffb70500780c */ /* 0x000fe20003f66070 */
[----:B------:R0:W-:Y:S01]  /*5000*/  STL.64 [R1+0x1b0], R76 ;  /* 0x0001b04c01007387 */ /* 0x0001e20000100a00 */
[----:B------:R-:W-:Y:S01]  /*5010*/  IMAD.SHL.U32 R5, R90, 0x20, RZ ;  /* 0x000000205a057824 */ /* 0x000fe200078e00ff */
[----:B------:R-:W-:Y:S02]  /*5020*/  PRMT R21, RZ, 0x7610, R21 ;  /* 0x00007610ff157816 */ /* 0x000fe40000000015 */
[----:B------:R1:W-:Y:S01]  /*5030*/  STL.64 [R1+0x1a8], R74 ;  /* 0x0001a84a01007387 */ /* 0x0003e20000100a00 */
[----:B------:R-:W-:-:S03]  /*5040*/  PRMT R20, RZ, 0x7610, R20 ;  /* 0x00007610ff147816 */ /* 0x000fc60000000014 */
[----:B------:R0:W2:Y:S04]  /*5050*/  @!P0 LDG.E.U16 R27, desc[UR24][R76.64] ;  /* 0x000000184c1b8981 */ /* 0x0000a8000c1e1500 */
[----:B------:R1:W2:Y:S01]  /*5060*/  @!P0 LDG.E.U16 R26, desc[UR24][R74.64] ;  /* 0x000000184a1a8981 */ /* 0x0002a2000c1e1500 */
[----:B------:R-:W-:-:S03]  /*5070*/  ISETP.GE.U32.AND P0, PT, R8, 0x7fffff88, PT ;  /* 0x7fffff880800780c */ /* 0x000fc60003f06070 */
[----:B------:R3:W-:Y:S01]  /*5080*/  STL.64 [R1+0x130], R70 ;  /* 0x0001304601007387 */ /* 0x0007e20000100a00 */
[----:B------:R-:W-:Y:S02]  /*5090*/  IMAD R78, R90, 0x38, RZ ;  /* 0x000000385a4e7824 */ /* 0x000fe400078e02ff */
[C---:B0-----:R-:W-:Y:S01]  /*50a0*/  IMAD.WIDE R76, R5.reuse, 0x2, R86 ;  /* 0x00000002054c7825 */ /* 0x041fe200078e0256 */
[----:B------:R0:W-:Y:S03]  /*50b0*/  STL.64 [R1+0x128], R66 ;  /* 0x0001284201007387 */ /* 0x0001e60000100a00 */
[----:B-1----:R-:W-:Y:S01]  /*50c0*/  IMAD.WIDE R74, R5, 0x2, R88 ;  /* 0x00000002054a7825 */ /* 0x002fe200078e0258 */
[----:B------:R-:W-:-:S03]  /*50d0*/  ISETP.GE.U32.AND P4, PT, R22, 0x7fffffa0, PT ;  /* 0x7fffffa01600780c */ /* 0x000fc60003f86070 */
[----:B------:R-:W-:Y:S02]  /*50e0*/  VIADD R5, R6, 0xffffffe6 ;  /* 0xffffffe606057836 */ /* 0x000fe40000000000 */
[----:B---3--:R-:W-:-:S04]  /*50f0*/  IMAD.WIDE R70, R7, 0x2, R86 ;  /* 0x0000000207467825 */ /* 0x008fc800078e0256 */
[----:B0-----:R-:W-:Y:S01]  /*5100*/  IMAD.WIDE R66, R7, 0x2, R88 ;  /* 0x0000000207427825 */ /* 0x001fe200078e0258 */
[----:B------:R-:W3:Y:S01]  /*5110*/  @!P5 LDG.E.U16 R21, desc[UR24][R70.64] ;  /* 0x000000184615d981 */ /* 0x000ee2000c1e1500 */
[----:B------:R-:W-:Y:S02]  /*5120*/  PRMT R32, RZ, 0x7610, R32 ;  /* 0x00007610ff207816 */ /* 0x000fe40000000020 */
[----:B------:R-:W-:Y:S01]  /*5130*/  PRMT R31, RZ, 0x7610, R31 ;  /* 0x00007610ff1f7816 */ /* 0x000fe2000000001f */
[----:B------:R-:W2:Y:S01]  /*5140*/  @!P5 LDG.E.U16 R20, desc[UR24][R66.64] ;  /* 0x000000184214d981 */ /* 0x000ea2000c1e1500 */
[----:B------:R-:W-:Y:S01]  /*5150*/  IMAD.WIDE R80, R78, 0x2, R86 ;  /* 0x000000024e507825 */ /* 0x000fe200078e0256 */
[----:B------:R-:W-:-:S03]  /*5160*/  ISETP.GE.U32.AND P5, PT, R5, 0x7fffffa7, PT ;  /* 0x7fffffa70500780c */ /* 0x000fc60003fa6070 */
[----:B------:R-:W-:Y:S01]  /*5170*/  IMAD.WIDE R78, R78, 0x2, R88 ;  /* 0x000000024e4e7825 */ /* 0x000fe200078e0258 */
[----:B------:R-:W-:Y:S01]  /*5180*/  PRMT R23, RZ, 0x7610, R23 ;  /* 0x00007610ff177816 */ /* 0x000fe20000000017 */
[----:B------:R-:W2:Y:S02]  /*5190*/  @!P0 LDG.E.U16 R32, desc[UR24][R80.64] ;  /* 0x0000001850208981 */ /* 0x000ea4000c1e1500 */
[----:B------:R-:W-:Y:S01]  /*51a0*/  VIADD R5, R6, 0xffffffd6 ;  /* 0xffffffd606057836 */ /* 0x000fe20000000000 */
[----:B------:R-:W-:Y:S01]  /*51b0*/  PRMT R22, RZ, 0x7610, R22 ;  /* 0x00007610ff167816 */ /* 0x000fe20000000016 */
[----:B------:R-:W2:Y:S03]  /*51c0*/  @!P0 LDG.E.U16 R31, desc[UR24][R78.64] ;  /* 0x000000184e1f8981 */ /* 0x000ea6000c1e1500 */
[----:B------:R-:W-:Y:S01]  /*51d0*/  ISETP.GE.U32.AND P0, PT, R5, 0x7fffff97, PT ;  /* 0x7fffff970500780c */ /* 0x000fe20003f06070 */
[----:B------:R-:W-:Y:S01]  /*51e0*/  IMAD R5, R90, 0x9, RZ ;  /* 0x000000095a057824 */ /* 0x000fe200078e02ff */
[----:B------:R0:W-:Y:S01]  /*51f0*/  STL.64 [R1+0xb0], R76 ;  /* 0x0000b04c01007387 */ /* 0x0001e20000100a00 */
[----:B------:R-:W-:-:S02]  /*5200*/  PRMT R69, RZ, 0x7610, R69 ;  /* 0x00007610ff457816 */ /* 0x000fc40000000045 */
[----:B------:R-:W-:Y:S01]  /*5210*/  PRMT R65, RZ, 0x7610, R65 ;  /* 0x00007610ff417816 */ /* 0x000fe20000000041 */
[----:B------:R0:W2:Y:S04]  /*5220*/  @!P4 LDG.E.U16 R23, desc[UR24][R76.64] ;  /* 0x000000184c17c981 */ /* 0x0000a8000c1e1500 */
[----:B------:R1:W-:Y:S04]  /*5230*/  STL.64 [R1+0xa8], R74 ;  /* 0x0000a84a01007387 */ /* 0x0003e80000100a00 */
[----:B------:R1:W2:Y:S01]  /*5240*/  @!P4 LDG.E.U16 R22, desc[UR24][R74.64] ;  /* 0x000000184a16c981 */ /* 0x0002a2000c1e1500 */
[----:B0-----:R-:W-:-:S05]  /*5250*/  IMAD.WIDE R76, R5, 0x2, R86 ;  /* 0x00000002054c7825 */ /* 0x001fca00078e0256 */
[----:B------:R0:W2:Y:S01]  /*5260*/  @!P3 LDG.E.U16 R69, desc[UR24][R76.64] ;  /* 0x000000184c45b981 */ /* 0x0000a2000c1e1500 */
[----:B-1----:R-:W-:-:S05]  /*5270*/  IMAD.WIDE R74, R5, 0x2, R88 ;  /* 0x00000002054a7825 */ /* 0x002fca00078e0258 */
[----:B------:R1:W3:Y:S01]  /*5280*/  @!P3 LDG.E.U16 R65, desc[UR24][R74.64] ;  /* 0x000000184a41b981 */ /* 0x0002e2000c1e1500 */
[----:B------:R-:W-:Y:S01]  /*5290*/  IMAD R82, R90, 0x30, RZ ;  /* 0x000000305a527824 */ /* 0x000fe200078e02ff */
[----:B------:R-:W-:Y:S01]  /*52a0*/  PRMT R30, RZ, 0x7610, R30 ;  /* 0x00007610ff1e7816 */ /* 0x000fe2000000001e */
[----:B------:R-:W-:Y:S01]  /*52b0*/  VIADD R8, R6, 0xffffffee ;  /* 0xffffffee06087836 */ /* 0x000fe20000000000 */
[----:B------:R-:W-:Y:S01]  /*52c0*/  PRMT R33, RZ, 0x7610, R33 ;  /* 0x00007610ff217816 */ /* 0x000fe20000000021 */
[----:B------:R-:W-:-:S04]  /*52d0*/  IMAD.WIDE R84, R82, 0x2, R86 ;  /* 0x0000000252547825 */ /* 0x000fc800078e0256 */
[----:B------:R-:W-:Y:S01]  /*52e0*/  IMAD.WIDE R82, R82, 0x2, R88 ;  /* 0x0000000252527825 */ /* 0x000fe200078e0258 */
[----:B------:R-:W-:Y:S01]  /*52f0*/  ISETP.GE.U32.AND P4, PT, R8, 0x7fffffaf, PT ;  /* 0x7fffffaf0800780c */ /* 0x000fe20003f86070 */
[----:B------:R-:W4:Y:S02]  /*5300*/  @!P6 LDG.E.U16 R30, desc[UR24][R84.64] ;  /* 0x00000018541ee981 */ /* 0x000f24000c1e1500 */
[----:B------:R-:W-:Y:S02]  /*5310*/  VIADD R7, R6, 0xffffffde ;  /* 0xffffffde06077836 */ /* 0x000fe40000000000 */
[----:B------:R-:W4:Y:S03]  /*5320*/  @!P6 LDG.E.U16 R33, desc[UR24][R82.64] ;  /* 0x000000185221e981 */ /* 0x000f26000c1e1500 */
[----:B------:R-:W-:Y:S01]  /*5330*/  ISETP.GE.U32.AND P6, PT, R7, 0x7fffff9f, PT ;  /* 0x7fffff9f0700780c */ /* 0x000fe20003fc6070 */
[----:B------:R-:W-:Y:S01]  /*5340*/  IMAD R7, R90, 0x11, RZ ;  /* 0x000000115a077824 */ /* 0x000fe200078e02ff */
[----:B------:R0:W-:Y:S01]  /*5350*/  STL.64 [R1+0x30], R70 ;  /* 0x0000304601007387 */ /* 0x0001e20000100a00 */
[----:B------:R-:W-:-:S02]  /*5360*/  PRMT R92, RZ, 0x7610, R92 ;  /* 0x00007610ff5c7816 */ /* 0x000fc4000000005c */
[----:B------:R-:W-:Y:S01]  /*5370*/  PRMT R39, RZ, 0x7610, R39 ;  /* 0x00007610ff277816 */ /* 0x000fe20000000027 */
[----:B------:R1:W-:Y:S01]  /*5380*/  STL.64 [R1+0x28], R66 ;  /* 0x0000284201007387 */ /* 0x0003e20000100a00 */
[----:B------:R-:W-:-:S03]  /*5390*/  VIADD R5, R6, 0xffffffc6 ;  /* 0xffffffc606057836 */ /* 0x000fc60000000000 */
[----:B------:R-:W-:Y:S01]  /*53a0*/  STL.64 [R1+0x870], R84 ;  /* 0x0008705401007387 */ /* 0x000fe20000100a00 */
[----:B0-----:R-:W-:-:S04]  /*53b0*/  IMAD.WIDE R70, R7, 0x2, R86 ;  /* 0x0000000207467825 */ /* 0x001fc800078e0256 */
[----:B-1----:R-:W-:Y:S01]  /*53c0*/  IMAD.WIDE R66, R7, 0x2, R88 ;  /* 0x0000000207427825 */ /* 0x002fe200078e0258 */
[----:B------:R-:W-:Y:S04]  /*53d0*/  STL.64 [R1+0x878], R82 ;  /* 0x0008785201007387 */ /* 0x000fe80000100a00 */
[----:B------:R-:W-:Y:S01]  /*53e0*/  STL.64 [R1+0x880], R80 ;  /* 0x0008805001007387 */ /* 0x000fe20000100a00 */
[----:B------:R-:W-:-:S03]  /*53f0*/  IMAD R7, R90, 0x21, RZ ;  /* 0x000000215a077824 */ /* 0x000fc600078e02ff */
[----:B------:R0:W4:Y:S04]  /*5400*/  @!P4 LDG.E.U16 R92, desc[UR24][R70.64] ;  /* 0x00000018465cc981 */ /* 0x000128000c1e1500 */
[----:B------:R1:W4:Y:S01]  /*5410*/  @!P4 LDG.E.U16 R39, desc[UR24][R66.64] ;  /* 0x000000184227c981 */ /* 0x000322000c1e1500 */
[----:B------:R-:W-:Y:S01]  /*5420*/  ISETP.GE.U32.AND P4, PT, R5, 0x7fffff87, PT ;  /* 0x7fffff870500780c */ /* 0x000fe20003f86070 */
[----:B------:R-:W-:Y:S02]  /*5430*/  IMAD R5, R90, 0x19, RZ ;  /* 0x000000195a057824 */ /* 0x000fe400078e02ff */
[----:B------:R-:W-:Y:S01]  /*5440*/  STL.64 [R1+0x888], R78 ;  /* 0x0008884e01007387 */ /* 0x000fe20000100a00 */
[----:B------:R-:W-:-:S03]  /*5450*/  PRMT R36, RZ, 0x7610, R36 ;  /* 0x00007610ff247816 */ /* 0x000fc60000000024 */
[----:B------:R0:W-:Y:S01]  /*5460*/  STL.64 [R1+0x260], R76 ;  /* 0x0002604c01007387 */ /* 0x0001e20000100a00 */
[----:B------:R-:W-:-:S03]  /*5470*/  PRMT R35, RZ, 0x7610, R35 ;  /* 0x00007610ff237816 */ /* 0x000fc60000000023 */
[----:B------:R1:W-:Y:S04]  /*5480*/  STL.64 [R1+0x258], R74 ;  /* 0x0002584a01007387 */ /* 0x0003e80000100a00 */
[----:B------:R1:W-:Y:S04]  /*5490*/  STL.64 [R1+0x1a0], R70 ;  /* 0x0001a04601007387 */ /* 0x0003e80000100a00 */
[----:B------:R1:W-:Y:S01]  /*54a0*/  STL.64 [R1+0x198], R66 ;  /* 0x0001984201007387 */ /* 0x0003e20000100a00 */
[----:B0-----:R-:W-:-:S04]  /*54b0*/  IMAD.WIDE R76, R5, 0x2, R86 ;  /* 0x00000002054c7825 */ /* 0x001fc800078e0256 */
[----:B-1----:R-:W-:-:S04]  /*54c0*/  IMAD.WIDE R74, R5, 0x2, R88 ;  /* 0x00000002054a7825 */ /* 0x002fc800078e0258 */
[----:B------:R-:W-:-:S04]  /*54d0*/  IMAD.WIDE R70, R7, 0x2, R86 ;  /* 0x0000000207467825 */ /* 0x000fc800078e0256 */
[----:B------:R-:W-:Y:S01]  /*54e0*/  IMAD.WIDE R66, R7, 0x2, R88 ;  /* 0x0000000207427825 */ /* 0x000fe200078e0258 */
[----:B------:R0:W4:Y:S03]  /*54f0*/  @!P6 LDG.E.U16 R36, desc[UR24][R70.64] ;  /* 0x000000184624e981 */ /* 0x000126000c1e1500 */
[C---:B------:R-:W-:Y:S01]  /*5500*/  VIADD R5, R6.reuse, 0xfffffffd ;  /* 0xfffffffd06057836 */ /* 0x040fe20000000000 */
[----:B------:R-:W4:Y:S01]  /*5510*/  @!P6 LDG.E.U16 R35, desc[UR24][R66.64] ;  /* 0x000000184223e981 */ /* 0x000f22000c1e1500 */
[----:B------:R-:W-:Y:S01]  /*5520*/  VIADD R8, R6, 0xffffffce ;  /* 0xffffffce06087836 */ /* 0x000fe20000000000 */
[----:B------:R-:W-:Y:S02]  /*5530*/  PRMT R37, RZ, 0x7610, R37 ;  /* 0x00007610ff257816 */ /* 0x000fe40000000025 */
[----:B------:R-:W-:Y:S01]  /*5540*/  ISETP.GE.U32.AND P6, PT, R5, 0x7fffffbe, PT ;  /* 0x7fffffbe0500780c */ /* 0x000fe20003fc6070 */
[----:B------:R-:W-:Y:S01]  /*5550*/  IMAD R5, R90, 0x29, RZ ;  /* 0x000000295a057824 */ /* 0x000fe200078e02ff */
[----:B------:R-:W-:Y:S01]  /*5560*/  STL.64 [R1+0x120], R76 ;  /* 0x0001204c01007387 */ /* 0x000fe20000100a00 */
[----:B------:R-:W-:-:S02]  /*5570*/  ISETP.GE.U32.AND P3, PT, R8, 0x7fffff8f, PT ;  /* 0x7fffff8f0800780c */ /* 0x000fc40003f66070 */
[----:B------:R-:W-:Y:S01]  /*5580*/  PRMT R38, RZ, 0x7610, R38 ;  /* 0x00007610ff267816 */ /* 0x000fe20000000026 */
[----:B------:R-:W-:Y:S01]  /*5590*/  STL.64 [R1+0x118], R74 ;  /* 0x0001184a01007387 */ /* 0x000fe20000100a00 */
[----:B------:R-:W-:Y:S01]  /*55a0*/  PRMT R34, RZ, 0x7610, R34 ;  /* 0x00007610ff227816 */ /* 0x000fe20000000022 */
[----:B------:R-:W-:Y:S02]  /*55b0*/  VIADD R8, R6, 0xfffffffe ;  /* 0xfffffffe06087836 */ /* 0x000fe40000000000 */
[----:B------:R0:W-:Y:S01]  /*55c0*/  STL.64 [R1+0xa0], R70 ;  /* 0x0000a04601007387 */ /* 0x0001e20000100a00 */
[----:B------:R-:W-:-:S03]  /*55d0*/  PRMT R84, RZ, 0x7610, R84 ;  /* 0x00007610ff547816 */ /* 0x000fc60000000054 */
[----:B------:R1:W4:Y:S01]  /*55e0*/  @!P5 LDG.E.U16 R37, desc[UR24][R74.64] ;  /* 0x000000184a25d981 */ /* 0x000322000c1e1500 */
[----:B------:R-:W-:-:S03]  /*55f0*/  PRMT R85, RZ, 0x7610, R85 ;  /* 0x00007610ff557816 */ /* 0x000fc60000000055 */
[----:B------:R1:W-:Y:S01]  /*5600*/  STL.64 [R1+0x98], R66 ;  /* 0x0000984201007387 */ /* 0x0003e20000100a00 */
[----:B0-----:R-:W-:-:S03]  /*5610*/  IMAD.WIDE R70, R5, 0x2, R86 ;  /* 0x0000000205467825 */ /* 0x001fc600078e0256 */
[----:B------:R0:W4:Y:S01]  /*5620*/  @!P5 LDG.E.U16 R38, desc[UR24][R76.64] ;  /* 0x000000184c26d981 */ /* 0x000122000c1e1500 */
[----:B-1----:R-:W-:Y:S01]  /*5630*/  IMAD R74, R90, 0x31, RZ ;  /* 0x000000315a4a7824 */ /* 0x002fe200078e02ff */
[----:B------:R-:W-:Y:S02]  /*5640*/  ISETP.GE.U32.AND P5, PT, R8, 0x7fffffbf, PT ;  /* 0x7fffffbf0800780c */ /* 0x000fe40003fa6070 */
[----:B------:R1:W4:Y:S01]  /*5650*/  @!P0 LDG.E.U16 R34, desc[UR24][R70.64] ;  /* 0x0000001846228981 */ /* 0x000322000c1e1500 */
[----:B------:R-:W-:Y:S02]  /*5660*/  VIADD R7, R6, 0xfffffff5 ;  /* 0xfffffff506077836 */ /* 0x000fe40000000000 */
[----:B------:R-:W-:Y:S01]  /*5670*/  IMAD.WIDE R66, R5, 0x2, R88 ;  /* 0x0000000205427825 */ /* 0x000fe200078e0258 */
[----:B------:R-:W-:-:S03]  /*5680*/  PRMT R64, RZ, 0x7610, R64 ;  /* 0x00007610ff407816 */ /* 0x000fc60000000040 */
[----:B0-----:R-:W-:Y:S01]  /*5690*/  IMAD.WIDE R76, R74, 0x2, R86 ;  /* 0x000000024a4c7825 */ /* 0x001fe200078e0256 */
[----:B------:R-:W4:Y:S01]  /*56a0*/  @!P0 LDG.E.U16 R84, desc[UR24][R66.64] ;  /* 0x0000001842548981 */ /* 0x000f22000c1e1500 */
[----:B------:R-:W-:Y:S02]  /*56b0*/  PRMT R83, RZ, 0x7610, R83 ;  /* 0x00007610ff537816 */ /* 0x000fe40000000053 */
[----:B------:R-:W-:Y:S01]  /*56c0*/  PRMT R82, RZ, 0x7610, R82 ;  /* 0x00007610ff527816 */ /* 0x000fe20000000052 */
[----:B------:R0:W4:Y:S01]  /*56d0*/  @!P3 LDG.E.U16 R85, desc[UR24][R76.64] ;  /* 0x000000184c55b981 */ /* 0x000122000c1e1500 */
[----:B------:R-:W-:Y:S01]  /*56e0*/  ISETP.GE.U32.AND P0, PT, R7, 0x7fffffb6, PT ;  /* 0x7fffffb60700780c */ /* 0x000fe20003f06070 */
[----:B------:R-:W-:Y:S01]  /*56f0*/  VIADD R7, R6, 0xffffffe5 ;  /* 0xffffffe506077836 */ /* 0x000fe20000000000 */
[----:B------:R-:W-:Y:S01]  /*5700*/  PRMT R8, RZ, 0x7610, R8 ;  /* 0x00007610ff087816 */ /* 0x000fe20000000008 */
[----:B------:R-:W-:Y:S01]  /*5710*/  IMAD.WIDE R74, R74, 0x2, R88 ;  /* 0x000000024a4a7825 */ /* 0x000fe200078e0258 */
[----:B------:R-:W-:-:S02]  /*5720*/  PRMT R60, RZ, 0x7610, R60 ;  /* 0x00007610ff3c7816 */ /* 0x000fc4000000003c */
[----:B------:R-:W-:Y:S02]  /*5730*/  PRMT R62, RZ, 0x7610, R62 ;  /* 0x00007610ff3e7816 */ /* 0x000fe4000000003e */
[----:B------:R-:W-:Y:S01]  /*5740*/  PRMT R63, RZ, 0x7610, R63 ;  /* 0x00007610ff3f7816 */ /* 0x000fe2000000003f */
[----:B--2---:R2:W-:Y:S04]  /*5750*/  STL [R1+0x3c], R69 ;  /* 0x00003c4501007387 */ /* 0x0045e80000100800 */
[----:B---3--:R-:W-:Y:S04]  /*5760*/  STL [R1+0x38], R65 ;  /* 0x0000384101007387 */ /* 0x008fe80000100800 */
[----:B------:R1:W-:Y:S01]  /*5770*/  STL.64 [R1+0x20], R70 ;  /* 0x0000204601007387 */ /* 0x0003e20000100a00 */
[----:B--2---:R-:W-:-:S03]  /*5780*/  IMAD.MOV.U32 R69, RZ, RZ, R72 ;  /* 0x000000ffff457224 */ /* 0x004fc600078e0048 */
[----:B------:R-:W-:Y:S01]  /*5790*/  STL.64 [R1+0x18], R66 ;  /* 0x0000184201007387 */ /* 0x000fe20000100a00 */
[----:B-1----:R-:W-:-:S03]  /*57a0*/  IMAD R70, R90, 0x39, RZ ;  /* 0x000000395a467824 */ /* 0x002fc600078e02ff */
[----:B------:R0:W-:Y:S01]  /*57b0*/  STL.64 [R1+0x890], R76 ;  /* 0x0008904c01007387 */ /* 0x0001e20000100a00 */
[----:B------:R-:W-:-:S04]  /*57c0*/  IMAD.WIDE R72, R70, 0x2, R86 ;  /* 0x0000000246487825 */ /* 0x000fc800078e0256 */
[----:B------:R-:W-:Y:S01]  /*57d0*/  IMAD.WIDE R70, R70, 0x2, R88 ;  /* 0x0000000246467825 */ /* 0x000fe200078e0258 */
[----:B------:R-:W2:Y:S03]  /*57e0*/  @!P4 LDG.E.U16 R83, desc[UR24][R72.64] ;  /* 0x000000184853c981 */ /* 0x000ea6000c1e1500 */
[----:B0-----:R-:W-:Y:S01]  /*57f0*/  IMAD.MOV.U32 R77, RZ, RZ, R64 ;  /* 0x000000ffff4d7224 */ /* 0x001fe200078e0040 */
[----:B------:R-:W3:Y:S01]  /*5800*/  @!P4 LDG.E.U16 R82, desc[UR24][R70.64] ;  /* 0x000000184652c981 */ /* 0x000ee2000c1e1500 */
[----:B------:R-:W-:Y:S01]  /*5810*/  IMAD.WIDE R64, R90, 0x2, R88 ;  /* 0x000000025a407825 */ /* 0x000fe200078e0258 */
[----:B------:R-:W-:-:S03]  /*5820*/  ISETP.GE.U32.AND P4, PT, R7, 0x7fffffa6, PT ;  /* 0x7fffffa60700780c */ /* 0x000fc60003f86070 */
[C---:B------:R-:W-:Y:S01]  /*5830*/  IMAD.WIDE R66, R90.reuse, 0x2, R86 ;  /* 0x000000025a427825 */ /* 0x040fe200078e0256 */
[----:B------:R-:W-:Y:S03]  /*5840*/  STL.64 [R1+0x8a0], R74 ;  /* 0x0008a04a01007387 */ /* 0x000fe60000100a00 */
[----:B------:R-:W-:Y:S01]  /*5850*/  IMAD R7, R90, 0xa, RZ ;  /* 0x0000000a5a077824 */ /* 0x000fe200078e02ff */
[----:B------:R0:W2:Y:S04]  /*5860*/  @!P5 LDG.E.U16 R8, desc[UR24][R64.64] ;  /* 0x000000184008d981 */ /* 0x0000a8000c1e1500 */
[----:B------:R-:W-:Y:S04]  /*5870*/  STL.64 [R1+0x8a8], R72 ;  /* 0x0008a84801007387 */ /* 0x000fe80000100a00 */
[----:B------:R-:W-:Y:S04]  /*5880*/  STL.64 [R1+0x2a0], R66 ;  /* 0x0002a04201007387 */ /* 0x000fe80000100a00 */
[----:B------:R0:W-:Y:S04]  /*5890*/  STL.64 [R1+0x298], R64 ;  /* 0x0002984001007387 */ /* 0x0001e80000100a00 */
[----:B------:R1:W3:Y:S01]  /*58a0*/  @!P5 LDG.E.U16 R60, desc[UR24][R66.64] ;  /* 0x00000018423cd981 */ /* 0x0002e2000c1e1500 */
[----:B------:R-:W-:-:S03]  /*58b0*/  VIADD R5, R6, 0xffffffed ;  /* 0xffffffed06057836 */ /* 0x000fc60000000000 */
[----:B------:R1:W3:Y:S01]  /*58c0*/  @!P3 LDG.E.U16 R77, desc[UR24][R74.64] ;  /* 0x000000184a4db981 */ /* 0x0002e2000c1e1500 */
[----:B0-----:R-:W-:-:S04]  /*58d0*/  IMAD.WIDE R64, R7, 0x2, R88 ;  /* 0x0000000207407825 */ /* 0x001fc800078e0258 */
[----:B-1----:R-:W-:Y:S01]  /*58e0*/  IMAD.WIDE R66, R7, 0x2, R86 ;  /* 0x0000000207427825 */ /* 0x002fe200078e0256 */
[----:B------:R-:W3:Y:S04]  /*58f0*/  @!P0 LDG.E.U16 R62, desc[UR24][R64.64] ;  /* 0x00000018403e8981 */ /* 0x000ee8000c1e1500 */
[----:B------:R-:W4:Y:S01]  /*5900*/  @!P0 LDG.E.U16 R63, desc[UR24][R66.64] ;  /* 0x00000018423f8981 */ /* 0x000f22000c1e1500 */
[----:B------:R-:W-:Y:S01]  /*5910*/  ISETP.GE.U32.AND P3, PT, R5, 0x7fffffae, PT ;  /* 0x7fffffae0500780c */ /* 0x000fe20003f66070 */
[----:B------:R-:W-:-:S05]  /*5920*/  VIADD R5, R6, 0xffffffdd ;  /* 0xffffffdd06057836 */ /* 0x000fca0000000000 */
[----:B------:R-:W-:Y:S01]  /*5930*/  ISETP.GE.U32.AND P5, PT, R5, 0x7fffff9e, PT ;  /* 0x7fffff9e0500780c */ /* 0x000fe20003fa6070 */
[----:B------:R-:W-:Y:S01]  /*5940*/  IMAD.SHL.U32 R5, R90, 0x2, RZ ;  /* 0x000000025a057824 */ /* 0x000fe200078e00ff */
[----:B------:R0:W-:Y:S03]  /*5950*/  STL.64 [R1+0x8b0], R70 ;  /* 0x0008b04601007387 */ /* 0x0001e60000100a00 */
[----:B------:R-:W-:Y:S01]  /*5960*/  IMAD.WIDE R74, R5, 0x2, R86 ;  /* 0x00000002054a7825 */ /* 0x000fe200078e0256 */
[----:B------:R-:W-:-:S03]  /*5970*/  PRMT R68, RZ, 0x7610, R68 ;  /* 0x00007610ff447816 */ /* 0x000fc60000000044 */
[----:B0-----:R-:W-:-:S04]  /*5980*/  IMAD.WIDE R70, R5, 0x2, R88 ;  /* 0x0000000205467825 */ /* 0x001fc800078e0258 */
[----:B------:R-:W-:Y:S01]  /*5990*/  VIADD R5, R6, 0xffffffcd ;  /* 0xffffffcd06057836 */ /* 0x000fe20000000000 */
[----:B------:R0:W4:Y:S04]  /*59a0*/  @!P6 LDG.E.U16 R68, desc[UR24][R70.64] ;  /* 0x000000184644e981 */ /* 0x000128000c1e1500 */
[----:B------:R-:W-:Y:S01]  /*59b0*/  ISETP.GE.U32.AND P0, PT, R5, 0x7fffff8e, PT ;  /* 0x7fffff8e0500780c */ /* 0x000fe20003f06070 */
[C---:B------:R-:W-:Y:S01]  /*59c0*/  IMAD R5, R90.reuse, 0x12, RZ ;  /* 0x000000125a057824 */ /* 0x040fe200078e02ff */
[----:B------:R-:W-:Y:S01]  /*59d0*/  PRMT R72, RZ, 0x7610, R72 ;  /* 0x00007610ff487816 */ /* 0x000fe20000000048 */
[----:B------:R-:W-:Y:S01]  /*59e0*/  IMAD R7, R90, 0x1a, RZ ;  /* 0x0000001a5a077824 */ /* 0x000fe200078e02ff */
[----:B------:R-:W-:Y:S02]  /*59f0*/  PRMT R16, RZ, 0x7610, R16 ;  /* 0x00007610ff107816 */ /* 0x000fe40000000010 */
[----:B------:R-:W-:-:S02]  /*5a00*/  PRMT R17, RZ, 0x7610, R17 ;  /* 0x00007610ff117816 */ /* 0x000fc40000000011 */
[----:B------:R-:W4:Y:S01]  /*5a10*/  @!P6 LDG.E.U16 R72, desc[UR24][R74.64] ;  /* 0x000000184a48e981 */ /* 0x000f22000c1e1500 */
[----:B------:R-:W-:-:S03]  /*5a20*/  PRMT R61, RZ, 0x7610, R61 ;  /* 0x00007610ff3d7816 */ /* 0x000fc6000000003d */
[----:B--2---:R-:W-:Y:S04]  /*5a30*/  STL [R1+0xbc], R8 ;  /* 0x0000bc0801007387 */ /* 0x004fe80000100800 */
[----:B------:R-:W-:Y:S04]  /*5a40*/  STL.64 [R1+0x290], R74 ;  /* 0x0002904a01007387 */ /* 0x000fe80000100a00 */
[----:B------:R0:W-:Y:S04]  /*5a50*/  STL.64 [R1+0x288], R70 ;  /* 0x0002884601007387 */ /* 0x0001e80000100a00 */
[----:B------:R-:W-:Y:S04]  /*5a60*/  STL.64 [R1+0x250], R66 ;  /* 0x0002504201007387 */ /* 0x000fe80000100a00 */
[----:B------:R1:W-:Y:S01]  /*5a70*/  STL.64 [R1+0x208], R64 ;  /* 0x0002084001007387 */ /* 0x0003e20000100a00 */
[----:B0-----:R-:W-:-:S05]  /*5a80*/  IMAD.WIDE R70, R5, 0x2, R86 ;  /* 0x0000000205467825 */ /* 0x001fca00078e0256 */
[----:B------:R-:W-:Y:S04]  /*5a90*/  STL.64 [R1+0x190], R70 ;  /* 0x0001904601007387 */ /* 0x000fe80000100a00 */
[----:B---3--:R-:W-:Y:S01]  /*5aa0*/  STL [R1+0x5c], R62 ;  /* 0x00005c3e01007387 */ /* 0x008fe20000100800 */
[----:B-1----:R-:W-:-:S03]  /*5ab0*/  IMAD.WIDE R64, R7, 0x2, R86 ;  /* 0x0000000207407825 */ /* 0x002fc600078e0256 */
[----:B----4-:R0:W-:Y:S04]  /*5ac0*/  STL [R1+0x60], R63 ;  /* 0x0000603f01007387 */ /* 0x0101e80000100800 */
[----:B------:R-:W2:Y:S04]  /*5ad0*/  @!P4 LDG.E.U16 R17, desc[UR24][R64.64] ;  /* 0x000000184011c981 */ /* 0x000ea8000c1e1500 */
[----:B------:R-:W3:Y:S01]  /*5ae0*/  @!P3 LDG.E.U16 R61, desc[UR24][R70.64] ;  /* 0x00000018463db981 */ /* 0x000ee2000c1e1500 */
[----:B0-----:R-:W-:-:S05]  /*5af0*/  IMAD.WIDE R62, R7, 0x2, R88 ;  /* 0x00000002073e7825 */ /* 0x001fca00078e0258 */
[----:B------:R-:W4:Y:S01]  /*5b00*/  @!P4 LDG.E.U16 R16, desc[UR24][R62.64] ;  /* 0x000000183e10c981 */ /* 0x000f22000c1e1500 */
[----:B------:R-:W-:Y:S01]  /*5b10*/  IMAD.WIDE R66, R5, 0x2, R88 ;  /* 0x0000000205427825 */ /* 0x000fe200078e0258 */
[----:B------:R-:W-:-:S03]  /*5b20*/  PRMT R57, RZ, 0x7610, R57 ;  /* 0x00007610ff397816 */ /* 0x000fc60000000039 */
[C---:B------:R-:W-:Y:S02]  /*5b30*/  VIADD R5, R6.reuse, 0xfffffffc ;  /* 0xfffffffc06057836 */ /* 0x040fe40000000000 */
[----:B------:R-:W-:Y:S01]  /*5b40*/  VIADD R8, R6, 0xffffffd5 ;  /* 0xffffffd506087836 */ /* 0x000fe20000000000 */
[----:B------:R0:W-:Y:S02]  /*5b50*/  STL.64 [R1+0x188], R66 ;  /* 0x0001884201007387 */ /* 0x0001e40000100a00 */
[----:B------:R-:W-:Y:S01]  /*5b60*/  ISETP.GE.U32.AND P4, PT, R5, 0x7fffffbd, PT ;  /* 0x7fffffbd0500780c */ /* 0x000fe20003f86070 */
[----:B------:R-:W-:Y:S01]  /*5b70*/  IMAD R5, R90, 0x22, RZ ;  /* 0x000000225a057824 */ /* 0x000fe200078e02ff */
[----:B------:R0:W3:Y:S01]  /*5b80*/  @!P3 LDG.E.U16 R57, desc[UR24][R66.64] ;  /* 0x000000184239b981 */ /* 0x0000e2000c1e1500 */
[----:B------:R-:W-:Y:S01]  /*5b90*/  ISETP.GE.U32.AND P6, PT, R8, 0x7fffff96, PT ;  /* 0x7fffff960800780c */ /* 0x000fe20003fc6070 */
[----:B------:R-:W-:Y:S02]  /*5ba0*/  IMAD R7, R90, 0x2a, RZ ;  /* 0x0000002a5a077824 */ /* 0x000fe400078e02ff */
[----:B------:R1:W-:Y:S01]  /*5bb0*/  STL.64 [R1+0x110], R64 ;  /* 0x0001104001007387 */ /* 0x0003e20000100a00 */
[----:B------:R-:W-:-:S03]  /*5bc0*/  PRMT R54, RZ, 0x7610, R54 ;  /* 0x00007610ff367816 */ /* 0x000fc60000000036 */
[----:B------:R1:W-:Y:S01]  /*5bd0*/  STL.64 [R1+0x108], R62 ;  /* 0x0001083e01007387 */ /* 0x0003e20000100a00 */
[----:B0-----:R-:W-:-:S03]  /*5be0*/  IMAD.WIDE R66, R5, 0x2, R86 ;  /* 0x0000000205427825 */ /* 0x001fc600078e0256 */
[----:B------:R-:W-:Y:S01]  /*5bf0*/  STL [R1+0xb8], R72 ;  /* 0x0000b84801007387 */ /* 0x000fe20000100800 */
[----:B------:R-:W-:Y:S01]  /*5c00*/  PRMT R15, RZ, 0x7610, R15 ;  /* 0x00007610ff0f7816 */ /* 0x000fe2000000000f */
[----:B------:R-:W-:Y:S02]  /*5c10*/  VIADD R8, R6, 0xffffffc5 ;  /* 0xffffffc506087836 */ /* 0x000fe40000000000 */
[----:B------:R-:W-:Y:S01]  /*5c20*/  STL [R1+0x64], R68 ;  /* 0x0000644401007387 */ /* 0x000fe20000100800 */
[----:B-1----:R-:W-:-:S03]  /*5c30*/  IMAD.WIDE R64, R5, 0x2, R88 ;  /* 0x0000000205407825 */ /* 0x002fc600078e0258 */
[----:B------:R0:W-:Y:S01]  /*5c40*/  STL.64 [R1+0x90], R66 ;  /* 0x0000904201007387 */ /* 0x0001e20000100a00 */
[----:B------:R-:W-:Y:S01]  /*5c50*/  IMAD.WIDE R62, R7, 0x2, R86 ;  /* 0x00000002073e7825 */ /* 0x000fe200078e0256 */
[----:B------:R-:W-:Y:S02]  /*5c60*/  PRMT R18, RZ, 0x7610, R18 ;  /* 0x00007610ff127816 */ /* 0x000fe40000000012 */
[----:B------:R-:W-:Y:S01]  /*5c70*/  ISETP.GE.U32.AND P3, PT, R8, 0x7fffff86, PT ;  /* 0x7fffff860800780c */ /* 0x000fe20003f66070 */
[----:B------:R0:W3:Y:S01]  /*5c80*/  @!P5 LDG.E.U16 R54, desc[UR24][R66.64] ;  /* 0x000000184236d981 */ /* 0x0000e2000c1e1500 */
[----:B------:R-:W-:Y:S01]  /*5c90*/  VIADD R8, R6, 0xfffffff4 ;  /* 0xfffffff406087836 */ /* 0x000fe20000000000 */
[----:B------:R-:W-:Y:S02]  /*5ca0*/  PRMT R14, RZ, 0x7610, R14 ;  /* 0x00007610ff0e7816 */ /* 0x000fe4000000000e */
[----:B------:R1:W3:Y:S01]  /*5cb0*/  @!P6 LDG.E.U16 R15, desc[UR24][R62.64] ;  /* 0x000000183e0fe981 */ /* 0x0002e2000c1e1500 */
[----:B------:R-:W-:-:S02]  /*5cc0*/  PRMT R12, RZ, 0x7610, R12 ;  /* 0x00007610ff0c7816 */ /* 0x000fc4000000000c */
[----:B------:R-:W-:Y:S01]  /*5cd0*/  PRMT R13, RZ, 0x7610, R13 ;  /* 0x00007610ff0d7816 */ /* 0x000fe2000000000d */
[----:B------:R1:W3:Y:S01]  /*5ce0*/  @!P5 LDG.E.U16 R18, desc[UR24][R64.64] ;  /* 0x000000184012d981 */ /* 0x0002e2000c1e1500 */
[----:B0-----:R-:W-:Y:S01]  /*5cf0*/  IMAD R66, R90, 0x32, RZ ;  /* 0x000000325a427824 */ /* 0x001fe200078e02ff */
[----:B------:R-:W-:Y:S02]  /*5d00*/  ISETP.GE.U32.AND P5, PT, R8, 0x7fffffb5, PT ;  /* 0x7fffffb50800780c */ /* 0x000fe40003fa6070 */
[----:B------:R-:W-:Y:S02]  /*5d10*/  PRMT R8, RZ, 0x7610, R8 ;  /* 0x00007610ff087816 */ /* 0x000fe40000000008 */
[----:B------:R-:W-:Y:S01]  /*5d20*/  PRMT R9, RZ, 0x7610, R9 ;  /* 0x00007610ff097816 */ /* 0x000fe20000000009 */
[----:B----4-:R-:W-:Y:S04]  /*5d30*/  STL [R1+0x13c], R16 ;  /* 0x00013c1001007387 */ /* 0x010fe80000100800 */
[----:B--2---:R0:W-:Y:S04]  /*5d40*/  STL [R1+0x140], R17 ;  /* 0x0001401101007387 */ /* 0x0041e80000100800 */
[----:B------:R-:W-:Y:S01]  /*5d50*/  STL.64 [R1+0x88], R64 ;  /* 0x0000884001007387 */ /* 0x000fe20000100a00 */
[----:B0-----:R-:W-:-:S03]  /*5d60*/  IMAD.WIDE R16, R7, 0x2, R88 ;  /* 0x0000000207107825 */ /* 0x001fc600078e0258 */
[----:B------:R1:W-:Y:S04]  /*5d70*/  STL.64 [R1+0x10], R62 ;  /* 0x0000103e01007387 */ /* 0x0003e80000100a00 */
[----:B------:R-:W-:Y:S04]  /*5d80*/  STL.64 [R1+0x8], R16 ;  /* 0x0000081001007387 */ /* 0x000fe80000100a00 */
[----:B---3--:R0:W-:Y:S01]  /*5d90*/  STL [R1+0x58], R61 ;  /* 0x0000583d01007387 */ /* 0x0081e20000100800 */
[----:B-1----:R-:W-:-:S03]  /*5da0*/  IMAD R62, R90, 0x3a, RZ ;  /* 0x0000003a5a3e7824 */ /* 0x002fc600078e02ff */
[----:B------:R1:W2:Y:S01]  /*5db0*/  @!P6 LDG.E.U16 R14, desc[UR24][R16.64] ;  /* 0x00000018100ee981 */ /* 0x0002a2000c1e1500 */
[----:B0-----:R-:W-:Y:S02]  /*5dc0*/  IMAD.MOV.U32 R61, RZ, RZ, R69 ;  /* 0x000000ffff3d7224 */ /* 0x001fe400078e0045 */
[----:B------:R-:W-:-:S04]  /*5dd0*/  IMAD.WIDE R68, R66, 0x2, R86 ;  /* 0x0000000242447825 */ /* 0x000fc800078e0256 */
[----:B------:R-:W-:Y:S01]  /*5de0*/  IMAD.WIDE R66, R66, 0x2, R88 ;  /* 0x0000000242427825 */ /* 0x000fe200078e0258 */
[----:B------:R-:W3:Y:S03]  /*5df0*/  @!P0 LDG.E.U16 R13, desc[UR24][R68.64] ;  /* 0x00000018440d8981 */ /* 0x000ee6000c1e1500 */
[C---:B------:R-:W-:Y:S01]  /*5e00*/  IMAD.WIDE R64, R62.reuse, 0x2, R86 ;  /* 0x000000023e407825 */ /* 0x040fe200078e0256 */
[----:B------:R-:W4:Y:S03]  /*5e10*/  @!P0 LDG.E.U16 R12, desc[UR24][R66.64] ;  /* 0x00000018420c8981 */ /* 0x000f26000c1e1500 */
[----:B------:R-:W-:Y:S01]  /*5e20*/  IMAD.WIDE R62, R62, 0x2, R88 ;  /* 0x000000023e3e7825 */ /* 0x000fe200078e0258 */
[----:B------:R-:W3:Y:S04]  /*5e30*/  @!P3 LDG.E.U16 R9, desc[UR24][R64.64] ;  /* 0x000000184009b981 */ /* 0x000ee8000c1e1500 */
[----:B------:R0:W3:Y:S01]  /*5e40*/  @!P3 LDG.E.U16 R8, desc[UR24][R62.64] ;  /* 0x000000183e08b981 */ /* 0x0000e2000c1e1500 */
[----:B------:R-:W-:-:S03]  /*5e50*/  VIADD R5, R6, 0xffffffec ;  /* 0xffffffec06057836 */ /* 0x000fc60000000000 */
[----:B------:R-:W-:Y:S04]  /*5e60*/  STL [R1+0x54], R57 ;  /* 0x0000543901007387 */ /* 0x000fe80000100800 */
[----:B------:R-:W-:Y:S04]  /*5e70*/  STL.64 [R1+0x8b8], R68 ;  /* 0x0008b84401007387 */ /* 0x000fe80000100a00 */
[----:B------:R-:W-:Y:S01]  /*5e80*/  STL.64 [R1+0x8c0], R66 ;  /* 0x0008c04201007387 */ /* 0x000fe20000100a00 */
[----:B------:R-:W-:-:S03]  /*5e90*/  ISETP.GE.U32.AND P6, PT, R5, 0x7fffffad, PT ;  /* 0x7fffffad0500780c */ /* 0x000fc60003fc6070 */
[----:B------:R-:W-:Y:S01]  /*5ea0*/  STL.64 [R1+0x8c8], R64 ;  /* 0x0008c84001007387 */ /* 0x000fe20000100a00 */
[----:B------:R-:W-:-:S03]  /*5eb0*/  VIADD R7, R6, 0xffffffe4 ;  /* 0xffffffe406077836 */ /* 0x000fc60000000000 */
[----:B------:R-:W-:Y:S01]  /*5ec0*/  STL.64 [R1+0x8d0], R62 ;  /* 0x0008d03e01007387 */ /* 0x000fe20000100a00 */
[----:B------:R-:W-:-:S03]  /*5ed0*/  VIADD R5, R6, 0xffffffdc ;  /* 0xffffffdc06057836 */ /* 0x000fc60000000000 */
[----:B------:R0:W-:Y:S01]  /*5ee0*/  STL [R1+0x138], R54 ;  /* 0x0001383601007387 */ /* 0x0001e20000100800 */
[----:B-1----:R-:W-:-:S03]  /*5ef0*/  IMAD R17, R90, 0xb, RZ ;  /* 0x0000000b5a117824 */ /* 0x002fc600078e02ff */
[----:B------:R1:W-:Y:S04]  /*5f00*/  STL [R1+0xd4], R18 ;  /* 0x0000d41201007387 */ /* 0x0003e80000100800 */
[----:B------:R-:W-:Y:S01]  /*5f10*/  STL [R1+0xd0], R15 ;  /* 0x0000d00f01007387 */ /* 0x000fe20000100800 */
[----:B------:R-:W-:Y:S02]  /*5f20*/  ISETP.GE.U32.AND P0, PT, R7, 0x7fffffa5, PT ;  /* 0x7fffffa50700780c */ /* 0x000fe40003f06070 */
[----:B------:R-:W-:Y:S01]  /*5f30*/  ISETP.GE.U32.AND P3, PT, R5, 0x7fffff9d, PT ;  /* 0x7fffff9d0500780c */ /* 0x000fe20003f66070 */
[----:B------:R-:W-:Y:S01]  /*5f40*/  IMAD R5, R90, 0x3, RZ ;  /* 0x000000035a057824 */ /* 0x000fe200078e02ff */
[----:B------:R-:W-:Y:S02]  /*5f50*/  PRMT R7, RZ, 0x7610, R7 ;  /* 0x00007610ff077816 */ /* 0x000fe40000000007 */
[----:B------:R-:W-:-:S02]  /*5f60*/  PRMT R10, RZ, 0x7610, R10 ;  /* 0x00007610ff0a7816 */ /* 0x000fc4000000000a */
[----:B------:R-:W-:Y:S01]  /*5f70*/  PRMT R11, RZ, 0x7610, R11 ;  /* 0x00007610ff0b7816 */ /* 0x000fe2000000000b */
[----:B0-----:R-:W-:Y:S01]  /*5f80*/  IMAD R54, R90, 0x1b, RZ ;  /* 0x0000001b5a367824 */ /* 0x001fe200078e02ff */
[----:B------:R-:W-:-:S03]  /*5f90*/  PRMT R19, RZ, 0x7610, R19 ;  /* 0x00007610ff137816 */ /* 0x000fc60000000013 */
[----:B------:R-:W-:Y:S01]  /*5fa0*/  IMAD.WIDE R62, R54, 0x2, R86 ;  /* 0x00000002363e7825 */ /* 0x000fe200078e0256 */
[----:B------:R-:W-:-:S03]  /*5fb0*/  PRMT R66, RZ, 0x7610, R66 ;  /* 0x00007610ff427816 */ /* 0x000fc60000000042 */
[----:B-1----:R-:W-:Y:S01]  /*5fc0*/  IMAD R18, R90, 0x13, RZ ;  /* 0x000000135a127824 */ /* 0x002fe200078e02ff */
[----:B------:R-:W3:Y:S01]  /*5fd0*/  @!P0 LDG.E.U16 R19, desc[UR24][R62.64] ;  /* 0x000000183e138981 */ /* 0x000ee2000c1e1500 */
[----:B------:R-:W-:Y:S01]  /*5fe0*/  PRMT R65, RZ, 0x7610, R65 ;  /* 0x00007610ff417816 */ /* 0x000fe20000000041 */
[----:B------:R-:W-:Y:S01]  /*5ff0*/  IMAD.WIDE R74, R17, 0x2, R88 ;  /* 0x00000002114a7825 */ /* 0x000fe200078e0258 */
[----:B------:R-:W-:-:S03]  /*6000*/  PRMT R64, RZ, 0x7610, R64 ;  /* 0x00007610ff407816 */ /* 0x000fc60000000040 */
[C---:B------:R-:W-:Y:S01]  /*6010*/  IMAD.WIDE R70, R18.reuse, 0x2, R86 ;  /* 0x0000000212467825 */ /* 0x040fe200078e0256 */
[----:B------:R-:W3:Y:S03]  /*6020*/  @!P5 LDG.E.U16 R66, desc[UR24][R74.64] ;  /* 0x000000184a42d981 */ /* 0x000ee6000c1e1500 */
[----:B------:R-:W-:Y:S01]  /*6030*/  IMAD.WIDE R68, R18, 0x2, R88 ;  /* 0x0000000212447825 */ /* 0x000fe200078e0258 */
[----:B------:R-:W3:Y:S04]  /*6040*/  @!P6 LDG.E.U16 R65, desc[UR24][R70.64] ;  /* 0x000000184641e981 */ /* 0x000ee8000c1e1500 */
[----:B------:R-:W3:Y:S04]  /*6050*/  @!P6 LDG.E.U16 R64, desc[UR24][R68.64] ;  /* 0x000000184440e981 */ /* 0x000ee8000c1e1500 */
[----:B--2---:R0:W-:Y:S04]  /*6060*/  STL [R1+0xcc], R14 ;  /* 0x0000cc0e01007387 */ /* 0x0041e80000100800 */
[----:B----4-:R-:W-:Y:S04]  /*6070*/  STL [R1+0x14c], R12 ;  /* 0x00014c0c01007387 */ /* 0x010fe80000100800 */
[----:B---3--:R1:W-:Y:S04]  /*6080*/  STL [R1+0x150], R13 ;  /* 0x0001500d01007387 */ /* 0x0083e80000100800 */
[----:B------:R-:W-:Y:S04]  /*6090*/  STL [R1+0x144], R8 ;  /* 0x0001440801007387 */ /* 0x000fe80000100800 */
[----:B------:R2:W-:Y:S01]  /*60a0*/  STL [R1+0x148], R9 ;  /* 0x0001480901007387 */ /* 0x0005e20000100800 */
[----:B0-----:R-:W-:-:S04]  /*60b0*/  IMAD.WIDE R14, R5, 0x2, R86 ;  /* 0x00000002050e7825 */ /* 0x001fc800078e0256 */
[----:B-1----:R-:W-:Y:S01]  /*60c0*/  IMAD.WIDE R12, R5, 0x2, R88 ;  /* 0x00000002050c7825 */ /* 0x002fe200078e0258 */
[----:B------:R-:W3:Y:S03]  /*60d0*/  @!P4 LDG.E.U16 R11, desc[UR24][R14.64] ;  /* 0x000000180e0bc981 */ /* 0x000ee6000c1e1500 */
[----:B--2---:R-:W-:Y:S01]  /*60e0*/  IMAD.WIDE R8, R17, 0x2, R86 ;  /* 0x0000000211087825 */ /* 0x004fe200078e0256 */
[----:B------:R-:W2:Y:S04]  /*60f0*/  @!P4 LDG.E.U16 R10, desc[UR24][R12.64] ;  /* 0x000000180c0ac981 */ /* 0x000ea8000c1e1500 */
[----:B------:R0:W4:Y:S01]  /*6100*/  @!P5 LDG.E.U16 R7, desc[UR24][R8.64] ;  /* 0x000000180807d981 */ /* 0x000122000c1e1500 */
[----:B------:R-:W-:-:S03]  /*6110*/  IMAD R5, R40, UR8, RZ ;  /* 0x0000000828057c24 */ /* 0x000fc6000f8e02ff */
[----:B------:R-:W-:Y:S04]  /*6120*/  STL.64 [R1+0x280], R14 ;  /* 0x0002800e01007387 */ /* 0x000fe80000100a00 */
[----:B------:R-:W-:Y:S01]  /*6130*/  STL.64 [R1+0x278], R12 ;  /* 0x0002780c01007387 */ /* 0x000fe20000100a00 */
[----:B------:R-:W-:-:S03]  /*6140*/  LEA R72, P4, R5, R3, 0x1 ;  /* 0x0000000305487211 */ /* 0x000fc600078808ff */
[----:B------:R0:W-:Y:S01]  /*6150*/  STL.64 [R1+0x200], R8 ;  /* 0x0002000801007387 */ /* 0x0001e20000100a00 */
[----:B------:R-:W-:Y:S01]  /*6160*/  LEA.HI.X.SX32 R73, R5, R4, 0x1, P4 ;  /* 0x0000000405497211 */ /* 0x000fe200020f0eff */
[----:B0-----:R-:W-:Y:S02]  /*6170*/  IMAD R8, R42, UR8, RZ ;  /* 0x000000082a087c24 */ /* 0x001fe4000f8e02ff */
[----:B------:R-:W-:-:S03]  /*6180*/  IMAD R9, R43, UR8, RZ ;  /* 0x000000082b097c24 */ /* 0x000fc6000f8e02ff */
[----:B------:R-:W-:Y:S01]  /*6190*/  LEA R5, P4, R8, R3, 0x1 ;  /* 0x0000000308057211 */ /* 0x000fe200078808ff */
[----:B------:R-:W-:Y:S02]  /*61a0*/  IMAD R12, R46, UR8, RZ ;  /* 0x000000082e0c7c24 */ /* 0x000fe4000f8e02ff */
[----:B------:R-:W-:Y:S02]  /*61b0*/  IMAD R13, R47, UR8, RZ ;  /* 0x000000082f0d7c24 */ /* 0x000fe4000f8e02ff */
[----:B------:R-:W-:Y:S02]  /*61c0*/  IMAD R14, R48, UR8, RZ ;  /* 0x00000008300e7c24 */ /* 0x000fe4000f8e02ff */
[----:B------:R-:W-:Y:S02]  /*61d0*/  IMAD R15, R49, UR8, RZ ;  /* 0x00000008310f7c24 */ /* 0x000fe4000f8e02ff */
[----:B------:R-:W-:Y:S02]  /*61e0*/  IMAD R16, R50, UR8, RZ ;  /* 0x0000000832107c24 */ /* 0x000fe4000f8e02ff */
[----:B------:R-:W-:-:S02]  /*61f0*/  IMAD.MOV.U32 R47, RZ, RZ, R82 ;  /* 0x000000ffff2f7224 */ /* 0x000fc400078e0052 */
[----:B------:R-:W-:Y:S02]  /*6200*/  IMAD R17, R51, UR8, RZ ;  /* 0x0000000833117c24 */ /* 0x000fe4000f8e02ff */
[----:B------:R-:W-:Y:S02]  /*6210*/  IMAD.MOV.U32 R46, RZ, RZ, R83 ;  /* 0x000000ffff2e7224 */ /* 0x000fe400078e0053 */
[----:B------:R-:W-:Y:S02]  /*6220*/  IMAD R18, R53, UR8, RZ ;  /* 0x0000000835127c24 */ /* 0x000fe4000f8e02ff */
[----:B------:R-:W-:Y:S02]  /*6230*/  IMAD.MOV.U32 R43, RZ, RZ, R84 ;  /* 0x000000ffff2b7224 */ /* 0x000fe400078e0054 */
[----:B------:R-:W-:Y:S02]  /*6240*/  VIADD R57, R6, 0xffffffd4 ;  /* 0xffffffd406397836 */ /* 0x000fe40000000000 */
[----:B------:R-:W-:-:S02]  /*6250*/  IMAD.MOV.U32 R48, RZ, RZ, R60 ;  /* 0x000000ffff307224 */ /* 0x000fc400078e003c */
[----:B------:R-:W-:Y:S02]  /*6260*/  IMAD.MOV.U32 R40, RZ, RZ, R61 ;  /* 0x000000ffff287224 */ /* 0x000fe400078e003d */
[----:B------:R-:W-:Y:S01]  /*6270*/  IMAD.WIDE R60, R54, 0x2, R88 ;  /* 0x00000002363c7825 */ /* 0x000fe200078e0258 */
[----:B----4-:R0:W-:Y:S04]  /*6280*/  STL [R1+0x154], R7 ;  /* 0x0001540701007387 */ /* 0x0101e80000100800 */
[----:B--2---:R1:W-:Y:S01]  /*6290*/  STL [R1+0x1b8], R10 ;  /* 0x0001b80a01007387 */ /* 0x0043e20000100800 */
[----:B0-----:R-:W-:-:S03]  /*62a0*/  IMAD R7, R41, UR8, RZ ;  /* 0x0000000829077c24 */ /* 0x001fc6000f8e02ff */
[----:B---3--:R-:W-:Y:S04]  /*62b0*/  STL [R1+0x1bc], R11 ;  /* 0x0001bc0b01007387 */ /* 0x008fe80000100800 */
[----:B------:R0:W-:Y:S01]  /*62c0*/  STL.64 [R1+0x1f8], R74 ;  /* 0x0001f84a01007387 */ /* 0x0001e20000100a00 */
[----:B------:R-:W-:-:S03]  /*62d0*/  LEA R78, P5, R7, R3, 0x1 ;  /* 0x00000003074e7211 */ /* 0x000fc600078a08ff */
[----:B------:R-:W-:Y:S01]  /*62e0*/  STL.64 [R1+0x180], R70 ;  /* 0x0001804601007387 */ /* 0x000fe20000100a00 */
[----:B-1----:R-:W-:-:S03]  /*62f0*/  IMAD R10, R44, UR8, RZ ;  /* 0x000000082c0a7c24 */ /* 0x002fc6000f8e02ff */
[----:B------:R-:W-:Y:S01]  /*6300*/  STL.64 [R1+0x178], R68 ;  /* 0x0001784401007387 */ /* 0x000fe20000100a00 */
[----:B------:R-:W-:-:S03]  /*6310*/  LEA.HI.X.SX32 R79, R7, R4, 0x1, P5 ;  /* 0x00000004074f7211 */ /* 0x000fc600028f0eff */
[----:B------:R-:W-:Y:S01]  /*6320*/  STL [R1+0x5d8], R72 ;  /* 0x0005d84801007387 */ /* 0x000fe20000100800 */
[----:B0-----:R-:W-:-:S03]  /*6330*/  LEA R74, P5, R9, R3, 0x1 ;  /* 0x00000003094a7211 */ /* 0x001fc600078a08ff */
[----:B------:R-:W-:Y:S04]  /*6340*/  STL.64 [R1+0x100], R62 ;  /* 0x0001003e01007387 */ /* 0x000fe80000100a00 */
[----:B------:R-:W-:Y:S01]  /*6350*/  STL [R1+0x5e0], R78 ;  /* 0x0005e04e01007387 */ /* 0x000fe20000100800 */
[----:B------:R-:W-:-:S03]  /*6360*/  IMAD R11, R45, UR8, RZ ;  /* 0x000000082d0b7c24 */ /* 0x000fc6000f8e02ff */
[----:B------:R0:W-:Y:S01]  /*6370*/  STL [R1+0x5e8], R5 ;  /* 0x0005e80501007387 */ /* 0x0001e20000100800 */
[----:B------:R-:W-:-:S03]  /*6380*/  LEA.HI.X.SX32 R75, R9, R4, 0x1, P5 ;  /* 0x00000004094b7211 */ /* 0x000fc600028f0eff */
[----:B------:R-:W-:Y:S04]  /*6390*/  STL [R1+0x5d4], R73 ;  /* 0x0005d44901007387 */ /* 0x000fe80000100800 */
[----:B------:R-:W-:Y:S01]  /*63a0*/  STL.64 [R1+0x8e0], R72 ;  /* 0x0008e04801007387 */ /* 0x000fe20000100a00 */
[----:B0-----:R-:W-:-:S03]  /*63b0*/  LEA.HI.X.SX32 R5, R8, R4, 0x1, P4 ;  /* 0x0000000408057211 */ /* 0x001fc600020f0eff */
[----:B------:R-:W-:Y:S01]  /*63c0*/  STL [R1+0x1c0], R19 ;  /* 0x0001c01301007387 */ /* 0x000fe20000100800 */
[----:B------:R-:W-:-:S03]  /*63d0*/  LEA R70, P4, R10, R3, 0x1 ;  /* 0x000000030a467211 */ /* 0x000fc600078808ff */
[----:B------:R-:W-:Y:S01]  /*63e0*/  STL [R1+0x5dc], R79 ;  /* 0x0005dc4f01007387 */ /* 0x000fe20000100800 */
[----:B------:R-:W-:-:S03]  /*63f0*/  LEA R80, P5, R11, R3, 0x1 ;  /* 0x000000030b507211 */ /* 0x000fc600078a08ff */
[----:B------:R-:W-:Y:S01]  /*6400*/  STL [R1+0x5f0], R74 ;  /* 0x0005f04a01007387 */ /* 0x000fe20000100800 */
[----:B------:R-:W-:-:S03]  /*6410*/  LEA.HI.X.SX32 R71, R10, R4, 0x1, P4 ;  /* 0x000000040a477211 */ /* 0x000fc600020f0eff */
[----:B------:R0:W-:Y:S01]  /*6420*/  STL [R1+0x5e4], R5 ;  /* 0x0005e40501007387 */ /* 0x0001e20000100800 */
[----:B------:R-:W-:-:S03]  /*6430*/  LEA R91, P4, R12, R3, 0x1 ;  /* 0x000000030c5b7211 */ /* 0x000fc600078808ff */
[----:B------:R1:W-:Y:S04]  /*6440*/  STL.64 [R1+0x8d8], R78 ;  /* 0x0008d84e01007387 */ /* 0x0003e80000100a00 */
[----:B------:R-:W-:Y:S04]  /*6450*/  STL [R1+0x5f8], R70 ;  /* 0x0005f84601007387 */ /* 0x000fe80000100800 */
[----:B------:R-:W-:Y:S04]  /*6460*/  STL [R1+0x5ec], R75 ;  /* 0x0005ec4b01007387 */ /* 0x000fe80000100800 */
[----:B------:R-:W-:Y:S01]  /*6470*/  STL.64 [R1+0x910], R74 ;  /* 0x0009104a01007387 */ /* 0x000fe20000100a00 */
[----:B0-----:R-:W-:-:S03]  /*6480*/  LEA.HI.X.SX32 R5, R12, R4, 0x1, P4 ;  /* 0x000000040c057211 */ /* 0x001fc600020f0eff */
[----:B------:R-:W-:Y:S01]  /*6490*/  STL [R1+0x1cc], R66 ;  /* 0x0001cc4201007387 */ /* 0x000fe20000100800 */
[----:B------:R-:W-:-:S03]  /*64a0*/  LEA.HI.X.SX32 R81, R11, R4, 0x1, P5 ;  /* 0x000000040b517211 */ /* 0x000fc600028f0eff */
[----:B------:R-:W-:Y:S01]  /*64b0*/  STL [R1+0x1c8], R65 ;  /* 0x0001c84101007387 */ /* 0x000fe20000100800 */
[----:B-1----:R-:W-:-:S03]  /*64c0*/  LEA R78, P5, R13, R3, 0x1 ;  /* 0x000000030d4e7211 */ /* 0x002fc600078a08ff */
[----:B------:R-:W-:Y:S04]  /*64d0*/  STL [R1+0x600], R80 ;  /* 0x0006005001007387 */ /* 0x000fe80000100800 */
[----:B------:R-:W-:Y:S04]  /*64e0*/  STL [R1+0x5f4], R71 ;  /* 0x0005f44701007387 */ /* 0x000fe80000100800 */
[----:B------:R-:W-:Y:S01]  /*64f0*/  STL [R1+0x1c4], R64 ;  /* 0x0001c44001007387 */ /* 0x000fe20000100800 */
[----:B------:R-:W-:-:S03]  /*6500*/  LEA R68, P4, R14, R3, 0x1 ;  /* 0x000000030e447211 */ /* 0x000fc600078808ff */
[----:B------:R-:W-:Y:S04]  /*6510*/  STL [R1+0x608], R91 ;  /* 0x0006085b01007387 */ /* 0x000fe80000100800 */
[----:B------:R-:W-:Y:S04]  /*6520*/  STL [R1+0x94c], R91 ;  /* 0x00094c5b01007387 */ /* 0x000fe80000100800 */
[----:B------:R0:W-:Y:S04]  /*6530*/  STL.64 [R1+0x8e8], R70 ;  /* 0x0008e84601007387 */ /* 0x0001e80000100a00 */
[----:B------:R-:W-:Y:S01]  /*6540*/  STL [R1+0x604], R5 ;  /* 0x0006040501007387 */ /* 0x000fe20000100800 */
[----:B------:R-:W-:-:S03]  /*6550*/  LEA.HI.X.SX32 R69, R14, R4, 0x1, P4 ;  /* 0x000000040e457211 */ /* 0x000fc600020f0eff */
[----:B------:R-:W-:Y:S01]  /*6560*/  STL [R1+0x5fc], R81 ;  /* 0x0005fc5101007387 */ /* 0x000fe20000100800 */
[----:B0-----:R-:W-:-:S03]  /*6570*/  LEA.HI.X.SX32 R71, R13, R4, 0x1, P5 ;  /* 0x000000040d477211 */ /* 0x001fc600028f0eff */
[----:B------:R-:W-:Y:S01]  /*6580*/  STL [R1+0x610], R78 ;  /* 0x0006104e01007387 */ /* 0x000fe20000100800 */
[----:B------:R-:W-:-:S03]  /*6590*/  LEA R82, P5, R15, R3, 0x1 ;  /* 0x000000030f527211 */ /* 0x000fc600078a08ff */
[----:B------:R-:W-:Y:S01]  /*65a0*/  STL [R1+0x950], R78 ;  /* 0x0009504e01007387 */ /* 0x000fe20000100800 */
[----:B------:R-:W-:-:S03]  /*65b0*/  LEA R65, P4, R16, R3, 0x1 ;  /* 0x0000000310417211 */ /* 0x000fc600078808ff */
[----:B------:R-:W-:Y:S04]  /*65c0*/  STL.64 [R1+0x8f0], R80 ;  /* 0x0008f05001007387 */ /* 0x000fe80000100a00 */
[----:B------:R-:W-:Y:S04]  /*65d0*/  STL [R1+0x618], R68 ;  /* 0x0006184401007387 */ /* 0x000fe80000100800 */
[----:B------:R-:W-:Y:S01]  /*65e0*/  STL [R1+0x60c], R71 ;  /* 0x00060c4701007387 */ /* 0x000fe20000100800 */
[----:B------:R-:W-:-:S03]  /*65f0*/  IMAD R19, R52, UR8, RZ ;  /* 0x0000000834137c24 */ /* 0x000fc6000f8e02ff */
[----:B------:R0:W-:Y:S01]  /*6600*/  STL [R1+0x930], R71 ;  /* 0x0009304701007387 */ /* 0x0001e20000100800 */
[----:B------:R-:W-:-:S03]  /*6610*/  LEA.HI.X.SX32 R83, R15, R4, 0x1, P5 ;  /* 0x000000040f537211 */ /* 0x000fc600028f0eff */
[----:B------:R-:W-:Y:S01]  /*6620*/  STL [R1+0x620], R82 ;  /* 0x0006205201007387 */ /* 0x000fe20000100800 */
[----:B------:R-:W-:-:S03]  /*6630*/  LEA R76, P5, R17, R3, 0x1 ;  /* 0x00000003114c7211 */ /* 0x000fc600078a08ff */
[----:B------:R-:W-:Y:S01]  /*6640*/  STL [R1+0x614], R69 ;  /* 0x0006144501007387 */ /* 0x000fe20000100800 */
[----:B------:R-:W-:-:S03]  /*6650*/  LEA.HI.X.SX32 R73, R16, R4, 0x1, P4 ;  /* 0x0000000410497211 */ /* 0x000fc600020f0eff */
[----:B------:R-:W-:Y:S04]  /*6660*/  STL [R1+0x628], R65 ;  /* 0x0006284101007387 */ /* 0x000fe80000100800 */
[----:B------:R-:W-:Y:S01]  /*6670*/  STL [R1+0x954], R65 ;  /* 0x0009544101007387 */ /* 0x000fe20000100800 */
[----:B------:R-:W-:-:S03]  /*6680*/  IMAD.MOV.U32 R45, RZ, RZ, R77 ;  /* 0x000000ffff2d7224 */ /* 0x000fc600078e004d */
[----:B------:R-:W-:Y:S01]  /*6690*/  STL.64 [R1+0x8f8], R68 ;  /* 0x0008f84401007387 */ /* 0x000fe20000100a00 */
[----:B------:R-:W-:-:S03]  /*66a0*/  LEA R62, P4, R19, R3, 0x1 ;  /* 0x00000003133e7211 */ /* 0x000fc600078808ff */
[----:B------:R-:W-:Y:S01]  /*66b0*/  STL [R1+0x95c], R68 ;  /* 0x00095c4401007387 */ /* 0x000fe20000100800 */
[----:B------:R-:W-:Y:S01]  /*66c0*/  IMAD R9, R55, UR8, RZ ;  /* 0x0000000837097c24 */ /* 0x000fe2000f8e02ff */
[----:B------:R-:W-:Y:S02]  /*66d0*/  LEA.HI.X.SX32 R77, R17, R4, 0x1, P5 ;  /* 0x00000004114d7211 */ /* 0x000fe400028f0eff */
[----:B------:R-:W-:Y:S01]  /*66e0*/  STL [R1+0x958], R69 ;  /* 0x0009584501007387 */ /* 0x000fe20000100800 */
[----:B------:R-:W-:-:S03]  /*66f0*/  LEA R84, P5, R18, R3, 0x1 ;  /* 0x0000000312547211 */ /* 0x000fc600078a08ff */
[----:B------:R-:W-:Y:S01]  /*6700*/  STL [R1+0x61c], R83 ;  /* 0x00061c5301007387 */ /* 0x000fe20000100800 */
[----:B------:R-:W-:-:S03]  /*6710*/  IMAD R8, R56, UR8, RZ ;  /* 0x0000000838087c24 */ /* 0x000fc6000f8e02ff */
[----:B------:R-:W-:Y:S01]  /*6720*/  STL [R1+0x630], R76 ;  /* 0x0006304c01007387 */ /* 0x000fe20000100800 */
[----:B------:R-:W-:-:S03]  /*6730*/  LEA.HI.X.SX32 R66, R19, R4, 0x1, P4 ;  /* 0x0000000413427211 */ /* 0x000fc600020f0eff */
[----:B------:R-:W-:Y:S01]  /*6740*/  STL.64 [R1+0x900], R82 ;  /* 0x0009005201007387 */ /* 0x000fe20000100a00 */
[----:B------:R-:W-:-:S03]  /*6750*/  IMAD.MOV.U32 R44, RZ, RZ, R85 ;  /* 0x000000ffff2c7224 */ /* 0x000fc600078e0055 */
[----:B------:R-:W-:Y:S01]  /*6760*/  STL [R1+0x624], R73 ;  /* 0x0006244901007387 */ /* 0x000fe20000100800 */
[----:B------:R-:W-:-:S03]  /*6770*/  LEA R70, P4, R9, R3, 0x1 ;  /* 0x0000000309467211 */ /* 0x000fc600078808ff */
[----:B------:R-:W-:Y:S01]  /*6780*/  STL [R1+0x960], R73 ;  /* 0x0009604901007387 */ /* 0x000fe20000100800 */
[----:B------:R-:W-:-:S03]  /*6790*/  LEA.HI.X.SX32 R85, R18, R4, 0x1, P5 ;  /* 0x0000000412557211 */ /* 0x000fc600028f0eff */
[----:B------:R-:W-:Y:S01]  /*67a0*/  STL [R1+0x638], R62 ;  /* 0x0006383e01007387 */ /* 0x000fe20000100800 */
[----:B------:R-:W-:-:S03]  /*67b0*/  LEA R72, P5, R8, R3, 0x1 ;  /* 0x0000000308487211 */ /* 0x000fc600078a08ff */
[----:B------:R-:W-:Y:S01]  /*67c0*/  STL [R1+0x62c], R77 ;  /* 0x00062c4d01007387 */ /* 0x000fe20000100800 */
[----:B------:R-:W-:-:S03]  /*67d0*/  IMAD R7, R58, UR8, RZ ;  /* 0x000000083a077c24 */ /* 0x000fc6000f8e02ff */
[----:B------:R-:W-:Y:S01]  /*67e0*/  STL.64 [R1+0x918], R76 ;  /* 0x0009184c01007387 */ /* 0x000fe20000100a00 */
[----:B0-----:R-:W-:-:S03]  /*67f0*/  LEA.HI.X.SX32 R71, R9, R4, 0x1, P4 ;  /* 0x0000000409477211 */ /* 0x001fc600020f0eff */
[----:B------:R-:W-:Y:S01]  /*6800*/  STL [R1+0x640], R84 ;  /* 0x0006405401007387 */ /* 0x000fe20000100800 */
[----:B------:R-:W-:-:S03]  /*6810*/  IMAD R5, R59, UR8, RZ ;  /* 0x000000083b057c24 */ /* 0x000fc6000f8e02ff */
[----:B------:R-:W-:Y:S04]  /*6820*/  STL [R1+0x634], R66 ;  /* 0x0006344201007387 */ /* 0x000fe80000100800 */
[----:B------:R-:W-:Y:S04]  /*6830*/  STL [R1+0x964], R66 ;  /* 0x0009644201007387 */ /* 0x000fe80000100800 */
[----:B------:R-:W-:Y:S01]  /*6840*/  STL [R1+0x648], R70 ;  /* 0x0006484601007387 */ /* 0x000fe20000100800 */
[----:B------:R-:W-:-:S03]  /*6850*/  LEA R63, P4, R7, R3, 0x1 ;  /* 0x00000003073f7211 */ /* 0x000fc600078808ff */
[----:B------:R-:W-:Y:S01]  /*6860*/  STL [R1+0x63c], R85 ;  /* 0x00063c5501007387 */ /* 0x000fe20000100800 */
[----:B------:R-:W-:-:S03]  /*6870*/  LEA R42, P6, R5, R3, 0x1 ;  /* 0x00000003052a7211 */ /* 0x000fc600078c08ff */
[----:B------:R-:W-:Y:S01]  /*6880*/  STL.64 [R1+0x920], R84 ;  /* 0x0009205401007387 */ /* 0x000fe20000100a00 */
[----:B------:R-:W-:-:S03]  /*6890*/  VIADD R3, R6, 0xffffffc4 ;  /* 0xffffffc406037836 */ /* 0x000fc60000000000 */
[----:B------:R-:W-:Y:S04]  /*68a0*/  STL [R1+0x650], R72 ;  /* 0x0006504801007387 */ /* 0x000fe80000100800 */
[----:B------:R-:W-:Y:S01]  /*68b0*/  STL [R1+0x644], R71 ;  /* 0x0006444701007387 */ /* 0x000fe20000100800 */
[----:B------:R-:W-:-:S03]  /*68c0*/  LEA.HI.X.SX32 R79, R8, R4, 0x1, P5 ;  /* 0x00000004084f7211 */ /* 0x000fc600028f0eff */
[----:B------:R-:W-:Y:S04]  /*68d0*/  STL.64 [R1+0x940], R70 ;  /* 0x0009404601007387 */ /* 0x000fe80000100a00 */
[----:B------:R-:W-:Y:S01]  /*68e0*/  STL [R1+0x96c], R70 ;  /* 0x00096c4601007387 */ /* 0x000fe20000100800 */
[----:B------:R-:W-:-:S03]  /*68f0*/  LEA.HI.X.SX32 R64, R7, R4, 0x1, P4 ;  /* 0x0000000407407211 */ /* 0x000fc600020f0eff */
[----:B------:R-:W-:Y:S01]  /*6900*/  STL [R1+0x968], R71 ;  /* 0x0009684701007387 */ /* 0x000fe20000100800 */
[----:B------:R-:W-:-:S03]  /*6910*/  LEA.HI.X.SX32 R41, R5, R4, 0x1, P6 ;  /* 0x0000000405297211 */ /* 0x000fc600030f0eff */
[----:B------:R-:W-:Y:S01]  /*6920*/  STL [R1+0x934], R72 ;  /* 0x0009344801007387 */ /* 0x000fe20000100800 */
[----:B------:R-:W-:-:S03]  /*6930*/  ISETP.GE.U32.AND P6, PT, R3, 0x7fffff85, PT ;  /* 0x7fffff850300780c */ /* 0x000fc60003fc6070 */
[----:B------:R-:W-:Y:S01]  /*6940*/  STL [R1+0x654], R63 ;  /* 0x0006543f01007387 */ /* 0x000fe20000100800 */
[----:B------:R-:W-:Y:S01]  /*6950*/  PRMT R55, RZ, 0x7610, R55 ;  /* 0x00007610ff377816 */ /* 0x000fe20000000037 */
[----:B------:R-:W-:Y:S02]  /*6960*/  IMAD R3, R90, 0x23, RZ ;  /* 0x000000235a037824 */ /* 0x000fe400078e02ff */
[----:B------:R-:W-:Y:S04]  /*6970*/  STL.64 [R1+0x928], R62 ;  /* 0x0009283e01007387 */ /* 0x000fe80000100a00 */
[----:B------:R-:W-:Y:S01]  /*6980*/  STL [R1+0x460], R42 ;  /* 0x0004602a01007387 */ /* 0x000fe20000100800 */
[----:B------:R-:W-:-:S03]  /*6990*/  ISETP.GE.U32.AND P5, PT, R57, 0x7fffff95, PT ;  /* 0x7fffff953900780c */ /* 0x000fc60003fa6070 */
[----:B------:R-:W-:Y:S01]  /*69a0*/  STL [R1+0x970], R63 ;  /* 0x0009703f01007387 */ /* 0x000fe20000100800 */
[----:B------:R-:W-:-:S03]  /*69b0*/  PRMT R12, RZ, 0x7610, R12 ;  /* 0x00007610ff0c7816 */ /* 0x000fc6000000000c */
[----:B------:R-:W-:Y:S01]  /*69c0*/  STL [R1+0x64c], R79 ;  /* 0x00064c4f01007387 */ /* 0x000fe20000100800 */
[----:B------:R-:W-:-:S03]  /*69d0*/  IMAD.WIDE R52, R3, 0x2, R86 ;  /* 0x0000000203347825 */ /* 0x000fc600078e0256 */
[----:B------:R-:W-:Y:S01]  /*69e0*/  STL [R1+0x974], R79 ;  /* 0x0009744f01007387 */ /* 0x000fe20000100800 */
[----:B------:R-:W-:-:S03]  /*69f0*/  IMAD.WIDE R50, R3, 0x2, R88 ;  /* 0x0000000203327825 */ /* 0x000fc600078e0258 */
[----:B------:R-:W-:Y:S04]  /*6a00*/  STL [R1+0x45c], R64 ;  /* 0x00045c4001007387 */ /* 0x000fe80000100800 */
[----:B------:R0:W-:Y:S04]  /*6a10*/  STL [R1+0x978], R64 ;  /* 0x0009784001007387 */ /* 0x0001e80000100800 */
[----:B------:R-:W-:Y:S04]  /*6a20*/  STL [R1+0x458], R41 ;  /* 0x0004582901007387 */ /* 0x000fe80000100800 */
[----:B------:R1:W-:Y:S04]  /*6a30*/  STL.64 [R1+0xf8], R60 ;  /* 0x0000f83c01007387 */ /* 0x0003e80000100a00 */
[----:B------:R1:W2:Y:S01]  /*6a40*/  @!P0 LDG.E.U16 R55, desc[UR24][R60.64] ;  /* 0x000000183c378981 */ /* 0x0002a2000c1e1500 */
[----:B0-----:R-:W-:-:S03]  /*6a50*/  PRMT R64, RZ, 0x7610, R64 ;  /* 0x00007610ff407816 */ /* 0x001fc60000000040 */
[----:B------:R-:W-:Y:S04]  /*6a60*/  STL.64 [R1+0x80], R52 ;  /* 0x0000803401007387 */ /* 0x000fe80000100a00 */
[----:B------:R0:W3:Y:S01]  /*6a70*/  @!P3 LDG.E.U16 R12, desc[UR24][R50.64] ;  /* 0x00000018320cb981 */ /* 0x0000e2000c1e1500 */
[----:B-1----:R-:W-:-:S03]  /*6a80*/  IMAD R60, R90, 0x2b, RZ ;  /* 0x0000002b5a3c7824 */ /* 0x002fc600078e02ff */
[----:B------:R0:W-:Y:S02]  /*6a90*/  STL.64 [R1+0x78], R50 ;  /* 0x0000783201007387 */ /* 0x0001e40000100a00 */
[----:B0-----:R-:W-:-:S05]  /*6aa0*/  IMAD.WIDE R50, R60, 0x2, R86 ;  /* 0x000000023c327825 */ /* 0x001fca00078e0256 */
[----:B------:R-:W4:Y:S01]  /*6ab0*/  @!P5 LDG.E.U16 R64, desc[UR24][R50.64] ;  /* 0x000000183240d981 */ /* 0x000f22000c1e1500 */
[----:B------:R-:W-:Y:S01]  /*6ac0*/  VIADD R10, R6, 0xffffffcc ;  /* 0xffffffcc060a7836 */ /* 0x000fe20000000000 */
[----:B------:R-:W-:Y:S01]  /*6ad0*/  PRMT R49, RZ, 0x7610, R49 ;  /* 0x00007610ff317816 */ /* 0x000fe20000000031 */
[----:B------:R-:W-:-:S03]  /*6ae0*/  IMAD.WIDE R60, R60, 0x2, R88 ;  /* 0x000000023c3c7825 */ /* 0x000fc600078e0258 */
[----:B------:R-:W-:Y:S01]  /*6af0*/  ISETP.GE.U32.AND P4, PT, R10, 0x7fffff8d, PT ;  /* 0x7fffff8d0a00780c */ /* 0x000fe20003f86070 */
[----:B------:R-:W-:Y:S01]  /*6b00*/  IMAD R56, R90, 0x33, RZ ;  /* 0x000000335a387824 */ /* 0x000fe200078e02ff */
[----:B------:R0:W2:Y:S01]  /*6b10*/  @!P3 LDG.E.U16 R49, desc[UR24][R52.64] ;  /* 0x000000183431b981 */ /* 0x0000a2000c1e1500 */
[----:B------:R-:W-:-:S03]  /*6b20*/  PRMT R70, RZ, 0x7610, R70 ;  /* 0x00007610ff467816 */ /* 0x000fc60000000046 */
[----:B------:R-:W-:Y:S01]  /*6b30*/  STL.64 [R1], R50 ;  /* 0x0000003201007387 */ /* 0x000fe20000100a00 */
[----:B------:R-:W-:Y:S01]  /*6b40*/  IMAD.WIDE R58, R56, 0x2, R86 ;  /* 0x00000002383a7825 */ /* 0x000fe200078e0256 */
[----:B------:R-:W-:-:S03]  /*6b50*/  PRMT R71, RZ, 0x7610, R71 ;  /* 0x00007610ff477816 */ /* 0x000fc60000000047 */
[----:B0-----:R-:W-:Y:S02]  /*6b60*/  IMAD R52, R90, 0x3b, RZ ;  /* 0x0000003b5a347824 */ /* 0x001fe400078e02ff */
[----:B------:R-:W-:-:S05]  /*6b70*/  IMAD.WIDE R56, R56, 0x2, R88 ;  /* 0x0000000238387825 */ /* 0x000fca00078e0258 */
[----:B------:R-:W3:Y:S04]  /*6b80*/  @!P4 LDG.E.U16 R70, desc[UR24][R56.64] ;  /* 0x000000183846c981 */ /* 0x000ee8000c1e1500 */
[----:B----4-:R-:W-:Y:S04]  /*6b90*/  STL [R1+0x97c], R64 ;  /* 0x00097c4001007387 */ /* 0x010fe80000100800 */
[----:B------:R-:W-:Y:S04]  /*6ba0*/  STL [R1+0x980], R61 ;  /* 0x0009803d01007387 */ /* 0x000fe80000100800 */
[----:B--2---:R0:W-:Y:S02]  /*6bb0*/  STL [R1+0x2b8], R55 ;  /* 0x0002b83701007387 */ /* 0x0041e40000100800 */
[----:B0-----:R-:W-:-:S05]  /*6bc0*/  IMAD.WIDE R54, R52, 0x2, R86 ;  /* 0x0000000234367825 */ /* 0x001fca00078e0256 */
[----:B------:R-:W2:Y:S01]  /*6bd0*/  @!P6 LDG.E.U16 R71, desc[UR24][R54.64] ;  /* 0x000000183647e981 */ /* 0x000ea2000c1e1500 */
[C---:B------:R-:W-:Y:S01]  /*6be0*/  VIADD R3, R6.reuse, 0xfffffff3 ;  /* 0xfffffff306037836 */ /* 0x040fe20000000000 */
[----:B------:R-:W-:Y:S01]  /*6bf0*/  PRMT R63, RZ, 0x7610, R63 ;  /* 0x00007610ff3f7816 */ /* 0x000fe2000000003f */
[----:B------:R-:W-:-:S03]  /*6c00*/  VIADD R4, R6, 0xfffffffb ;  /* 0xfffffffb06047836 */ /* 0x000fc60000000000 */
[----:B------:R-:W-:Y:S01]  /*6c10*/  ISETP.GE.U32.AND P3, PT, R3, 0x7fffffb4, PT ;  /* 0x7fffffb40300780c */ /* 0x000fe20003f66070 */
[----:B------:R-:W-:Y:S01]  /*6c20*/  VIADD R3, R6, 0xffffffe3 ;  /* 0xffffffe306037836 */ /* 0x000fe20000000000 */
[----:B------:R-:W-:Y:S01]  /*6c30*/  ISETP.GE.U32.AND P0, PT, R4, 0x7fffffbc, PT ;  /* 0x7fffffbc0400780c */ /* 0x000fe20003f06070 */
[----:B------:R0:W4:Y:S01]  /*6c40*/  @!P4 LDG.E.U16 R63, desc[UR24][R58.64] ;  /* 0x000000183a3fc981 */ /* 0x000122000c1e1500 */
[----:B------:R-:W-:Y:S01]  /*6c50*/  PRMT R79, RZ, 0x7610, R79 ;  /* 0x00007610ff4f7816 */ /* 0x000fe2000000004f */
[----:B------:R-:W-:Y:S01]  /*6c60*/  VIADD R4, R6, 0xffffffeb ;  /* 0xffffffeb06047836 */ /* 0x000fe20000000000 */
[----:B------:R-:W-:Y:S01]  /*6c70*/  ISETP.GE.U32.AND P4, PT, R3, 0x7fffffa4, PT ;  /* 0x7fffffa40300780c */ /* 0x000fe20003f86070 */
[----:B------:R-:W-:Y:S01]  /*6c80*/  IMAD.SHL.U32 R3, R90, 0x4, RZ ;  /* 0x000000045a037824 */ /* 0x000fe200078e00ff */
[----:B------:R0:W-:Y:S01]  /*6c90*/  STL.64 [R1+0x988], R58 ;  /* 0x0009883a01007387 */ /* 0x0001e20000100a00 */
[----:B------:R-:W-:Y:S02]  /*6ca0*/  PRMT R73, RZ, 0x7610, R73 ;  /* 0x00007610ff497816 */ /* 0x000fe40000000049 */
[----:B------:R-:W-:Y:S01]  /*6cb0*/  PRMT R68, RZ, 0x7610, R68 ;  /* 0x00007610ff447816 */ /* 0x000fe20000000044 */
[----:B------:R-:W4:Y:S01]  /*6cc0*/  @!P5 LDG.E.U16 R79, desc[UR24][R60.64] ;  /* 0x000000183c4fd981 */ /* 0x000f22000c1e1500 */
[----:B------:R-:W-:Y:S01]  /*6cd0*/  ISETP.GE.U32.AND P5, PT, R4, 0x7fffffac, PT ;  /* 0x7fffffac0400780c */ /* 0x000fe20003fa6070 */
[----:B------:R-:W-:-:S04]  /*6ce0*/  IMAD.WIDE R50, R3, 0x2, R88 ;  /* 0x0000000203327825 */ /* 0x000fc800078e0258 */
[----:B------:R-:W-:Y:S02]  /*6cf0*/  VIADD R4, R6, 0xffffffd3 ;  /* 0xffffffd306047836 */ /* 0x000fe40000000000 */
[----:B0-----:R-:W-:Y:S01]  /*6d00*/  IMAD.WIDE R58, R3, 0x2, R86 ;  /* 0x00000002033a7825 */ /* 0x001fe200078e0256 */
[----:B------:R0:W-:Y:S04]  /*6d10*/  STL.64 [R1+0x990], R56 ;  /* 0x0009903801007387 */ /* 0x0001e80000100a00 */
[----:B------:R-:W-:Y:S01]  /*6d20*/  STL [R1+0x2b4], R49 ;  /* 0x0002b43101007387 */ /* 0x000fe20000100800 */
[----:B------:R-:W-:-:S03]  /*6d30*/  IMAD R3, R90, 0xc, RZ ;  /* 0x0000000c5a037824 */ /* 0x000fc600078e02ff */
[----:B------:R1:W4:Y:S04]  /*6d40*/  @!P0 LDG.E.U16 R73, desc[UR24][R58.64] ;  /* 0x000000183a498981 */ /* 0x000328000c1e1500 */
[----:B------:R1:W4:Y:S01]  /*6d50*/  @!P0 LDG.E.U16 R68, desc[UR24][R50.64] ;  /* 0x0000001832448981 */ /* 0x000322000c1e1500 */
[----:B------:R-:W-:Y:S01]  /*6d60*/  ISETP.GE.U32.AND P0, PT, R4, 0x7fffff94, PT ;  /* 0x7fffff940400780c */ /* 0x000fe20003f06070 */
[----:B------:R-:W-:Y:S02]  /*6d70*/  IMAD R4, R90, 0x14, RZ ;  /* 0x000000145a047824 */ /* 0x000fe400078e02ff */
[----:B---3--:R-:W-:Y:S01]  /*6d80*/  STL [R1+0x2b0], R12 ;  /* 0x0002b00c01007387 */ /* 0x008fe20000100800 */
[----:B------:R-:W-:Y:S01]  /*6d90*/  PRMT R78, RZ, 0x7610, R78 ;  /* 0x00007610ff4e7816 */ /* 0x000fe2000000004e */
[----:B0-----:R-:W-:Y:S01]  /*6da0*/  IMAD.WIDE R56, R3, 0x2, R88 ;  /* 0x0000000203387825 */ /* 0x001fe200078e0258 */
[----:B------:R-:W-:-:S02]  /*6db0*/  PRMT R91, RZ, 0x7610, R91 ;  /* 0x00007610ff5b7816 */ /* 0x000fc4000000005b */
[----:B------:R-:W-:Y:S02]  /*6dc0*/  PRMT R69, RZ, 0x7610, R69 ;  /* 0x00007610ff457816 */ /* 0x000fe40000000045 */
[----:B------:R-:W-:Y:S02]  /*6dd0*/  PRMT R65, RZ, 0x7610, R65 ;  /* 0x00007610ff417816 */ /* 0x000fe40000000041 */
[----:B------:R-:W-:-:S04]  /*6de0*/  PRMT R85, RZ, 0x7610, R85 ;  /* 0x00007610ff557816 */ /* 0x000fc80000000055 */
[----:B------:R-:W3:Y:S01]  /*6df0*/  @!P3 LDG.E.U16 R65, desc[UR24][R56.64] ;  /* 0x000000183841b981 */ /* 0x000ee2000c1e1500 */
[----:B------:R-:W-:Y:S01]  /*6e00*/  PRMT R66, RZ, 0x7610, R66 ;  /* 0x00007610ff427816 */ /* 0x000fe20000000042 */
[----:B------:R-:W-:-:S04]  /*6e10*/  IMAD.WIDE R52, R52, 0x2, R88 ;  /* 0x0000000234347825 */ /* 0x000fc800078e0258 */
[----:B------:R-:W-:Y:S01]  /*6e20*/  VIADD R5, R6, 0xffffffdb ;  /* 0xffffffdb06057836 */ /* 0x000fe20000000000 */
[----:B------:R-:W3:Y:S01]  /*6e30*/  @!P6 LDG.E.U16 R66, desc[UR24][R52.64] ;  /* 0x000000183442e981 */ /* 0x000ee2000c1e1500 */
[----:B------:R-:W-:-:S03]  /*6e40*/  PRMT R0, RZ, 0x7610, R0 ;  /* 0x00007610ff007816 */ /* 0x000fc60000000000 */
[----:B------:R-:W-:Y:S02]  /*6e50*/  ISETP.GE.U32.AND P6, PT, R5, 0x7fffff9c, PT ;  /* 0x7fffff9c0500780c */ /* 0x000fe40003fc6070 */
[----:B------:R-:W-:Y:S02]  /*6e60*/  PRMT R83, RZ, 0x7610, R83 ;  /* 0x00007610ff537816 */ /* 0x000fe40000000053 */
[----:B------:R-:W-:Y:S02]  /*6e70*/  PRMT R82, RZ, 0x7610, R82 ;  /* 0x00007610ff527816 */ /* 0x000fe40000000052 */
[----:B------:R-:W-:Y:S01]  /*6e80*/  PRMT R81, RZ, 0x7610, R81 ;  /* 0x00007610ff517816 */ /* 0x000fe20000000051 */
[----:B------:R-:W-:Y:S01]  /*6e90*/  VIADD R5, R6, 0xffffffcb ;  /* 0xffffffcb06057836 */ /* 0x000fe20000000000 */
[----:B--2---:R-:W-:Y:S04]  /*6ea0*/  STL.64 [R1+0x9a0], R70 ;  /* 0x0009a04601007387 */ /* 0x004fe80000100a00 */
[----:B------:R1:W-:Y:S04]  /*6eb0*/  STL.64 [R1+0x248], R58 ;  /* 0x0002483a01007387 */ /* 0x0003e80000100a00 */
[----:B------:R0:W-:Y:S04]  /*6ec0*/  STL.64 [R1+0x998], R54 ;  /* 0x0009983601007387 */ /* 0x0001e80000100a00 */
[----:B------:R2:W-:Y:S01]  /*6ed0*/  STL.64 [R1+0x240], R50 ;  /* 0x0002403201007387 */ /* 0x0005e20000100a00 */
[----:B-1----:R-:W-:-:S04]  /*6ee0*/  IMAD.WIDE R58, R3, 0x2, R86 ;  /* 0x00000002033a7825 */ /* 0x002fc800078e0256 */
[C---:B0-----:R-:W-:Y:S01]  /*6ef0*/  IMAD.WIDE R54, R4.reuse, 0x2, R86 ;  /* 0x0000000204367825 */ /* 0x041fe200078e0256 */
[----:B------:R0:W3:Y:S03]  /*6f00*/  @!P3 LDG.E.U16 R69, desc[UR24][R58.64] ;  /* 0x000000183a45b981 */ /* 0x0000e6000c1e1500 */
[----:B--2---:R-:W-:Y:S01]  /*6f10*/  IMAD.WIDE R50, R4, 0x2, R88 ;  /* 0x0000000204327825 */ /* 0x004fe200078e0258 */
[----:B------:R-:W2:Y:S03]  /*6f20*/  @!P5 LDG.E.U16 R78, desc[UR24][R54.64] ;  /* 0x00000018364ed981 */ /* 0x000ea6000c1e1500 */
[----:B------:R-:W-:Y:S01]  /*6f30*/  VIADD R3, R6, 0xffffffc3 ;  /* 0xffffffc306037836 */ /* 0x000fe20000000000 */
[----:B------:R-:W2:Y:S04]  /*6f40*/  @!P5 LDG.E.U16 R91, desc[UR24][R50.64] ;  /* 0x00000018325bd981 */ /* 0x000ea8000c1e1500 */
[----:B------:R-:W-:Y:S01]  /*6f50*/  ISETP.GE.U32.AND P5, PT, R3, 0x7fffff84, PT ;  /* 0x7fffff840300780c */ /* 0x000fe20003fa6070 */
[----:B------:R-:W-:Y:S01]  /*6f60*/  IMAD R3, R90, 0x1c, RZ ;  /* 0x0000001c5a037824 */ /* 0x000fe200078e02ff */
[----:B------:R0:W-:Y:S04]  /*6f70*/  STL.64 [R1+0x1f0], R58 ;  /* 0x0001f03a01007387 */ /* 0x0001e80000100a00 */
[----:B------:R1:W-:Y:S04]  /*6f80*/  STL.64 [R1+0x1e8], R56 ;  /* 0x0001e83801007387 */ /* 0x0003e80000100a00 */
[----:B------:R-:W-:Y:S01]  /*6f90*/  STL.64 [R1+0x170], R54 ;  /* 0x0001703601007387 */ /* 0x000fe20000100a00 */
[----:B0-----:R-:W-:-:S03]  /*6fa0*/  IMAD.WIDE R58, R3, 0x2, R86 ;  /* 0x00000002033a7825 */ /* 0x001fc600078e0256 */
[----:B------:R-:W-:Y:S01]  /*6fb0*/  STL.64 [R1+0x168], R50 ;  /* 0x0001683201007387 */ /* 0x000fe20000100a00 */
[----:B-1----:R-:W-:-:S03]  /*6fc0*/  IMAD.WIDE R56, R3, 0x2, R88 ;  /* 0x0000000203387825 */ /* 0x002fc600078e0258 */
[----:B------:R-:W-:Y:S04]  /*6fd0*/  STL.64 [R1+0xf0], R58 ;  /* 0x0000f03a01007387 */ /* 0x000fe80000100a00 */
[----:B------:R0:W-:Y:S04]  /*6fe0*/  STL.64 [R1+0xe8], R56 ;  /* 0x0000e83801007387 */ /* 0x0001e80000100a00 */
[----:B------:R0:W2:Y:S01]  /*6ff0*/  @!P4 LDG.E.U16 R85, desc[UR24][R56.64] ;  /* 0x000000183855c981 */ /* 0x0000a2000c1e1500 */
[----:B------:R-:W-:-:S03]  /*7000*/  IMAD R4, R90, 0x24, RZ ;  /* 0x000000245a047824 */ /* 0x000fc600078e02ff */
[----:B------:R1:W2:Y:S01]  /*7010*/  @!P4 LDG.E.U16 R0, desc[UR24][R58.64] ;  /* 0x000000183a00c981 */ /* 0x0002a2000c1e1500 */
[----:B0-----:R-:W-:Y:S02]  /*7020*/  IMAD.MOV.U32 R56, RZ, RZ, R41 ;  /* 0x000000ffff387224 */ /* 0x001fe400078e0029 */
[----:B------:R-:W0:Y:S01]  /*7030*/  S2R R41, SR_TID.X ;  /* 0x0000000000297919 */ /* 0x000e220000002100 */
[----:B------:R-:W-:-:S04]  /*7040*/  IMAD.WIDE R54, R4, 0x2, R86 ;  /* 0x0000000204367825 */ /* 0x000fc800078e0256 */
[----:B------:R-:W-:Y:S01]  /*7050*/  IMAD.WIDE R50, R4, 0x2, R88 ;  /* 0x0000000204327825 */ /* 0x000fe200078e0258 */
[----:B------:R-:W-:Y:S03]  /*7060*/  STL.64 [R1+0x70], R54 ;  /* 0x0000703601007387 */ /* 0x000fe60000100a00 */
[----:B-1----:R-:W-:Y:S01]  /*7070*/  IMAD.MOV.U32 R58, RZ, RZ, R48 ;  /* 0x000000ffff3a7224 */ /* 0x002fe200078e0030 */
[----:B------:R1:W2:Y:S01]  /*7080*/  @!P6 LDG.E.U16 R83, desc[UR24][R50.64] ;  /* 0x000000183253e981 */ /* 0x0002a2000c1e1500 */
[----:B------:R-:W-:-:S03]  /*7090*/  IMAD R48, R90, 0x2c, RZ ;  /* 0x0000002c5a307824 */ /* 0x000fc600078e02ff */
[----:B------:R1:W-:Y:S01]  /*70a0*/  STL.64 [R1+0x68], R50 ;  /* 0x0000683201007387 */ /* 0x0003e20000100a00 */
[----:B------:R-:W-:Y:S02]  /*70b0*/  IMAD.MOV.U32 R70, RZ, RZ, R93 ;  /* 0x000000ffff467224 */ /* 0x000fe400078e005d */
[----:B------:R-:W-:Y:S02]  /*70c0*/  VIADD R93, R6, 0x3f ;  /* 0x0000003f065d7836 */ /* 0x000fe40000000000 */
[----:B-1----:R-:W-:-:S04]  /*70d0*/  IMAD.WIDE R50, R48, 0x2, R86 ;  /* 0x0000000230327825 */ /* 0x002fc800078e0256 */
[----:B------:R-:W-:Y:S01]  /*70e0*/  IMAD.WIDE R48, R48, 0x2, R88 ;  /* 0x0000000230307825 */ /* 0x000fe200078e0258 */
[----:B------:R-:W2:Y:S01]  /*70f0*/  @!P0 LDG.E.U16 R82, desc[UR24][R50.64] ;  /* 0x0000001832528981 */ /* 0x000ea2000c1e1500 */
[----:B0-----:R-:W-:-:S03]  /*7100*/  LOP3.LUT R41, R41, 0x3f, RZ, 0xc0, !PT ;  /* 0x0000003f29297812 */ /* 0x001fc600078ec0ff */
[----:B------:R-:W2:Y:S01]  /*7110*/  @!P0 LDG.E.U16 R81, desc[UR24][R48.64] ;  /* 0x0000001830518981 */ /* 0x000ea2000c1e1500 */
[----:B------:R-:W-:-:S04]  /*7120*/  ISETP.GT.AND P0, PT, R93, 0x3f, PT ;  /* 0x0000003f5d00780c */ /* 0x000fc80003f04270 */
[----:B------:R-:W-:Y:S02]  /*7130*/  ISETP.LT.AND P0, PT, R41, R6, P0 ;  /* 0x000000062900720c */ /* 0x000fe40000701270 */
[----:B------:R-:W-:Y:S01]  /*7140*/  ISETP.GE.U32.AND P3, PT, R5, 0x7fffff8c, PT ;  /* 0x7fffff8c0500780c */ /* 0x000fe20003f66070 */
[----:B------:R-:W-:Y:S02]  /*7150*/  VIADD R5, R6, 0xfffffffa ;  /* 0xfffffffa06057836 */ /* 0x000fe40000000000 */
[----:B------:R-:W-:Y:S01]  /*7160*/  IMAD.MOV.U32 R57, RZ, RZ, R42 ;  /* 0x000000ffff397224 */ /* 0x000fe200078e002a */
[----:B------:R-:W-:Y:S02]  /*7170*/  STL [R1+0x868], R93 ;  /* 0x0008685d01007387 */ /* 0x000fe40000100800 */
[----:B------:R-:W-:-:S05]  /*7180*/  ISETP.GE.U32.AND P4, PT, R5, 0x7fffffbb, PT ;  /* 0x7fffffbb0500780c */ /* 0x000fca0003f86070 */
[----:B------:R-:W-:Y:S02]  /*7190*/  @P0 IMAD.MOV.U32 R5, RZ, RZ, R56 ;  /* 0x000000ffff050224 */ /* 0x000fe400078e0038 */
[----:B------:R-:W-:Y:S01]  /*71a0*/  @P0 IMAD.MOV.U32 R4, RZ, RZ, R57 ;  /* 0x000000ffff040224 */ /* 0x000fe200078e0039 */
[----:B------:R-:W2:Y:S04]  /*71b0*/  LDL.LU R56, [R1+0x3c] ;  /* 0x00003c0001387983 */ /* 0x000ea80000300800 */
[----:B------:R-:W3:Y:S01]  /*71c0*/  LDL.LU R57, [R1+0x38] ;  /* 0x0000380001397983 */ /* 0x000ee20000300800 */
[----:B------:R-:W-:Y:S01]  /*71d0*/  PRMT R84, RZ, 0x7610, R84 ;  /* 0x00007610ff547816 */ /* 0x000fe20000000054 */
[----:B------:R-:W-:Y:S02]  /*71e0*/  IMAD.MOV.U32 R8, RZ, RZ, R44 ;  /* 0x000000ffff087224 */ /* 0x000fe400078e002c */
[----:B------:R-:W-:-:S02]  /*71f0*/  VIADD R3, R6, 0xfffffff2 ;  /* 0xfffffff206037836 */ /* 0x000fc40000000000 */
[----:B------:R-:W-:Y:S01]  /*7200*/  IMAD R44, R90, 0x34, RZ ;  /* 0x000000345a2c7824 */ /* 0x000fe200078e02ff */
[----:B------:R-:W4:Y:S01]  /*7210*/  @!P6 LDG.E.U16 R84, desc[UR24][R54.64] ;  /* 0x000000183654e981 */ /* 0x000f22000c1e1500 */
[----:B------:R-:W-:Y:S01]  /*7220*/  IMAD.MOV.U32 R59, RZ, RZ, R47 ;  /* 0x000000ffff3b7224 */ /* 0x000fe200078e002f */
[----:B------:R-:W-:Y:S01]  /*7230*/  PRMT R80, RZ, 0x7610, R80 ;  /* 0x00007610ff507816 */ /* 0x000fe20000000050 */
[----:B------:R-:W-:Y:S01]  /*7240*/  IMAD.MOV.U32 R61, RZ, RZ, R46 ;  /* 0x000000ffff3d7224 */ /* 0x000fe200078e002e */
[----:B------:R-:W-:Y:S01]  /*7250*/  PRMT R77, RZ, 0x7610, R77 ;  /* 0x00007610ff4d7816 */ /* 0x000fe2000000004d */
[----:B------:R-:W-:Y:S01]  /*7260*/  IMAD.MOV.U32 R64, RZ, RZ, R45 ;  /* 0x000000ffff407224 */ /* 0x000fe200078e002d */
[----:B------:R-:W-:Y:S01]  /*7270*/  ISETP.GE.U32.AND P6, PT, R3, 0x7fffffb3, PT ;  /* 0x7fffffb30300780c */ /* 0x000fe20003fc6070 */
[----:B------:R-:W-:Y:S01]  /*7280*/  IMAD.WIDE R46, R44, 0x2, R86 ;  /* 0x000000022c2e7825 */ /* 0x000fe200078e0256 */
[----:B------:R-:W-:-:S04]  /*7290*/  @!UP1 UIADD3 UR4, UPT, UPT, -UR7, 0x100000, URZ ;  /* 0x0010000007049890 */ /* 0x000fc8000fffe1ff */
[----:B------:R-:W-:Y:S02]  /*72a0*/  @!UP1 USHF.L.U32 UR5, UR4, 0xb, URZ ;  /* 0x0000000b04059899 */ /* 0x000fe400080006ff */
[----:B------:R-:W-:Y:S01]  /*72b0*/  @!UP1 USHF.L.U32 UR4, UR4, 0x1, URZ ;  /* 0x0000000104049899 */ /* 0x000fe200080006ff */
[----:B------:R-:W-:Y:S01]  /*72c0*/  IMAD.MOV.U32 R71, RZ, RZ, R40 ;  /* 0x000000ffff477224 */ /* 0x000fe200078e0028 */
[----:B------:R-:W-:Y:S01]  /*72d0*/  PRMT R76, RZ, 0x7610, R76 ;  /* 0x00007610ff4c7816 */ /* 0x000fe2000000004c */
[----:B------:R-:W-:Y:S01]  /*72e0*/  IMAD.WIDE R44, R44, 0x2, R88 ;  /* 0x000000022c2c7825 */ /* 0x000fe200078e0258 */
[----:B------:R-:W-:Y:S01]  /*72f0*/  PRMT R62, RZ, 0x7610, R62 ;  /* 0x00007610ff3e7816 */ /* 0x000fe2000000003e */
[----:B------:R-:W4:Y:S02]  /*7300*/  @!P3 LDG.E.U16 R80, desc[UR24][R46.64] ;  /* 0x000000182e50b981 */ /* 0x000f24000c1e1500 */
[----:B------:R-:W-:Y:S02]  /*7310*/  VIADD R3, R6, 0xffffffea ;  /* 0xffffffea06037836 */ /* 0x000fe40000000000 */
[----:B------:R-:W-:Y:S01]  /*7320*/  IMAD R40, R90, 0x3c, RZ ;  /* 0x0000003c5a287824 */ /* 0x000fe200078e02ff */
[----:B------:R-:W4:Y:S01]  /*7330*/  @!P3 LDG.E.U16 R77, desc[UR24][R44.64] ;  /* 0x000000182c4db981 */ /* 0x000f22000c1e1500 */
[----:B------:R-:W-:Y:S01]  /*7340*/  IMAD.MOV.U32 R12, RZ, RZ, R43 ;  /* 0x000000ffff0c7224 */ /* 0x000fe200078e002b */
[----:B------:R-:W-:Y:S01]  /*7350*/  ISETP.GE.U32.AND P3, PT, R3, 0x7fffffab, PT ;  /* 0x7fffffab0300780c */ /* 0x000fe20003f66070 */
[----:B------:R-:W-:Y:S01]  /*7360*/  IMAD.WIDE R42, R40, 0x2, R86 ;  /* 0x00000002282a7825 */ /* 0x000fe200078e0256 */
[----:B------:R-:W-:-:S03]  /*7370*/  PRMT R67, RZ, 0x7610, R67 ;  /* 0x00007610ff437816 */ /* 0x000fc60000000043 */
[----:B------:R-:W-:Y:S01]  /*7380*/  IMAD.WIDE R40, R40, 0x2, R88 ;  /* 0x0000000228287825 */ /* 0x000fe200078e0258 */
[----:B------:R-:W-:Y:S01]  /*7390*/  VOTEU.ALL UP1, P1 ;  /* 0x0000000000ff7886 */ /* 0x000fe20000820000 */
[----:B------:R-:W4:Y:S02]  /*73a0*/  @!P5 LDG.E.U16 R76, desc[UR24][R42.64] ;  /* 0x000000182a4cd981 */ /* 0x000f24000c1e1500 */
[----:B------:R-:W-:Y:S02]  /*73b0*/  VIADD R3, R6, 0xffffffe2 ;  /* 0xffffffe206037836 */ /* 0x000fe40000000000 */
[----:B------:R-:W4:Y:S01]  /*73c0*/  @!P5 LDG.E.U16 R62, desc[UR24][R40.64] ;  /* 0x00000018283ed981 */ /* 0x000f22000c1e1500 */
[----:B------:R0:W1:Y:S02]  /*73d0*/  @!UP1 SYNCS.EXCH.64 URZ, [UR10+0x18008], UR4 ;  /* 0x018008040aff95b2 */ /* 0x0000640008000100 */
[----:B------:R-:W-:Y:S01]  /*73e0*/  ISETP.GE.U32.AND P5, PT, R3, 0x7fffffa3, PT ;  /* 0x7fffffa30300780c */ /* 0x000fe20003fa6070 */
[C---:B------:R-:W-:Y:S01]  /*73f0*/  IMAD R3, R90.reuse, 0x5, RZ ;  /* 0x000000055a037824 */ /* 0x040fe200078e02ff */
[----:B------:R0:W4:Y:S04]  /*7400*/  @P0 LDG.E.U16 R67, desc[UR24][R4.64] ;  /* 0x0000001804430981 */ /* 0x000128000c1e1500 */
[----:B------:R-:W-:Y:S04]  /*7410*/  STS.U16 [R2+UR10+0x400], R29 ;  /* 0x0004001d02007988 */ /* 0x000fe8000800040a */
[----:B------:R1:W-:Y:S01]  /*7420*/  STS.U16 [R2+UR10+0x4400], R28 ;  /* 0x0044001c02007988 */ /* 0x0003e2000800040a */
[----:B0-----:R-:W-:-:S03]  /*7430*/  IMAD R4, R90, 0xd, RZ ;  /* 0x0000000d5a047824 */ /* 0x001fc600078e02ff */
[----:B------:R-:W-:Y:S01]  /*7440*/  STS.U16 [R2+UR10], R70 ;  /* 0x0000004602007988 */ /* 0x000fe2000800040a */
[----:B------:R-:W-:-:S03]  /*7450*/  IMAD.WIDE R54, R4, 0x2, R86 ;  /* 0x0000000204367825 */ /* 0x000fc600078e0256 */
[----:B------:R0:W-:Y:S01]  /*7460*/  STS.U16 [R2+UR10+0x4000], R71 ;  /* 0x0040004702007988 */ /* 0x0001e2000800040a */
[----:B-1----:R-:W-:-:S03]  /*7470*/  IMAD.WIDE R28, R3, 0x2, R86 ;  /* 0x00000002031c7825 */ /* 0x002fc600078e0256 */
[----:B------:R1:W-:Y:S04]  /*7480*/  STS.U16 [R2+UR10+0x5000], R22 ;  /* 0x0050001602007988 */ /* 0x0003e8000800040a */
[----:B------:R-:W-:Y:S01]  /*7490*/  STS.U16 [R2+UR10+0x800], R27 ;  /* 0x0008001b02007988 */ /* 0x000fe2000800040a */
[----:B0-----:R-:W-:-:S03]  /*74a0*/  IMAD.WIDE R70, R3, 0x2, R88 ;  /* 0x0000000203467825 */ /* 0x001fc600078e0258 */
[----:B------:R0:W-:Y:S01]  /*74b0*/  STS.U16 [R2+UR10+0x4800], R26 ;  /* 0x0048001a02007988 */ /* 0x0001e2000800040a */
[----:B-1----:R-:W-:-:S03]  /*74c0*/  PRMT R22, RZ, 0x7610, R22 ;  /* 0x00007610ff167816 */ /* 0x002fc60000000016 */
[----:B------:R-:W-:Y:S01]  /*74d0*/  STL.64 [R1+0x238], R28 ;  /* 0x0002381c01007387 */ /* 0x000fe20000100a00 */
[----:B0-----:R-:W-:-:S03]  /*74e0*/  IMAD.WIDE R26, R4, 0x2, R88 ;  /* 0x00000002041a7825 */ /* 0x001fc600078e0258 */
[----:B------:R-:W-:Y:S04]  /*74f0*/  STL.64 [R1+0x230], R70 ;  /* 0x0002304601007387 */ /* 0x000fe80000100a00 */
[----:B------:R-:W-:Y:S04]  /*7500*/  STL.64 [R1+0x1e0], R54 ;  /* 0x0001e03601007387 */ /* 0x000fe80000100a00 */
[----:B------:R0:W-:Y:S04]  /*7510*/  STL.64 [R1+0x1d8], R26 ;  /* 0x0001d81a01007387 */ /* 0x0001e80000100a00 */
[----:B------:R0:W4:Y:S04]  /*7520*/  @!P6 LDG.E.U16 R22, desc[UR24][R26.64] ;  /* 0x000000181a16e981 */ /* 0x000128000c1e1500 */
[----:B------:R1:W-:Y:S04]  /*7530*/  STS.U16 [R2+UR10+0x4c00], R24 ;  /* 0x004c001802007988 */ /* 0x0003e8000800040a */
[----:B------:R1:W-:Y:S01]  /*7540*/  STS.U16 [R2+UR10+0x1000], R23 ;  /* 0x0010001702007988 */ /* 0x0003e2000800040a */
[----:B0-----:R-:W-:-:S02]  /*7550*/  LOP3.LUT R26, R2, 0x10, RZ, 0x3c, !PT ;  /* 0x00000010021a7812 */ /* 0x001fc400078e3cff */
[----:B-1----:R-:W-:Y:S01]  /*7560*/  PRMT R24, RZ, 0x7610, R24 ;  /* 0x00007610ff187816 */ /* 0x002fe20000000018 */
[----:B------:R-:W-:Y:S01]  /*7570*/  STS.U16 [R2+UR10+0xc00], R25 ;  /* 0x000c001902007988 */ /* 0x000fe2000800040a */
[----:B------:R-:W-:-:S03]  /*7580*/  PRMT R23, RZ, 0x7610, R23 ;  /* 0x00007610ff177816 */ /* 0x000fc60000000017 */
[----:B------:R-:W-:Y:S04]  /*7590*/  STS.U16 [R2+UR10+0x1400], R21 ;  /* 0x0014001502007988 */ /* 0x000fe8000800040a */
[----:B------:R-:W-:Y:S04]  /*75a0*/  STS.U16 [R2+UR10+0x5400], R20 ;  /* 0x0054001402007988 */ /* 0x000fe8000800040a */
[----:B------:R-:W-:Y:S04]  /*75b0*/  STS.U16 [R2+UR10+0x1800], R30 ;  /* 0x0018001e02007988 */ /* 0x000fe8000800040a */
[----:B------:R-:W-:Y:S04]  /*75c0*/  STS.U16 [R2+UR10+0x5800], R33 ;  /* 0x0058002102007988 */ /* 0x000fe8000800040a */
[----:B------:R-:W-:Y:S04]  /*75d0*/  STS.U16 [R2+UR10+0x1c00], R32 ;  /* 0x001c002002007988 */ /* 0x000fe8000800040a */
[----:B------:R-:W-:Y:S04]  /*75e0*/  STS.U16 [R2+UR10+0x5c00], R31 ;  /* 0x005c001f02007988 */ /* 0x000fe8000800040a */
[----:B------:R0:W4:Y:S04]  /*75f0*/  @!P4 LDG.E.U16 R24, desc[UR24][R70.64] ;  /* 0x000000184618c981 */ /* 0x000128000c1e1500 */
[----:B------:R1:W4:Y:S01]  /*7600*/  @!P6 LDG.E.U16 R23, desc[UR24][R54.64] ;  /* 0x000000183617e981 */ /* 0x000322000c1e1500 */
[----:B0-----:R-:W-:-:S02]  /*7610*/  IMAD.MOV.U32 R71, RZ, RZ, R59 ;  /* 0x000000ffff477224 */ /* 0x001fc400078e003b */
[----:B------:R-:W-:Y:S02]  /*7620*/  IMAD.MOV.U32 R70, RZ, RZ, R61 ;  /* 0x000000ffff467224 */ /* 0x000fe400078e003d */
[----:B-1----:R-:W-:Y:S01]  /*7630*/  IMAD.MOV.U32 R55, RZ, RZ, R64 ;  /* 0x000000ffff377224 */ /* 0x002fe200078e0040 */
[----:B--2---:R0:W-:Y:S04]  /*7640*/  STS.U16 [R26+UR10+0x480], R56 ;  /* 0x000480381a007988 */ /* 0x0041e8000800040a */
[----:B---3--:R1:W-:Y:S01]  /*7650*/  STS.U16 [R26+UR10+0x4480], R57 ;  /* 0x004480391a007988 */ /* 0x0083e2000800040a */
[----:B0-----:R-:W-:-:S03]  /*7660*/  IMAD.MOV.U32 R56, RZ, RZ, R58 ;  /* 0x000000ffff387224 */ /* 0x001fc600078e003a */
[----:B-1----:R-:W2:Y:S04]  /*7670*/  LDL.LU R57, [R1+0xbc] ;  /* 0x0000bc0001397983 */ /* 0x002ea80000300800 */
[----:B------:R-:W3:Y:S04]  /*7680*/  LDL.LU R58, [R1+0xb8] ;  /* 0x0000b800013a7983 */ /* 0x000ee80000300800 */
[----:B------:R-:W4:Y:S04]  /*7690*/  LDL.LU R59, [R1+0x64] ;  /* 0x00006400013b7983 */ /* 0x000f280000300800 */
[----:B------:R-:W4:Y:S04]  /*76a0*/  LDL.LU R61, [R1+0x60] ;  /* 0x00006000013d7983 */ /* 0x000f280000300800 */
[----:B------:R-:W4:Y:S01]  /*76b0*/  LDL.LU R64, [R1+0x5c] ;  /* 0x00005c0001407983 */ /* 0x000f220000300800 */
[----:B------:R-:W-:Y:S01]  /*76c0*/  PRMT R25, RZ, 0x7610, R25 ;  /* 0x00007610ff197816 */ /* 0x000fe20000000019 */
[----:B------:R-:W-:-:S05]  /*76d0*/  VIADD R3, R6, 0xffffffda ;  /* 0xffffffda06037836 */ /* 0x000fca0000000000 */
[----:B------:R0:W4:Y:S01]  /*76e0*/  @!P4 LDG.E.U16 R25, desc[UR24][R28.64] ;  /* 0x000000181c19c981 */ /* 0x000122000c1e1500 */
[----:B------:R-:W-:Y:S01]  /*76f0*/  ISETP.GE.U32.AND P4, PT, R3, 0x7fffff9b, PT ;  /* 0x7fffff9b0300780c */ /* 0x000fe20003f86070 */
[----:B------:R-:W-:Y:S02]  /*7700*/  VIADD R3, R6, 0xffffffd2 ;  /* 0xffffffd206037836 */ /* 0x000fe40000000000 */
[----:B------:R-:W-:Y:S03]  /*7710*/  STS.U16 [R26+UR10+0x880], R92 ;  /* 0x0008805c1a007988 */ /* 0x000fe6000800040a */
[----:B------:R-:W-:Y:S01]  /*7720*/  ISETP.GE.U32.AND P6, PT, R3, 0x7fffff93, PT ;  /* 0x7fffff930300780c */ /* 0x000fe20003fc6070 */
[----:B------:R-:W-:Y:S01]  /*7730*/  IMAD R3, R90, 0x15, RZ ;  /* 0x000000155a037824 */ /* 0x000fe200078e02ff */
[----:B------:R-:W-:Y:S01]  /*7740*/  STS.U16 [R26+UR10+0x4880], R39 ;  /* 0x004880271a007988 */ /* 0x000fe2000800040a */
[----:B------:R-:W-:Y:S01]  /*7750*/  IMAD.MOV.U32 R54, RZ, RZ, R8 ;  /* 0x000000ffff367224 */ /* 0x000fe200078e0008 */
[----:B------:R-:W-:Y:S01]  /*7760*/  PRMT R20, RZ, 0x7610, R20 ;  /* 0x00007610ff147816 */ /* 0x000fe20000000014 */
[----:B0-----:R-:W-:Y:S01]  /*7770*/  IMAD.MOV.U32 R29, RZ, RZ, R12 ;  /* 0x000000ffff1d7224 */ /* 0x001fe200078e000c */
[----:B------:R0:W-:Y:S01]  /*7780*/  STS.U16 [R26+UR10+0xc80], R38 ;  /* 0x000c80261a007988 */ /* 0x0001e2000800040a */
[----:B------:R-:W-:-:S03]  /*7790*/  IMAD.WIDE R30, R3, 0x2, R88 ;  /* 0x00000002031e7825 */ /* 0x000fc600078e0258 */
[----:B------:R-:W4:Y:S01]  /*77a0*/  LDL.LU R8, [R1+0x58] ;  /* 0x0000580001087983 */ /* 0x000f220000300800 */
[----:B------:R-:W-:-:S03]  /*77b0*/  IMAD R4, R90, 0x1d, RZ ;  /* 0x0000001d5a047824 */ /* 0x000fc600078e02ff */
[----:B------:R-:W4:Y:S01]  /*77c0*/  LDL.LU R12, [R1+0x54] ;  /* 0x00005400010c7983 */ /* 0x000f220000300800 */
[----:B0-----:R-:W-:-:S03]  /*77d0*/  IMAD.WIDE R38, R3, 0x2, R86 ;  /* 0x0000000203267825 */ /* 0x001fc600078e0256 */
[----:B------:R-:W-:Y:S01]  /*77e0*/  STS.U16 [R26+UR10+0x4c80], R37 ;  /* 0x004c80251a007988 */ /* 0x000fe2000800040a */
[----:B------:R-:W-:-:S03]  /*77f0*/  IMAD.WIDE R32, R4, 0x2, R86 ;  /* 0x0000000204207825 */ /* 0x000fc600078e0256 */
[----:B------:R-:W-:Y:S04]  /*7800*/  STS.U16 [R26+UR10+0x1080], R36 ;  /* 0x001080241a007988 */ /* 0x000fe8000800040a */
[----:B------:R-:W-:Y:S04]  /*7810*/  STS.U16 [R26+UR10+0x5080], R35 ;  /* 0x005080231a007988 */ /* 0x000fe8000800040a */
[----:B------:R-:W-:Y:S01]  /*7820*/  STL.64 [R1+0x160], R38 ;  /* 0x0001602601007387 */ /* 0x000fe20000100a00 */
[----:B------:R-:W-:-:S03]  /*7830*/  LOP3.LUT R27, R2, 0x20, RZ, 0x3c, !PT ;  /* 0x00000020021b7812 */ /* 0x000fc600078e3cff */
[----:B------:R-:W-:Y:S04]  /*7840*/  STS.U16 [R26+UR10+0x1480], R34 ;  /* 0x001480221a007988 */ /* 0x000fe8000800040a */
[----:B------:R0:W-:Y:S04]  /*7850*/  STL.64 [R1+0x158], R30 ;  /* 0x0001581e01007387 */ /* 0x0001e80000100a00 */
[----:B------:R0:W4:Y:S04]  /*7860*/  @!P3 LDG.E.U16 R20, desc[UR24][R30.64] ;  /* 0x000000181e14b981 */ /* 0x000128000c1e1500 */
[----:B------:R1:W-:Y:S04]  /*7870*/  STS.U16 [R26+UR10+0x5480], R29 ;  /* 0x0054801d1a007988 */ /* 0x0003e8000800040a */
[----:B------:R-:W-:Y:S01]  /*7880*/  STS.U16 [R26+UR10+0x1880], R54 ;  /* 0x001880361a007988 */ /* 0x000fe2000800040a */
[----:B0-----:R-:W-:-:S03]  /*7890*/  IMAD.WIDE R30, R4, 0x2, R88 ;  /* 0x00000002041e7825 */ /* 0x001fc600078e0258 */
[----:B------:R-:W-:Y:S04]  /*78a0*/  STS.U16 [R26+UR10+0x5880], R55 ;  /* 0x005880371a007988 */ /* 0x000fe8000800040a */
[----:B------:R-:W-:Y:S04]  /*78b0*/  STS.U16 [R26+UR10+0x1c80], R70 ;  /* 0x001c80461a007988 */ /* 0x000fe8000800040a */
[----:B------:R-:W-:Y:S04]  /*78c0*/  STL.64 [R1+0xe0], R32 ;  /* 0x0000e02001007387 */ /* 0x000fe80000100a00 */
[----:B------:R-:W-:Y:S04]  /*78d0*/  STS.U16 [R26+UR10+0x5c80], R71 ;  /* 0x005c80471a007988 */ /* 0x000fe8000800040a */
[----:B------:R-:W-:Y:S04]  /*78e0*/  STL.64 [R1+0xd8], R30 ;  /* 0x0000d81e01007387 */ /* 0x000fe80000100a00 */
[----:B------:R-:W-:Y:S04]  /*78f0*/  STS.U16 [R26+UR10+0x80], R56 ;  /* 0x000080381a007988 */ /* 0x000fe8000800040a */
[----:B------:R-:W4:Y:S04]  /*7900*/  LDL.LU R28, [R1+0x140] ;  /* 0x00014000011c7983 */ /* 0x000f280000300800 */
[----:B-1----:R-:W4:Y:S04]  /*7910*/  LDL.LU R29, [R1+0x13c] ;  /* 0x00013c00011d7983 */ /* 0x002f280000300800 */
[----:B--2---:R-:W-:Y:S04]  /*7920*/  STS.U16 [R26+UR10+0x4080], R57 ;  /* 0x004080391a007988 */ /* 0x004fe8000800040a */
[----:B---3--:R0:W-:Y:S04]  /*7930*/  STS.U16 [R27+UR10+0x100], R58 ;  /* 0x0001003a1b007988 */ /* 0x0081e8000800040a */
[----:B----4-:R1:W-:Y:S04]  /*7940*/  STS.U16 [R27+UR10+0x4100], R59 ;  /* 0x0041003b1b007988 */ /* 0x0103e8000800040a */
[----:B------:R2:W-:Y:S04]  /*7950*/  STS.U16 [R27+UR10+0x500], R61 ;  /* 0x0005003d1b007988 */ /* 0x0005e8000800040a */
[----:B0-----:R-:W3:Y:S04]  /*7960*/  LDL.LU R58, [R1+0x138] ;  /* 0x00013800013a7983 */ /* 0x001ee80000300800 */
[----:B-1----:R-:W4:Y:S04]  /*7970*/  LDL.LU R59, [R1+0xd4] ;  /* 0x0000d400013b7983 */ /* 0x002f280000300800 */
[----:B------:R0:W-:Y:S04]  /*7980*/  STS.U16 [R27+UR10+0x4500], R64 ;  /* 0x004500401b007988 */ /* 0x0001e8000800040a */
[----:B--2---:R-:W2:Y:S04]  /*7990*/  LDL.LU R61, [R1+0xd0] ;  /* 0x0000d000013d7983 */ /* 0x004ea80000300800 */
[----:B0-----:R-:W2:Y:S04]  /*79a0*/  LDL.LU R64, [R1+0xcc] ;  /* 0x0000cc0001407983 */ /* 0x001ea80000300800 */
[----:B------:R-:W2:Y:S04]  /*79b0*/  LDL.LU R54, [R1+0x150] ;  /* 0x0001500001367983 */ /* 0x000ea80000300800 */
[----:B------:R-:W2:Y:S04]  /*79c0*/  LDL.LU R55, [R1+0x14c] ;  /* 0x00014c0001377983 */ /* 0x000ea80000300800 */
[----:B------:R-:W2:Y:S01]  /*79d0*/  LDL.LU R70, [R1+0x148] ;  /* 0x0001480001467983 */ /* 0x000ea20000300800 */
[----:B------:R-:W-:-:S03]  /*79e0*/  PRMT R19, RZ, 0x7610, R19 ;  /* 0x00007610ff137816 */ /* 0x000fc60000000013 */
[----:B------:R-:W2:Y:S01]  /*79f0*/  LDL.LU R71, [R1+0x144] ;  /* 0x0001440001477983 */ /* 0x000ea20000300800 */
[----:B------:R-:W-:-:S03]  /*7a00*/  PRMT R18, RZ, 0x7610, R18 ;  /* 0x00007610ff127816 */ /* 0x000fc60000000012 */
[----:B------:R-:W-:Y:S04]  /*7a10*/  STS.U16 [R27+UR10+0x900], R8 ;  /* 0x000900081b007988 */ /* 0x000fe8000800040a */
[----:B------:R-:W2:Y:S04]  /*7a20*/  LDL.LU R56, [R1+0x1bc] ;  /* 0x0001bc0001387983 */ /* 0x000ea80000300800 */
[----:B------:R0:W-:Y:S04]  /*7a30*/  STS.U16 [R27+UR10+0x4900], R12 ;  /* 0x0049000c1b007988 */ /* 0x0001e8000800040a */
[----:B------:R-:W2:Y:S01]  /*7a40*/  LDL.LU R57, [R1+0x1b8] ;  /* 0x0001b80001397983 */ /* 0x000ea20000300800 */
[----:B------:R-:W-:-:S03]  /*7a50*/  IMAD R4, R90, 0x25, RZ ;  /* 0x000000255a047824 */ /* 0x000fc600078e02ff */
[----:B------:R1:W2:Y:S04]  /*7a60*/  @!P5 LDG.E.U16 R19, desc[UR24][R32.64] ;  /* 0x000000182013d981 */ /* 0x0002a8000c1e1500 */
[----:B0-----:R-:W2:Y:S04]  /*7a70*/  LDL.LU R12, [R1+0x154] ;  /* 0x00015400010c7983 */ /* 0x001ea80000300800 */
[----:B------:R0:W2:Y:S01]  /*7a80*/  @!P5 LDG.E.U16 R18, desc[UR24][R30.64] ;  /* 0x000000181e12d981 */ /* 0x0000a2000c1e1500 */
[----:B-1----:R-:W-:-:S04]  /*7a90*/  IMAD.WIDE R32, R4, 0x2, R86 ;  /* 0x0000000204207825 */ /* 0x002fc800078e0256 */
[----:B0-----:R-:W-:Y:S01]  /*7aa0*/  IMAD.WIDE R30, R4, 0x2, R88 ;  /* 0x00000002041e7825 */ /* 0x001fe200078e0258 */
[----:B------:R-:W-:Y:S04]  /*7ab0*/  STL.64 [R1+0x60], R32 ;  /* 0x0000602001007387 */ /* 0x000fe80000100a00 */
[----:B------:R-:W-:Y:S04]  /*7ac0*/  STL.64 [R1+0x58], R30 ;  /* 0x0000581e01007387 */ /* 0x000fe80000100a00 */
[----:B------:R-:W-:Y:S04]  /*7ad0*/  STS.U16 [R27+UR10+0xd00], R28 ;  /* 0x000d001c1b007988 */ /* 0x000fe8000800040a */
[----:B------:R-:W-:Y:S04]  /*7ae0*/  STS.U16 [R27+UR10+0x4d00], R29 ;  /* 0x004d001d1b007988 */ /* 0x000fe8000800040a */
[----:B---3--:R0:W-:Y:S04]  /*7af0*/  STS.U16 [R27+UR10+0x1100], R58 ;  /* 0x0011003a1b007988 */ /* 0x0081e8000800040a */
[----:B----4-:R1:W-:Y:S04]  /*7b00*/  STS.U16 [R27+UR10+0x5100], R59 ;  /* 0x0051003b1b007988 */ /* 0x0103e8000800040a */
[----:B0-----:R-:W3:Y:S04]  /*7b10*/  LDL.LU R58, [R1+0x1cc] ;  /* 0x0001cc00013a7983 */ /* 0x001ee80000300800 */
[----:B--2---:R0:W-:Y:S04]  /*7b20*/  STS.U16 [R27+UR10+0x1500], R61 ;  /* 0x0015003d1b007988 */ /* 0x0041e8000800040a */
[----:B-1----:R-:W2:Y:S04]  /*7b30*/  LDL.LU R59, [R1+0x1c8] ;  /* 0x0001c800013b7983 */ /* 0x002ea80000300800 */
[----:B------:R1:W-:Y:S04]  /*7b40*/  STS.U16 [R27+UR10+0x5500], R64 ;  /* 0x005500401b007988 */ /* 0x0003e8000800040a */
[----:B0-----:R-:W4:Y:S04]  /*7b50*/  LDL.LU R61, [R1+0x1c4] ;  /* 0x0001c400013d7983 */ /* 0x001f280000300800 */
[----:B-1----:R-:W4:Y:S01]  /*7b60*/  LDL.LU R64, [R1+0x1c0] ;  /* 0x0001c00001407983 */ /* 0x002f220000300800 */
[----:B------:R-:W-:Y:S01]  /*7b70*/  PRMT R21, RZ, 0x7610, R21 ;  /* 0x00007610ff157816 */ /* 0x000fe20000000015 */
[----:B------:R-:W-:-:S05]  /*7b80*/  VIADD R3, R6, 0xffffffca ;  /* 0xffffffca06037836 */ /* 0x000fca0000000000 */
[----:B------:R0:W4:Y:S01]  /*7b90*/  @!P3 LDG.E.U16 R21, desc[UR24][R38.64] ;  /* 0x000000182615b981 */ /* 0x000122000c1e1500 */
[----:B------:R-:W-:Y:S01]  /*7ba0*/  ISETP.GE.U32.AND P3, PT, R3, 0x7fffff8b, PT ;  /* 0x7fffff8b0300780c */ /* 0x000fe20003f66070 */
[----:B------:R-:W-:Y:S01]  /*7bb0*/  VIADD R3, R6, 0xffffffc2 ;  /* 0xffffffc206037836 */ /* 0x000fe20000000000 */
[----:B------:R-:W-:-:S04]  /*7bc0*/  PRMT R7, RZ, 0x7610, R7 ;  /* 0x00007610ff077816 */ /* 0x000fc80000000007 */
[----:B------:R-:W-:Y:S02]  /*7bd0*/  ISETP.GE.U32.AND P5, PT, R3, 0x7fffff83, PT ;  /* 0x7fffff830300780c */ /* 0x000fe40003fa6070 */
[----:B------:R-:W-:Y:S01]  /*7be0*/  PRMT R3, RZ, 0x7610, R3 ;  /* 0x00007610ff037816 */ /* 0x000fe20000000003 */
[----:B------:R-:W-:Y:S01]  /*7bf0*/  IMAD R36, R90, 0x2d, RZ ;  /* 0x0000002d5a247824 */ /* 0x000fe200078e02ff */
[----:B------:R-:W-:Y:S01]  /*7c00*/  LOP3.LUT R26, R2, 0x30, RZ, 0x3c, !PT ;  /* 0x00000030021a7812 */ /* 0x000fe200078e3cff */
[----:B------:R-:W-:Y:S01]  /*7c10*/  VIADD R8, R6, 0xfffffff9 ;  /* 0xfffffff906087836 */ /* 0x000fe20000000000 */
[----:B------:R-:W-:Y:S01]  /*7c20*/  STS.U16 [R27+UR10+0x1900], R54 ;  /* 0x001900361b007988 */ /* 0x000fe2000800040a */
[----:B------:R-:W-:-:S03]  /*7c30*/  PRMT R5, RZ, 0x7610, R5 ;  /* 0x00007610ff057816 */ /* 0x000fc60000000005 */
[----:B------:R1:W4:Y:S01]  /*7c40*/  @!P4 LDG.E.U16 R3, desc[UR24][R32.64] ;  /* 0x000000182003c981 */ /* 0x000322000c1e1500 */
[----:B------:R-:W-:Y:S01]  /*7c50*/  PRMT R4, RZ, 0x7610, R4 ;  /* 0x00007610ff047816 */ /* 0x000fe20000000004 */
[C---:B0-----:R-:W-:Y:S02]  /*7c60*/  IMAD.WIDE R38, R36.reuse, 0x2, R86 ;  /* 0x0000000224267825 */ /* 0x041fe400078e0256 */
[----:B------:R-:W-:Y:S01]  /*7c70*/  STS.U16 [R27+UR10+0x5900], R55 ;  /* 0x005900371b007988 */ /* 0x000fe2000800040a */
[----:B------:R-:W-:Y:S01]  /*7c80*/  PRMT R11, RZ, 0x7610, R11 ;  /* 0x00007610ff0b7816 */ /* 0x000fe2000000000b */
[----:B------:R-:W-:Y:S02]  /*7c90*/  IMAD.WIDE R36, R36, 0x2, R88 ;  /* 0x0000000224247825 */ /* 0x000fe400078e0258 */
[----:B------:R-:W-:Y:S02]  /*7ca0*/  STS.U16 [R27+UR10+0x1d00], R70 ;  /* 0x001d00461b007988 */ /* 0x000fe4000800040a */
[----:B-1----:R-:W-:-:S02]  /*7cb0*/  IMAD R32, R90, 0x35, RZ ;  /* 0x000000355a207824 */ /* 0x002fc400078e02ff */
[----:B------:R0:W4:Y:S01]  /*7cc0*/  @!P4 LDG.E.U16 R7, desc[UR24][R30.64] ;  /* 0x000000181e07c981 */ /* 0x000122000c1e1500 */
[----:B------:R-:W-:Y:S01]  /*7cd0*/  ISETP.GE.U32.AND P4, PT, R8, 0x7fffffba, PT ;  /* 0x7fffffba0800780c */ /* 0x000fe20003f86070 */
[----:B------:R-:W-:Y:S02]  /*7ce0*/  VIADD R8, R6, 0xfffffff1 ;  /* 0xfffffff106087836 */ /* 0x000fe40000000000 */
[----:B------:R-:W-:Y:S01]  /*7cf0*/  STS.U16 [R27+UR10+0x5d00], R71 ;  /* 0x005d00471b007988 */ /* 0x000fe2000800040a */
[----:B------:R-:W-:Y:S01]  /*7d00*/  PRMT R10, RZ, 0x7610, R10 ;  /* 0x00007610ff0a7816 */ /* 0x000fe2000000000a */
[C---:B------:R-:W-:Y:S02]  /*7d10*/  IMAD.WIDE R34, R32.reuse, 0x2, R86 ;  /* 0x0000000220227825 */ /* 0x040fe400078e0256 */
[----:B------:R-:W-:Y:S02]  /*7d20*/  STS.U16 [R26+UR10+0x180], R56 ;  /* 0x000180381a007988 */ /* 0x000fe4000800040a */
[----:B------:R-:W-:-:S02]  /*7d30*/  IMAD.WIDE R32, R32, 0x2, R88 ;  /* 0x0000000220207825 */ /* 0x000fc400078e0258 */
[----:B------:R-:W-:Y:S02]  /*7d40*/  STS.U16 [R26+UR10+0x4180], R57 ;  /* 0x004180391a007988 */ /* 0x000fe4000800040a */
[----:B------:R-:W-:Y:S02]  /*7d50*/  IMAD R28, R90, 0x3d, RZ ;  /* 0x0000003d5a1c7824 */ /* 0x000fe400078e02ff */
[----:B------:R1:W-:Y:S01]  /*7d60*/  STS.U16 [R26+UR10+0x580], R12 ;  /* 0x0005800c1a007988 */ /* 0x0003e2000800040a */
[----:B------:R-:W-:Y:S01]  /*7d70*/  PRMT R9, RZ, 0x7610, R9 ;  /* 0x00007610ff097816 */ /* 0x000fe20000000009 */
[----:B0-----:R-:W-:Y:S02]  /*7d80*/  IMAD.WIDE R30, R28, 0x2, R86 ;  /* 0x000000021c1e7825 */ /* 0x001fe400078e0256 */
[----:B------:R-:W4:Y:S04]  /*7d90*/  @!P6 LDG.E.U16 R5, desc[UR24][R38.64] ;  /* 0x000000182605e981 */ /* 0x000f28000c1e1500 */
[----:B------:R-:W4:Y:S01]  /*7da0*/  @!P6 LDG.E.U16 R4, desc[UR24][R36.64] ;  /* 0x000000182404e981 */ /* 0x000f22000c1e1500 */
[----:B-1----:R-:W-:Y:S01]  /*7db0*/  VIADD R12, R6, 0xffffffe9 ;  /* 0xffffffe9060c7836 */ /* 0x002fe20000000000 */
[----:B------:R-:W-:-:S02]  /*7dc0*/  ISETP.GE.U32.AND P6, PT, R8, 0x7fffffb2, PT ;  /* 0x7fffffb20800780c */ /* 0x000fc40003fc6070 */
[----:B------:R-:W4:Y:S01]  /*7dd0*/  @!P3 LDG.E.U16 R11, desc[UR24][R34.64] ;  /* 0x00000018220bb981 */ /* 0x000f22000c1e1500 */
[----:B------:R-:W-:Y:S01]  /*7de0*/  PRMT R8, RZ, 0x7610, R8 ;  /* 0x00007610ff087816 */ /* 0x000fe20000000008 */
[----:B------:R-:W-:Y:S02]  /*7df0*/  IMAD.WIDE R28, R28, 0x2, R88 ;  /* 0x000000021c1c7825 */ /* 0x000fe400078e0258 */
[----:B------:R-:W4:Y:S01]  /*7e00*/  @!P3 LDG.E.U16 R10, desc[UR24][R32.64] ;  /* 0x00000018200ab981 */ /* 0x000f22000c1e1500 */
[----:B------:R-:W-:Y:S01]  /*7e10*/  ISETP.GE.U32.AND P3, PT, R12, 0x7fffffaa, PT ;  /* 0x7fffffaa0c00780c */ /* 0x000fe20003f66070 */
[----:B------:R-:W-:Y:S02]  /*7e20*/  VIADD R12, R6, 0xffffffe1 ;  /* 0xffffffe1060c7836 */ /* 0x000fe40000000000 */
[----:B------:R-:W4:Y:S04]  /*7e30*/  @!P5 LDG.E.U16 R9, desc[UR24][R30.64] ;  /* 0x000000181e09d981 */ /* 0x000f28000c1e1500 */
[----:B------:R-:W4:Y:S01]  /*7e40*/  @!P5 LDG.E.U16 R8, desc[UR24][R28.64] ;  /* 0x000000181c08d981 */ /* 0x000f22000c1e1500 */
[----:B------:R-:W-:Y:S01]  /*7e50*/  ISETP.GE.U32.AND P5, PT, R12, 0x7fffffa2, PT ;  /* 0x7fffffa20c00780c */ /* 0x000fe20003fa6070 */
[----:B------:R-:W-:-:S04]  /*7e60*/  IMAD R12, R90, 0x6, RZ ;  /* 0x000000065a0c7824 */ /* 0x000fc800078e02ff */
[----:B------:R-:W-:-:S05]  /*7e70*/  IMAD.WIDE R54, R12, 0x2, R86 ;  /* 0x000000020c367825 */ /* 0x000fca00078e0256 */
[----:B------:R-:W-:Y:S04]  /*7e80*/  STL.64 [R1+0x228], R54 ;  /* 0x0002283601007387 */ /* 0x000fe80000100a00 */
[----:B---3--:R-:W-:Y:S04]  /*7e90*/  STS.U16 [R26+UR10+0x4580], R58 ;  /* 0x0045803a1a007988 */ /* 0x008fe8000800040a */
[----:B--2---:R-:W-:Y:S04]  /*7ea0*/  STS.U16 [R26+UR10+0x980], R59 ;  /* 0x0009803b1a007988 */ /* 0x004fe8000800040a */
[----:B----4-:R-:W-:Y:S04]  /*7eb0*/  STS.U16 [R26+UR10+0x4980], R61 ;  /* 0x0049803d1a007988 */ /* 0x010fe8000800040a */
[----:B------:R0:W-:Y:S02]  /*7ec0*/  STS.U16 [R26+UR10+0xd80], R64 ;  /* 0x000d80401a007988 */ /* 0x0001e4000800040a */
[----:B0-----:R-:W-:-:S05]  /*7ed0*/  IMAD.WIDE R26, R12, 0x2, R88 ;  /* 0x000000020c1a7825 */ /* 0x001fca00078e0258 */
[----:B------:R0:W-:Y:S04]  /*7ee0*/  STL.64 [R1+0x220], R26 ;  /* 0x0002201a01007387 */ /* 0x0001e80000100a00 */
[----:B------:R-:W2:Y:S04]  /*7ef0*/  LDL.LU R61, [R1+0x2b8] ;  /* 0x0002b800013d7983 */ /* 0x000ea80000300800 */
[----:B------:R-:W3:Y:S01]  /*7f00*/  LDL.LU R64, [R1+0x2b4] ;  /* 0x0002b40001407983 */ /* 0x000ee20000300800 */
[----:B------:R-:W-:Y:S02]  /*7f10*/  PRMT R16, RZ, 0x7610, R16 ;  /* 0x00007610ff107816 */ /* 0x000fe40000000010 */
[----:B------:R-:W-:Y:S01]  /*7f20*/  PRMT R17, RZ, 0x7610, R17 ;  /* 0x00007610ff117816 */ /* 0x000fe20000000011 */
[----:B------:R-:W-:-:S03]  /*7f30*/  VIADD R12, R6, 0xffffffd9 ;  /* 0xffffffd9060c7836 */ /* 0x000fc60000000000 */
[----:B------:R0:W4:Y:S01]  /*7f40*/  @!P4 LDG.E.U16 R16, desc[UR24][R26.64] ;  /* 0x000000181a10c981 */ /* 0x000122000c1e1500 */
[----:B------:R-:W-:-:S03]  /*7f50*/  PRMT R15, RZ, 0x7610, R15 ;  /* 0x00007610ff0f7816 */ /* 0x000fc6000000000f */
[----:B------:R1:W4:Y:S01]  /*7f60*/  @!P4 LDG.E.U16 R17, desc[UR24][R54.64] ;  /* 0x000000183611c981 */ /* 0x000322000c1e1500 */
[C---:B0-----:R-:W-:Y:S02]  /*7f70*/  IMAD R26, R90.reuse, 0xe, RZ ;  /* 0x0000000e5a1a7824 */ /* 0x041fe400078e02ff */
[----:B------:R-:W-:Y:S02]  /*7f80*/  IMAD R27, R90, 0x16, RZ ;  /* 0x000000165a1b7824 */ /* 0x000fe400078e02ff */
[----:B------:R-:W-:Y:S01]  /*7f90*/  IMAD.WIDE R70, R26, 0x2, R86 ;  /* 0x000000021a467825 */ /* 0x000fe200078e0256 */
[----:B------:R-:W-:Y:S02]  /*7fa0*/  ISETP.GE.U32.AND P4, PT, R12, 0x7fffff9a, PT ;  /* 0x7fffff9a0c00780c */ /* 0x000fe40003f86070 */
[----:B------:R-:W-:Y:S01]  /*7fb0*/  PRMT R12, RZ, 0x7610, R12 ;  /* 0x00007610ff0c7816 */ /* 0x000fe2000000000c */
[----:B------:R-:W-:Y:S01]  /*7fc0*/  IMAD.WIDE R58, R26, 0x2, R88 ;  /* 0x000000021a3a7825 */ /* 0x000fe200078e0258 */
[----:B------:R0:W-:Y:S03]  /*7fd0*/  STL.64 [R1+0x1d0], R70 ;  /* 0x0001d04601007387 */ /* 0x0001e60000100a00 */
[C---:B------:R-:W-:Y:S01]  /*7fe0*/  IMAD.WIDE R56, R27.reuse, 0x2, R86 ;  /* 0x000000021b387825 */ /* 0x040fe200078e0256 */
[----:B------:R-:W4:Y:S03]  /*7ff0*/  @!P6 LDG.E.U16 R15, desc[UR24][R70.64] ;  /* 0x00000018460fe981 */ /* 0x000f26000c1e1500 */
[----:B-1----:R-:W-:Y:S01]  /*8000*/  IMAD.WIDE R54, R27, 0x2, R88 ;  /* 0x000000021b367825 */ /* 0x002fe200078e0258 */
[----:B------:R-:W-:-:S03]  /*8010*/  PRMT R75, RZ, 0x7610, R75 ;  /* 0x00007610ff4b7816 */ /* 0x000fc6000000004b */
[----:B------:R-:W-:Y:S01]  /*8020*/  IMAD R26, R90, 0x1e, RZ ;  /* 0x0000001e5a1a7824 */ /* 0x000fe200078e02ff */
[----:B------:R1:W4:Y:S04]  /*8030*/  @!P3 LDG.E.U16 R12, desc[UR24][R54.64] ;  /* 0x00000018360cb981 */ /* 0x000328000c1e1500 */
[----:B0-----:R-:W4:Y:S01]  /*8040*/  LDL.LU.64 R70, [R1+0x9a0] ;  /* 0x0009a00001467983 */ /* 0x001f220000300a00 */
[----:B------:R-:W-:-:S03]  /*8050*/  PRMT R13, RZ, 0x7610, R13 ;  /* 0x00007610ff0d7816 */ /* 0x000fc6000000000d */
[----:B------:R-:W-:Y:S04]  /*8060*/  STL.64 [R1+0x1c8], R58 ;  /* 0x0001c83a01007387 */ /* 0x000fe80000100a00 */
[----:B------:R-:W-:Y:S01]  /*8070*/  STL.64 [R1+0x150], R56 ;  /* 0x0001503801007387 */ /* 0x000fe20000100a00 */
[----:B------:R-:W-:-:S03]  /*8080*/  PRMT R14, RZ, 0x7610, R14 ;  /* 0x00007610ff0e7816 */ /* 0x000fc6000000000e */
[----:B------:R1:W-:Y:S01]  /*8090*/  STL.64 [R1+0x148], R54 ;  /* 0x0001483601007387 */ /* 0x0003e20000100a00 */
[----:B------:R-:W-:Y:S01]  /*80a0*/  IMAD R27, R90, 0x26, RZ ;  /* 0x000000265a1b7824 */ /* 0x000fe200078e02ff */
[----:B------:R-:W-:Y:S02]  /*80b0*/  PRMT R74, RZ, 0x7610, R74 ;  /* 0x00007610ff4a7816 */ /* 0x000fe4000000004a */
[----:B------:R0:W4:Y:S01]  /*80c0*/  @!P3 LDG.E.U16 R13, desc[UR24][R56.64] ;  /* 0x00000018380db981 */ /* 0x000122000c1e1500 */
[----:B------:R-:W-:Y:S02]  /*80d0*/  PRMT R72, RZ, 0x7610, R72 ;  /* 0x00007610ff487816 */ /* 0x000fe40000000048 */
[----:B------:R-:W-:Y:S01]  /*80e0*/  PRMT R92, RZ, 0x7610, R92 ;  /* 0x00007610ff5c7816 */ /* 0x000fe2000000005c */
[----:B------:R0:W4:Y:S01]  /*80f0*/  @!P6 LDG.E.U16 R14, desc[UR24][R58.64] ;  /* 0x000000183a0ee981 */ /* 0x000122000c1e1500 */
[----:B-1----:R-:W-:-:S05]  /*8100*/  IMAD.WIDE R54, R26, 0x2, R86 ;  /* 0x000000021a367825 */ /* 0x002fca00078e0256 */
[----:B------:R1:W-:Y:S01]  /*8110*/  STL.64 [R1+0xd0], R54 ;  /* 0x0000d03601007387 */ /* 0x0003e20000100a00 */
[----:B0-----:R-:W-:-:S03]  /*8120*/  IMAD.WIDE R56, R27, 0x2, R86 ;  /* 0x000000021b387825 */ /* 0x001fc600078e0256 */
[----:B------:R1:W4:Y:S01]  /*8130*/  @!P5 LDG.E.U16 R75, desc[UR24][R54.64] ;  /* 0x00000018364bd981 */ /* 0x000322000c1e1500 */
[----:B------:R-:W-:-:S03]  /*8140*/  IMAD.WIDE R58, R27, 0x2, R88 ;  /* 0x000000021b3a7825 */ /* 0x000fc600078e0258 */
[----:B------:R-:W4:Y:S04]  /*8150*/  LDL.LU R27, [R1+0x2b0] ;  /* 0x0002b000011b7983 */ /* 0x000f280000300800 */
[----:B------:R-:W4:Y:S01]  /*8160*/  @!P4 LDG.E.U16 R72, desc[UR24][R56.64] ;  /* 0x000000183848c981 */ /* 0x000f22000c1e1500 */
[----:B-1----:R-:W-:Y:S01]  /*8170*/  IMAD.WIDE R54, R26, 0x2, R88 ;  /* 0x000000021a367825 */ /* 0x002fe200078e0258 */
[C---:B------:R-:W-:Y:S02]  /*8180*/  LOP3.LUT R26, R2.reuse, 0x30, RZ, 0x3c, !PT ;  /* 0x00000030021a7812 */ /* 0x040fe400078e3cff */
[----:B------:R-:W4:Y:S04]  /*8190*/  @!P4 LDG.E.U16 R92, desc[UR24][R58.64] ;  /* 0x000000183a5cc981 */ /* 0x000f28000c1e1500 */
[----:B------:R0:W-:Y:S04]  /*81a0*/  STL.64 [R1+0xc8], R54 ;  /* 0x0000c83601007387 */ /* 0x0001e80000100a00 */
[----:B------:R1:W-:Y:S04]  /*81b0*/  STL.64 [R1+0x50], R56 ;  /* 0x0000503801007387 */ /* 0x0003e80000100a00 */
[----:B------:R-:W4:Y:S04]  /*81c0*/  @!P5 LDG.E.U16 R74, desc[UR24][R54.64] ;  /* 0x00000018364ad981 */ /* 0x000f28000c1e1500 */
[----:B0-----:R-:W5:Y:S04]  /*81d0*/  LDL.LU.64 R54, [R1+0x998] ;  /* 0x0009980001367983 */ /* 0x001f680000300a00 */
[----:B------:R0:W-:Y:S04]  /*81e0*/  STL.64 [R1+0x48], R58 ;  /* 0x0000483a01007387 */ /* 0x0001e80000100a00 */
[----:B-1----:R-:W5:Y:S04]  /*81f0*/  LDL.LU.64 R56, [R1+0x990] ;  /* 0x0009900001387983 */ /* 0x002f680000300a00 */
[----:B0-----:R-:W5:Y:S04]  /*8200*/  LDL.LU.64 R58, [R1+0x988] ;  /* 0x00098800013a7983 */ /* 0x001f680000300a00 */
[----:B--2---:R0:W-:Y:S04]  /*8210*/  STS.U16 [R26+UR10+0x4d80], R61 ;  /* 0x004d803d1a007988 */ /* 0x0041e8000800040a */
[----:B---3--:R1:W-:Y:S04]  /*8220*/  STS.U16 [R26+UR10+0x1180], R64 ;  /* 0x001180401a007988 */ /* 0x0083e8000800040a */
[----:B0-----:R-:W5:Y:S04]  /*8230*/  LDL.LU R61, [R1+0x980] ;  /* 0x00098000013d7983 */ /* 0x001f680000300800 */
[----:B-1----:R-:W2:Y:S04]  /*8240*/  LDL.LU R64, [R1+0x97c] ;  /* 0x00097c0001407983 */ /* 0x002ea80000300800 */
[----:B----4-:R-:W-:Y:S04]  /*8250*/  STS.U16 [R26+UR10+0x5180], R27 ;  /* 0x0051801b1a007988 */ /* 0x010fe8000800040a */
[----:B--2---:R0:W-:Y:S04]  /*8260*/  STS.U16 [R26+UR10+0x1580], R64 ;  /* 0x001580401a007988 */ /* 0x0041e8000800040a */
[----:B------:R1:W-:Y:S04]  /*8270*/  STS.U16 [R26+UR10+0x5580], R79 ;  /* 0x0055804f1a007988 */ /* 0x0003e8000800040a */
[----:B------:R2:W-:Y:S04]  /*8280*/  STS.U16 [R26+UR10+0x1980], R63 ;  /* 0x0019803f1a007988 */ /* 0x0005e8000800040a */
[----:B------:R3:W-:Y:S04]  /*8290*/  STS.U16 [R26+UR10+0x5980], R70 ;  /* 0x005980461a007988 */ /* 0x0007e8000800040a */
[----:B0-----:R-:W4:Y:S04]  /*82a0*/  LDL.LU R64, [R1+0x978] ;  /* 0x0009780001407983 */ /* 0x001f280000300800 */
[----:B------:R-:W-:Y:S04]  /*82b0*/  STS.U16 [R26+UR10+0x1d80], R71 ;  /* 0x001d80471a007988 */ /* 0x000fe8000800040a */
[----:B-1----:R-:W4:Y:S04]  /*82c0*/  LDL.LU R79, [R1+0x974] ;  /* 0x00097400014f7983 */ /* 0x002f280000300800 */
[----:B------:R0:W-:Y:S04]  /*82d0*/  STS.U16 [R26+UR10+0x5d80], R66 ;  /* 0x005d80421a007988 */ /* 0x0001e8000800040a */
[----:B--2---:R-:W2:Y:S04]  /*82e0*/  LDL.LU R63, [R1+0x970] ;  /* 0x00097000013f7983 */ /* 0x004ea80000300800 */
[----:B---3--:R-:W3:Y:S01]  /*82f0*/  LDL.LU R70, [R1+0x96c] ;  /* 0x00096c0001467983 */ /* 0x008ee20000300800 */
[----:B0-----:R-:W-:-:S03]  /*8300*/  LOP3.LUT R26, R2, 0x40, RZ, 0x3c, !PT ;  /* 0x00000040021a7812 */ /* 0x001fc600078e3cff */
[----:B------:R-:W2:Y:S04]  /*8310*/  LDL.LU R71, [R1+0x968] ;  /* 0x0009680001477983 */ /* 0x000ea80000300800 */
[----:B------:R-:W4:Y:S04]  /*8320*/  LDL.LU R66, [R1+0x964] ;  /* 0x0009640001427983 */ /* 0x000f280000300800 */
[----:B------:R0:W-:Y:S04]  /*8330*/  STS.U16 [R26+UR10+0x200], R73 ;  /* 0x000200491a007988 */ /* 0x0001e8000800040a */
[----:B------:R1:W-:Y:S04]  /*8340*/  STS.U16 [R26+UR10+0x4200], R68 ;  /* 0x004200441a007988 */ /* 0x0003e8000800040a */
[----:B------:R1:W-:Y:S04]  /*8350*/  STS.U16 [R26+UR10+0x600], R69 ;  /* 0x000600451a007988 */ /* 0x0003e8000800040a */
[----:B0-----:R-:W4:Y:S04]  /*8360*/  LDL.LU R73, [R1+0x960] ;  /* 0x0009600001497983 */ /* 0x001f280000300800 */
[----:B-1----:R-:W4:Y:S04]  /*8370*/  LDL.LU R68, [R1+0x95c] ;  /* 0x00095c0001447983 */ /* 0x002f280000300800 */
[----:B------:R-:W4:Y:S04]  /*8380*/  LDL.LU R69, [R1+0x958] ;  /* 0x0009580001457983 */ /* 0x000f280000300800 */
[----:B------:R0:W-:Y:S04]  /*8390*/  STS.U16 [R26+UR10+0x4600], R65 ;  /* 0x004600411a007988 */ /* 0x0001e8000800040a */
[----:B------:R-:W-:Y:S04]  /*83a0*/  STS.U16 [R26+UR10+0xa00], R78 ;  /* 0x000a004e1a007988 */ /* 0x000fe8000800040a */
        /* <DEDUP_REMOVED lines=9> */
[----:B------:R1:W-:Y:S04]  /*8440*/  STS.U16 [R26+UR10+0x1e00], R76 ;  /* 0x001e004c1a007988 */ /* 0x0003e8000800040a */
[----:B------:R-:W-:Y:S04]  /*8450*/  STS.U16 [R26+UR10+0x5e00], R62 ;  /* 0x005e003e1a007988 */ /* 0x000fe8000800040a */
[----:B0-----:R-:W4:Y:S01]  /*8460*/  LDL.LU R65, [R1+0x954] ;  /* 0x0009540001417983 */ /* 0x001f220000300800 */
[----:B-1----:R-:W-:-:S03]  /*8470*/  LOP3.LUT R76, R2, 0x50, RZ, 0x3c, !PT ;  /* 0x00000050024c7812 */ /* 0x002fc600078e3cff */
[----:B------:R-:W4:Y:S04]  /*8480*/  LDL.LU R78, [R1+0x950] ;  /* 0x00095000014e7983 */ /* 0x000f280000300800 */
[----:B------:R-:W-:Y:S04]  /*8490*/  STS.U16 [R76+UR10+0x280], R25 ;  /* 0x000280194c007988 */ /* 0x000fe8000800040a */
[----:B------:R0:W-:Y:S04]  /*84a0*/  STS.U16 [R76+UR10+0x4280], R24 ;  /* 0x004280184c007988 */ /* 0x0001e8000800040a */
[----:B------:R1:W-:Y:S04]  /*84b0*/  STS.U16 [R76+UR10+0x680], R23 ;  /* 0x000680174c007988 */ /* 0x0003e8000800040a */
[----:B------:R-:W-:Y:S01]  /*84c0*/  STS.U16 [R76+UR10+0x4680], R22 ;  /* 0x004680164c007988 */ /* 0x000fe2000800040a */
[----:B0-----:R-:W-:Y:S01]  /*84d0*/  VIADD R24, R6, 0xffffffc9 ;  /* 0xffffffc906187836 */ /* 0x001fe20000000000 */
[----:B------:R-:W-:-:S02]  /*84e0*/  LOP3.LUT R62, R2, 0x60, RZ, 0x3c, !PT ;  /* 0x00000060023e7812 */ /* 0x000fc400078e3cff */
[----:B------:R-:W4:Y:S01]  /*84f0*/  LDL.LU R91, [R1+0x94c] ;  /* 0x00094c00015b7983 */ /* 0x000f220000300800 */
[----:B-1----:R-:W-:-:S03]  /*8500*/  VIADD R23, R6, 0xffffffd1 ;  /* 0xffffffd106177836 */ /* 0x002fc60000000000 */
[----:B------:R-:W-:Y:S01]  /*8510*/  STS.U16 [R76+UR10+0xa80], R21 ;  /* 0x000a80154c007988 */ /* 0x000fe2000800040a */
[----:B------:R-:W-:Y:S02]  /*8520*/  ISETP.GE.U32.AND P4, PT, R24, 0x7fffff8a, PT ;  /* 0x7fffff8a1800780c */ /* 0x000fe40003f86070 */
[----:B------:R-:W-:Y:S01]  /*8530*/  ISETP.GE.U32.AND P3, PT, R23, 0x7fffff92, PT ;  /* 0x7fffff921700780c */ /* 0x000fe20003f66070 */
[----:B------:R-:W-:Y:S01]  /*8540*/  STS.U16 [R76+UR10+0x4a80], R20 ;  /* 0x004a80144c007988 */ /* 0x000fe2000800040a */
[----:B------:R-:W-:-:S03]  /*8550*/  IMAD R24, R90, 0x2e, RZ ;  /* 0x0000002e5a187824 */ /* 0x000fc600078e02ff */
[----:B------:R-:W-:Y:S04]  /*8560*/  STS.U16 [R76+UR10+0xe80], R19 ;  /* 0x000e80134c007988 */ /* 0x000fe8000800040a */
[----:B------:R-:W-:Y:S04]  /*8570*/  STS.U16 [R76+UR10+0x4e80], R18 ;  /* 0x004e80124c007988 */ /* 0x000fe8000800040a */
[----:B------:R0:W-:Y:S01]  /*8580*/  STS.U16 [R76+UR10+0x1280], R3 ;  /* 0x001280034c007988 */ /* 0x0001e2000800040a */
[----:B------:R-:W-:Y:S02]  /*8590*/  VIADD R23, R6, 0xffffffc1 ;  /* 0xffffffc106177836 */ /* 0x000fe40000000000 */
[----:B------:R-:W-:Y:S01]  /*85a0*/  IMAD.WIDE R26, R24, 0x2, R86 ;  /* 0x00000002181a7825 */ /* 0x000fe200078e0256 */
[----:B------:R-:W-:Y:S04]  /*85b0*/  STS.U16 [R76+UR10+0x5280], R7 ;  /* 0x005280074c007988 */ /* 0x000fe8000800040a */
[----:B------:R-:W4:Y:S01]  /*85c0*/  LDL.LU R0, [R1+0x948] ;  /* 0x0009480001007983 */ /* 0x000f220000300800 */
[----:B0-----:R-:W-:-:S03]  /*85d0*/  VIADD R3, R6, 0xfffffff8 ;  /* 0xfffffff806037836 */ /* 0x001fc60000000000 */
[----:B------:R-:W-:Y:S01]  /*85e0*/  STS.U16 [R76+UR10+0x1680], R5 ;  /* 0x001680054c007988 */ /* 0x000fe2000800040a */
[----:B------:R-:W-:Y:S01]  /*85f0*/  IMAD.WIDE R24, R24, 0x2, R88 ;  /* 0x0000000218187825 */ /* 0x000fe200078e0258 */
[----:B------:R-:W-:Y:S02]  /*8600*/  ISETP.GE.U32.AND P5, PT, R3, 0x7fffffb9, PT ;  /* 0x7fffffb90300780c */ /* 0x000fe40003fa6070 */
[----:B------:R-:W-:Y:S01]  /*8610*/  STS.U16 [R76+UR10+0x5680], R4 ;  /* 0x005680044c007988 */ /* 0x000fe2000800040a */
[----:B------:R-:W-:Y:S02]  /*8620*/  VIADD R3, R6, 0xfffffff0 ;  /* 0xfffffff006037836 */ /* 0x000fe40000000000 */
[----:B------:R-:W-:Y:S01]  /*8630*/  IMAD R20, R90, 0x36, RZ ;  /* 0x000000365a147824 */ /* 0x000fe200078e02ff */
[----:B------:R-:W-:Y:S01]  /*8640*/  STS.U16 [R76+UR10+0x1a80], R11 ;  /* 0x001a800b4c007988 */ /* 0x000fe2000800040a */
[----:B------:R-:W-:-:S03]  /*8650*/  ISETP.GE.U32.AND P6, PT, R23, 0x7fffff82, PT ;  /* 0x7fffff821700780c */ /* 0x000fc60003fc6070 */
[----:B------:R-:W-:Y:S01]  /*8660*/  STS.U16 [R76+UR10+0x5a80], R10 ;  /* 0x005a800a4c007988 */ /* 0x000fe2000800040a */
[----:B------:R-:W-:-:S03]  /*8670*/  IMAD.WIDE R22, R20, 0x2, R86 ;  /* 0x0000000214167825 */ /* 0x000fc600078e0256 */
[----:B------:R-:W-:Y:S01]  /*8680*/  STS.U16 [R76+UR10+0x1e80], R9 ;  /* 0x001e80094c007988 */ /* 0x000fe2000800040a */
[----:B------:R-:W-:-:S03]  /*8690*/  IMAD.WIDE R20, R20, 0x2, R88 ;  /* 0x0000000214147825 */ /* 0x000fc600078e0258 */
[----:B------:R-:W-:Y:S04]  /*86a0*/  STS.U16 [R76+UR10+0x5e80], R8 ;  /* 0x005e80084c007988 */ /* 0x000fe8000800040a */
[----:B------:R-:W-:Y:S04]  /*86b0*/  STS.U16 [R62+UR10+0x300], R17 ;  /* 0x000300113e007988 */ /* 0x000fe8000800040a */
[----:B------:R0:W-:Y:S04]  /*86c0*/  STS.U16 [R62+UR10+0x4300], R16 ;  /* 0x004300103e007988 */ /* 0x0001e8000800040a */
[----:B------:R1:W-:Y:S01]  /*86d0*/  STS.U16 [R62+UR10+0x700], R15 ;  /* 0x0007000f3e007988 */ /* 0x0003e2000800040a */
[----:B0-----:R-:W-:-:S03]  /*86e0*/  IMAD R16, R90, 0x3e, RZ ;  /* 0x0000003e5a107824 */ /* 0x001fc600078e02ff */
[----:B------:R0:W-:Y:S01]  /*86f0*/  STS.U16 [R62+UR10+0x4700], R14 ;  /* 0x0047000e3e007988 */ /* 0x0001e2000800040a */
[----:B-1----:R-:W-:Y:S01]  /*8700*/  PRMT R15, RZ, 0x7610, R15 ;  /* 0x00007610ff0f7816 */ /* 0x002fe2000000000f */
[----:B------:R-:W-:-:S04]  /*8710*/  IMAD.WIDE R18, R16, 0x2, R86 ;  /* 0x0000000210127825 */ /* 0x000fc800078e0256 */
[----:B------:R-:W-:Y:S01]  /*8720*/  IMAD.WIDE R16, R16, 0x2, R88 ;  /* 0x0000000210107825 */ /* 0x000fe200078e0258 */
[----:B------:R-:W4:Y:S01]  /*8730*/  @!P6 LDG.E.U16 R15, desc[UR24][R18.64] ;  /* 0x00000018120fe981 */ /* 0x000f22000c1e1500 */
[----:B0-----:R-:W-:-:S03]  /*8740*/  PRMT R14, RZ, 0x7610, R14 ;  /* 0x00007610ff0e7816 */ /* 0x001fc6000000000e */
[----:B------:R0:W-:Y:S04]  /*8750*/  STS.U16 [R62+UR10+0xb00], R13 ;  /* 0x000b000d3e007988 */ /* 0x0001e8000800040a */
[----:B------:R-:W4:Y:S04]  /*8760*/  @!P6 LDG.E.U16 R14, desc[UR24][R16.64] ;  /* 0x00000018100ee981 */ /* 0x000f28000c1e1500 */
[----:B------:R1:W-:Y:S01]  /*8770*/  STS.U16 [R62+UR10+0x4b00], R12 ;  /* 0x004b000c3e007988 */ /* 0x0003e2000800040a */
[----:B0-----:R-:W-:-:S03]  /*8780*/  PRMT R13, RZ, 0x7610, R13 ;  /* 0x00007610ff0d7816 */ /* 0x001fc6000000000d */
[----:B------:R-:W-:Y:S04]  /*8790*/  STS.U16 [R62+UR10+0xf00], R75 ;  /* 0x000f004b3e007988 */ /* 0x000fe8000800040a */
[----:B------:R-:W-:Y:S01]  /*87a0*/  STS.U16 [R62+UR10+0x4f00], R74 ;  /* 0x004f004a3e007988 */ /* 0x000fe2000800040a */
[----:B-1----:R-:W-:Y:S01]  /*87b0*/  PRMT R12, RZ, 0x7610, R12 ;  /* 0x00007610ff0c7816 */ /* 0x002fe2000000000c */
[----:B------:R-:W-:Y:S01]  /*87c0*/  IMAD R4, R90, 0x17, RZ ;  /* 0x000000175a047824 */ /* 0x000fe200078e02ff */
[----:B------:R-:W-:Y:S01]  /*87d0*/  PRMT R11, RZ, 0x7610, R11 ;  /* 0x00007610ff0b7816 */ /* 0x000fe2000000000b */
[----:B------:R0:W-:Y:S01]  /*87e0*/  STS.U16 [R62+UR10+0x1300], R72 ;  /* 0x001300483e007988 */ /* 0x0001e2000800040a */
[----:B------:R-:W-:Y:S01]  /*87f0*/  PRMT R9, RZ, 0x7610, R9 ;  /* 0x00007610ff097816 */ /* 0x000fe20000000009 */
[----:B------:R-:W-:Y:S01]  /*8800*/  IMAD.WIDE R80, R4, 0x2, R86 ;  /* 0x0000000204507825 */ /* 0x000fe200078e0256 */
[----:B------:R-:W-:Y:S01]  /*8810*/  PRMT R10, RZ, 0x7610, R10 ;  /* 0x00007610ff0a7816 */ /* 0x000fe2000000000a */
[----:B------:R1:W-:Y:S01]  /*8820*/  STS.U16 [R62+UR10+0x5300], R92 ;  /* 0x0053005c3e007988 */ /* 0x0003e2000800040a */
[----:B------:R-:W-:-:S02]  /*8830*/  PRMT R8, RZ, 0x7610, R8 ;  /* 0x00007610ff087816 */ /* 0x000fc40000000008 */
[----:B------:R-:W-:Y:S01]  /*8840*/  PRMT R7, RZ, 0x7610, R7 ;  /* 0x00007610ff077816 */ /* 0x000fe20000000007 */
[C---:B0-----:R-:W-:Y:S02]  /*8850*/  IMAD R72, R90.reuse, 0x27, RZ ;  /* 0x000000275a487824 */ /* 0x041fe400078e02ff */
[----:B-1----:R-:W-:Y:S01]  /*8860*/  IMAD R92, R90, 0x1f, RZ ;  /* 0x0000001f5a5c7824 */ /* 0x002fe200078e02ff */
[----:B------:R-:W-:Y:S02]  /*8870*/  PRMT R5, RZ, 0x7610, R5 ;  /* 0x00007610ff057816 */ /* 0x000fe40000000005 */
[----:B---3--:R-:W-:Y:S02]  /*8880*/  PRMT R70, RZ, 0x7610, R70 ;  /* 0x00007610ff467816 */ /* 0x008fe40000000046 */
[----:B--2---:R-:W-:-:S04]  /*8890*/  PRMT R71, RZ, 0x7610, R71 ;  /* 0x00007610ff477816 */ /* 0x004fc80000000047 */
[----:B------:R-:W2:Y:S01]  /*88a0*/  @!P3 LDG.E.U16 R70, desc[UR24][R24.64] ;  /* 0x000000181846b981 */ /* 0x000ea2000c1e1500 */
[----:B------:R-:W-:-:S03]  /*88b0*/  PRMT R63, RZ, 0x7610, R63 ;  /* 0x00007610ff3f7816 */ /* 0x000fc6000000003f */
[----:B------:R-:W3:Y:S01]  /*88c0*/  @!P3 LDG.E.U16 R71, desc[UR24][R26.64] ;  /* 0x000000181a47b981 */ /* 0x000ee2000c1e1500 */
[----:B------:R-:W-:Y:S01]  /*88d0*/  ISETP.GE.U32.AND P3, PT, R3, 0x7fffffb1, PT ;  /* 0x7fffffb10300780c */ /* 0x000fe20003f66070 */
[----:B------:R-:W-:Y:S02]  /*88e0*/  VIADD R3, R6, 0xffffffe8 ;  /* 0xffffffe806037836 */ /* 0x000fe40000000000 */
[----:B------:R-:W2:Y:S01]  /*88f0*/  @!P4 LDG.E.U16 R63, desc[UR24][R20.64] ;  /* 0x00000018143fc981 */ /* 0x000ea2000c1e1500 */
[----:B----4-:R-:W-:-:S06]  /*8900*/  PRMT R69, RZ, 0x7610, R69 ;  /* 0x00007610ff457816 */ /* 0x010fcc0000000045 */
[----:B------:R-:W4:Y:S01]  /*8910*/  @!P4 LDG.E.U16 R69, desc[UR24][R22.64] ;  /* 0x000000181645c981 */ /* 0x000f22000c1e1500 */
[----:B------:R-:W-:Y:S01]  /*8920*/  ISETP.GE.U32.AND P4, PT, R3, 0x7fffffa9, PT ;  /* 0x7fffffa90300780c */ /* 0x000fe20003f86070 */
[----:B------:R-:W-:-:S05]  /*8930*/  VIADD R3, R6, 0xffffffe0 ;  /* 0xffffffe006037836 */ /* 0x000fca0000000000 */
[----:B------:R-:W-:Y:S01]  /*8940*/  ISETP.GE.U32.AND P6, PT, R3, 0x7fffffa1, PT ;  /* 0x7fffffa10300780c */ /* 0x000fe20003fc6070 */
[----:B------:R-:W-:-:S04]  /*8950*/  IMAD R3, R90, 0x7, RZ ;  /* 0x000000075a037824 */ /* 0x000fc800078e02ff */
[C---:B------:R-:W-:Y:S02]  /*8960*/  IMAD.WIDE R76, R3.reuse, 0x2, R86 ;  /* 0x00000002034c7825 */ /* 0x040fe400078e0256 */
[----:B------:R-:W4:Y:S02]  /*8970*/  @!P4 LDG.E.U16 R9, desc[UR24][R80.64] ;  /* 0x000000185009c981 */ /* 0x000f24000c1e1500 */
[----:B------:R-:W-:Y:S02]  /*8980*/  IMAD.WIDE R74, R3, 0x2, R88 ;  /* 0x00000002034a7825 */ /* 0x000fe400078e0258 */
[----:B------:R0:W4:Y:S02]  /*8990*/  @!P5 LDG.E.U16 R13, desc[UR24][R76.64] ;  /* 0x000000184c0dd981 */ /* 0x000124000c1e1500 */
[----:B------:R-:W-:Y:S02]  /*89a0*/  VIADD R3, R6, 0xffffffd8 ;  /* 0xffffffd806037836 */ /* 0x000fe40000000000 */
[----:B------:R1:W4:Y:S03]  /*89b0*/  @!P5 LDG.E.U16 R12, desc[UR24][R74.64] ;  /* 0x000000184a0cd981 */ /* 0x000326000c1e1500 */
[----:B------:R-:W-:Y:S01]  /*89c0*/  ISETP.GE.U32.AND P5, PT, R3, 0x7fffff99, PT ;  /* 0x7fffff990300780c */ /* 0x000fe20003fa6070 */
[----:B------:R-:W-:Y:S01]  /*89d0*/  IMAD R3, R90, 0xf, RZ ;  /* 0x0000000f5a037824 */ /* 0x000fe200078e02ff */
[----:B------:R0:W-:Y:S03]  /*89e0*/  STL.64 [R1+0x218], R76 ;  /* 0x0002184c01007387 */ /* 0x0001e60000100a00 */
[C---:B------:R-:W-:Y:S01]  /*89f0*/  IMAD.WIDE R82, R3.reuse, 0x2, R86 ;  /* 0x0000000203527825 */ /* 0x040fe200078e0256 */
[----:B------:R1:W-:Y:S04]  /*8a00*/  STL.64 [R1+0x210], R74 ;  /* 0x0002104a01007387 */ /* 0x0003e80000100a00 */
[----:B------:R1:W-:Y:S01]  /*8a10*/  STL.64 [R1+0x1c0], R82 ;  /* 0x0001c05201007387 */ /* 0x0003e20000100a00 */
[----:B0-----:R-:W-:-:S03]  /*8a20*/  IMAD.WIDE R76, R3, 0x2, R88 ;  /* 0x00000002034c7825 */ /* 0x001fc600078e0258 */
[----:B------:R0:W4:Y:S01]  /*8a30*/  @!P3 LDG.E.U16 R11, desc[UR24][R82.64] ;  /* 0x00000018520bb981 */ /* 0x000122000c1e1500 */
[----:B-1----:R-:W-:-:S03]  /*8a40*/  IMAD.WIDE R74, R4, 0x2, R88 ;  /* 0x00000002044a7825 */ /* 0x002fc600078e0258 */
[----:B------:R-:W-:Y:S01]  /*8a50*/  STL.64 [R1+0x1b8], R76 ;  /* 0x0001b84c01007387 */ /* 0x000fe20000100a00 */
[----:B------:R-:W-:-:S03]  /*8a60*/  PRMT R4, RZ, 0x7610, R4 ;  /* 0x00007610ff047816 */ /* 0x000fc60000000004 */
[----:B------:R1:W-:Y:S01]  /*8a70*/  STL.64 [R1+0x140], R80 ;  /* 0x0001405001007387 */ /* 0x0003e20000100a00 */
[C---:B0-----:R-:W-:Y:S01]  /*8a80*/  IMAD.WIDE R82, R92.reuse, 0x2, R86 ;  /* 0x000000025c527825 */ /* 0x041fe200078e0256 */
[----:B------:R-:W-:Y:S02]  /*8a90*/  PRMT R3, RZ, 0x7610, R3 ;  /* 0x00007610ff037816 */ /* 0x000fe40000000003 */
[----:B------:R0:W4:Y:S04]  /*8aa0*/  @!P3 LDG.E.U16 R10, desc[UR24][R76.64] ;  /* 0x000000184c0ab981 */ /* 0x000128000c1e1500 */
[----:B------:R0:W-:Y:S01]  /*8ab0*/  STL.64 [R1+0x138], R74 ;  /* 0x0001384a01007387 */ /* 0x0001e20000100a00 */
[----:B-1----:R-:W-:-:S03]  /*8ac0*/  IMAD.WIDE R80, R92, 0x2, R88 ;  /* 0x000000025c507825 */ /* 0x002fc600078e0258 */
[----:B------:R1:W4:Y:S01]  /*8ad0*/  @!P4 LDG.E.U16 R8, desc[UR24][R74.64] ;  /* 0x000000184a08c981 */ /* 0x000322000c1e1500 */
[----:B0-----:R-:W-:-:S03]  /*8ae0*/  IMAD.WIDE R76, R72, 0x2, R86 ;  /* 0x00000002484c7825 */ /* 0x001fc600078e0256 */
[----:B------:R-:W4:Y:S04]  /*8af0*/  @!P6 LDG.E.U16 R7, desc[UR24][R82.64] ;  /* 0x000000185207e981 */ /* 0x000f28000c1e1500 */
[----:B------:R-:W4:Y:S01]  /*8b00*/  @!P6 LDG.E.U16 R5, desc[UR24][R80.64] ;  /* 0x000000185005e981 */ /* 0x000f22000c1e1500 */
[----:B-1----:R-:W-:-:S03]  /*8b10*/  IMAD.WIDE R74, R72, 0x2, R88 ;  /* 0x00000002484a7825 */ /* 0x002fc600078e0258 */
[----:B------:R-:W4:Y:S04]  /*8b20*/  @!P5 LDG.E.U16 R4, desc[UR24][R76.64] ;  /* 0x000000184c04d981 */ /* 0x000f28000c1e1500 */
[----:B------:R-:W4:Y:S01]  /*8b30*/  @!P5 LDG.E.U16 R3, desc[UR24][R74.64] ;  /* 0x000000184a03d981 */ /* 0x000f22000c1e1500 */
[----:B------:R-:W-:-:S05]  /*8b40*/  VIADD R92, R6, 0xffffffd0 ;  /* 0xffffffd0065c7836 */ /* 0x000fca0000000000 */
[----:B------:R-:W-:Y:S01]  /*8b50*/  ISETP.GE.U32.AND P3, PT, R92, 0x7fffff91, PT ;  /* 0x7fffff915c00780c */ /* 0x000fe20003f66070 */
[C---:B------:R-:W-:Y:S02]  /*8b60*/  VIADD R92, R6.reuse, 0xffffffc8 ;  /* 0xffffffc8065c7836 */ /* 0x040fe40000000000 */
[----:B------:R-:W-:-:S03]  /*8b70*/  VIADD R6, R6, 0xffffffc0 ;  /* 0xffffffc006067836 */ /* 0x000fc60000000000 */
[----:B------:R-:W-:Y:S02]  /*8b80*/  ISETP.GE.U32.AND P4, PT, R92, 0x7fffff89, PT ;  /* 0x7fffff895c00780c */ /* 0x000fe40003f86070 */
[----:B------:R-:W-:Y:S02]  /*8b90*/  ISETP.GE.U32.AND P5, PT, R6, 0x7fffff81, PT ;  /* 0x7fffff810600780c */ /* 0x000fe40003fa6070 */
[----:B------:R-:W-:Y:S02]  /*8ba0*/  PRMT R68, RZ, 0x7610, R68 ;  /* 0x00007610ff447816 */ /* 0x000fe40000000044 */
[----:B------:R-:W-:Y:S01]  /*8bb0*/  PRMT R92, RZ, 0x7610, R92 ;  /* 0x00007610ff5c7816 */ /* 0x000fe2000000005c */
[----:B---3--:R-:W-:Y:S04]  /*8bc0*/  STS.U16 [R62+UR10+0x1700], R71 ;  /* 0x001700473e007988 */ /* 0x008fe8000800040a */
[----:B--2---:R-:W-:Y:S04]  /*8bd0*/  STS.U16 [R62+UR10+0x5700], R70 ;  /* 0x005700463e007988 */ /* 0x004fe8000800040a */
[----:B----4-:R-:W-:Y:S04]  /*8be0*/  STS.U16 [R62+UR10+0x1b00], R69 ;  /* 0x001b00453e007988 */ /* 0x010fe8000800040a */
[----:B------:R-:W-:Y:S04]  /*8bf0*/  STS.U16 [R62+UR10+0x5b00], R63 ;  /* 0x005b003f3e007988 */ /* 0x000fe8000800040a */
[----:B------:R-:W-:Y:S04]  /*8c00*/  STS.U16 [R62+UR10+0x1f00], R15 ;  /* 0x001f000f3e007988 */ /* 0x000fe8000800040a */
[----:B------:R0:W-:Y:S02]  /*8c10*/  STS.U16 [R62+UR10+0x5f00], R14 ;  /* 0x005f000e3e007988 */ /* 0x0001e4000800040a */
[----:B0-----:R-:W-:-:S05]  /*8c20*/  LOP3.LUT R62, R2, 0x70, RZ, 0x3c, !PT ;  /* 0x00000070023e7812 */ /* 0x001fca00078e3cff */
[----:B------:R-:W-:Y:S04]  /*8c30*/  STS.U16 [R62+UR10+0x380], R13 ;  /* 0x0003800d3e007988 */ /* 0x000fe8000800040a */
[----:B------:R0:W-:Y:S01]  /*8c40*/  STS.U16 [R62+UR10+0x4380], R12 ;  /* 0x0043800c3e007988 */ /* 0x0001e2000800040a */
[----:B------:R-:W-:-:S03]  /*8c50*/  IMAD R63, R90, 0x3f, RZ ;  /* 0x0000003f5a3f7824 */ /* 0x000fc600078e02ff */
[----:B------:R-:W-:Y:S01]  /*8c60*/  STS.U16 [R62+UR10+0x780], R11 ;  /* 0x0007800b3e007988 */ /* 0x000fe2000800040a */
[----:B0-----:R-:W-:-:S04]  /*8c70*/  IMAD R12, R90, 0x2f, RZ ;  /* 0x0000002f5a0c7824 */ /* 0x001fc800078e02ff */
[C---:B------:R-:W-:Y:S01]  /*8c80*/  IMAD.WIDE R14, R12.reuse, 0x2, R86 ;  /* 0x000000020c0e7825 */ /* 0x040fe200078e0256 */
[----:B------:R-:W-:Y:S04]  /*8c90*/  STS.U16 [R62+UR10+0x4780], R10 ;  /* 0x0047800a3e007988 */ /* 0x000fe8000800040a */
[----:B------:R-:W-:Y:S01]  /*8ca0*/  STS.U16 [R62+UR10+0xb80], R9 ;  /* 0x000b80093e007988 */ /* 0x000fe2000800040a */
[----:B------:R-:W-:-:S03]  /*8cb0*/  IMAD.WIDE R12, R12, 0x2, R88 ;  /* 0x000000020c0c7825 */ /* 0x000fc600078e0258 */
[----:B------:R-:W2:Y:S04]  /*8cc0*/  @!P3 LDG.E.U16 R68, desc[UR24][R14.64] ;  /* 0x000000180e44b981 */ /* 0x000ea8000c1e1500 */
[----:B------:R0:W-:Y:S04]  /*8cd0*/  STS.U16 [R62+UR10+0x4b80], R8 ;  /* 0x004b80083e007988 */ /* 0x0001e8000800040a */
[----:B------:R-:W-:Y:S04]  /*8ce0*/  STS.U16 [R62+UR10+0xf80], R7 ;  /* 0x000f80073e007988 */ /* 0x000fe8000800040a */
[----:B------:R1:W-:Y:S01]  /*8cf0*/  STS.U16 [R62+UR10+0x4f80], R5 ;  /* 0x004f80053e007988 */ /* 0x0003e2000800040a */
[----:B0-----:R-:W-:-:S03]  /*8d00*/  IMAD R8, R90, 0x37, RZ ;  /* 0x000000375a087824 */ /* 0x001fc600078e02ff */
[----:B------:R0:W-:Y:S01]  /*8d10*/  STS.U16 [R62+UR10+0x1380], R4 ;  /* 0x001380043e007988 */ /* 0x0001e2000800040a */
[----:B------:R-:W-:-:S03]  /*8d20*/  IMAD.WIDE R10, R8, 0x2, R86 ;  /* 0x00000002080a7825 */ /* 0x000fc600078e0256 */
[----:B------:R3:W-:Y:S01]  /*8d30*/  STS.U16 [R62+UR10+0x5380], R3 ;  /* 0x005380033e007988 */ /* 0x0007e2000800040a */
[----:B-1----:R-:W-:Y:S01]  /*8d40*/  PRMT R5, RZ, 0x7610, R5 ;  /* 0x00007610ff057816 */ /* 0x002fe20000000005 */
[----:B------:R-:W-:Y:S02]  /*8d50*/  IMAD.WIDE R8, R8, 0x2, R88 ;  /* 0x0000000208087825 */ /* 0x000fe400078e0258 */
[----:B------:R-:W4:Y:S01]  /*8d60*/  @!P3 LDG.E.U16 R92, desc[UR24][R12.64] ;  /* 0x000000180c5cb981 */ /* 0x000f22000c1e1500 */
[----:B0-----:R-:W-:Y:S01]  /*8d70*/  PRMT R4, RZ, 0x7610, R4 ;  /* 0x00007610ff047816 */ /* 0x001fe20000000004 */
[----:B------:R-:W-:Y:S02]  /*8d80*/  IMAD.WIDE R6, R63, 0x2, R86 ;  /* 0x000000023f067825 */ /* 0x000fe400078e0256 */
[----:B------:R-:W4:Y:S01]  /*8d90*/  @!P4 LDG.E.U16 R5, desc[UR24][R10.64] ;  /* 0x000000180a05c981 */ /* 0x000f22000c1e1500 */
[----:B---3--:R-:W-:-:S03]  /*8da0*/  PRMT R3, RZ, 0x7610, R3 ;  /* 0x00007610ff037816 */ /* 0x008fc60000000003 */
[----:B------:R-:W3:Y:S04]  /*8db0*/  @!P4 LDG.E.U16 R4, desc[UR24][R8.64] ;  /* 0x000000180804c981 */ /* 0x000ee8000c1e1500 */
[----:B------:R-:W3:Y:S04]  /*8dc0*/  @!P5 LDG.E.U16 R3, desc[UR24][R6.64] ;  /* 0x000000180603d981 */ /* 0x000ee8000c1e1500 */
[----:B------:R-:W-:Y:S04]  /*8dd0*/  STL.64 [R1+0xc0], R82 ;  /* 0x0000c05201007387 */ /* 0x000fe80000100a00 */
[----:B------:R-:W-:Y:S04]  /*8de0*/  STL.64 [R1+0xb8], R80 ;  /* 0x0000b85001007387 */ /* 0x000fe80000100a00 */
[----:B------:R0:W-:Y:S04]  /*8df0*/  STL.64 [R1+0x40], R76 ;  /* 0x0000404c01007387 */ /* 0x0001e80000100a00 */
[----:B------:R1:W-:Y:S04]  /*8e00*/  STL.64 [R1+0x38], R74 ;  /* 0x0000384a01007387 */ /* 0x0003e80000100a00 */
[----:B------:R-:W3:Y:S04]  /*8e10*/  LDL R69, [R1+0x488] ;  /* 0x0004880001457983 */ /* 0x000ee80000100800 */
[----:B0-----:R-:W3:Y:S04]  /*8e20*/  LDL R76, [R1+0x484] ;  /* 0x00048400014c7983 */ /* 0x001ee80000100800 */
[----:B-1----:R-:W3:Y:S04]  /*8e30*/  LDL R74, [R1+0x464] ;  /* 0x00046400014a7983 */ /* 0x002ee80000100800 */
[----:B------:R-:W3:Y:S04]  /*8e40*/  LDL R75, [R1+0x468] ;  /* 0x00046800014b7983 */ /* 0x000ee80000100800 */
        /* <DEDUP_REMOVED lines=8> */
[----:B--2---:R0:W-:Y:S04]  /*8ed0*/  STS.U16 [R62+UR10+0x1780], R68 ;  /* 0x001780443e007988 */ /* 0x0041e8000800040a */
[----:B0-----:R-:W2:Y:S04]  /*8ee0*/  LDL R68, [R1+0x4e8] ;  /* 0x0004e80001447983 */ /* 0x001ea80000100800 */
[----:B----4-:R-:W-:Y:S04]  /*8ef0*/  STS.U16 [R62+UR10+0x5780], R92 ;  /* 0x0057805c3e007988 */ /* 0x010fe8000800040a */
[----:B------:R-:W-:Y:S04]  /*8f00*/  STS.U16 [R62+UR10+0x1b80], R5 ;  /* 0x001b80053e007988 */ /* 0x000fe8000800040a */
[----:B---3--:R0:W-:Y:S04]  /*8f10*/  STS.U16 [R62+UR10+0x5b80], R4 ;  /* 0x005b80043e007988 */ /* 0x0081e8000800040a */
[----:B------:R1:W-:Y:S01]  /*8f20*/  STS.U16 [R62+UR10+0x1f80], R3 ;  /* 0x001f80033e007988 */ /* 0x0003e2000800040a */
[----:B0-----:R-:W-:Y:S01]  /*8f30*/  IMAD.WIDE R4, R63, 0x2, R88 ;  /* 0x000000023f047825 */ /* 0x001fe200078e0258 */
[----:B-1----:R-:W-:-:S06]  /*8f40*/  PRMT R3, RZ, 0x7610, R3 ;  /* 0x00007610ff037816 */ /* 0x002fcc0000000003 */
[----:B------:R-:W3:Y:S01]  /*8f50*/  @!P5 LDG.E.U16 R3, desc[UR24][R4.64] ;  /* 0x000000180403d981 */ /* 0x000ee2000c1e1500 */
[----:B------:R-:W-:Y:S01]  /*8f60*/  PRMT R92, RZ, 0x7610, R92 ;  /* 0x00007610ff5c7816 */ /* 0x000fe2000000005c */
[----:B------:R-:W-:Y:S02]  /*8f70*/  @P0 IMAD.MOV.U32 R71, RZ, RZ, R74 ;  /* 0x000000ffff470224 */ /* 0x000fe400078e004a */
[----:B------:R-:W-:Y:S01]  /*8f80*/  @P0 IMAD.MOV.U32 R70, RZ, RZ, R75 ;  /* 0x000000ffff460224 */ /* 0x000fe200078e004b */
[----:B------:R-:W4:Y:S01]  /*8f90*/  LDL R74, [R1+0x504] ;  /* 0x00050400014a7983 */ /* 0x000f220000100800 */
[----:B------:R-:W-:-:S03]  /*8fa0*/  @P0 IMAD.MOV.U32 R63, RZ, RZ, R76 ;  /* 0x000000ffff3f0224 */ /* 0x000fc600078e004c */
[----:B------:R0:W2:Y:S04]  /*8fb0*/  @P0 LDG.E.U16 R92, desc[UR24][R70.64] ;  /* 0x00000018465c0981 */ /* 0x0000a8000c1e1500 */
[----:B------:R-:W4:Y:S04]  /*8fc0*/  LDL R75, [R1+0x508] ;  /* 0x00050800014b7983 */ /* 0x000f280000100800 */
[----:B------:R-:W4:Y:S04]  /*8fd0*/  LDL R76, [R1+0x568] ;  /* 0x00056800014c7983 */ /* 0x000f280000100800 */
[----:B---3--:R1:W-:Y:S02]  /*8fe0*/  STS.U16 [R62+UR10+0x5f80], R3 ;  /* 0x005f80033e007988 */ /* 0x0083e4000800040a */
[----:B-1----:R-:W-:Y:S01]  /*8ff0*/  PRMT R3, RZ, 0x7610, R3 ;  /* 0x00007610ff037816 */ /* 0x002fe20000000003 */
[----:B------:R-:W-:-:S02]  /*9000*/  @P0 IMAD.MOV.U32 R62, RZ, RZ, R69 ;  /* 0x000000ffff3e0224 */ /* 0x000fc400078e0045 */
[----:B0-----:R-:W-:Y:S01]  /*9010*/  @P0 IMAD.MOV.U32 R70, RZ, RZ, R82 ;  /* 0x000000ffff460224 */ /* 0x001fe200078e0052 */
[----:B------:R-:W3:Y:S04]  /*9020*/  LDL R69, [R1+0x528] ;  /* 0x0005280001457983 */ /* 0x000ee80000100800 */
[----:B------:R-:W3:Y:S01]  /*9030*/  @P0 LDG.E.U16 R3, desc[UR24][R62.64] ;  /* 0x000000183e030981 */ /* 0x000ee2000c1e1500 */
[----:B------:R-:W-:-:S03]  /*9040*/  @P0 IMAD.MOV.U32 R71, RZ, RZ, R77 ;  /* 0x000000ffff470224 */ /* 0x000fc600078e004d */
[----:B--2---:R0:W-:Y:S04]  /*9050*/  STS.U16 [R0+UR10+0x10000], R92 ;  /* 0x0100005c00007988 */ /* 0x0041e8000800040a */
[----:B------:R-:W2:Y:S04]  /*9060*/  LDL R77, [R1+0x5a4] ;  /* 0x0005a400014d7983 */ /* 0x000ea80000100800 */
[----:B------:R-:W2:Y:S01]  /*9070*/  LDL R63, [R1+0x524] ;  /* 0x00052400013f7983 */ /* 0x000ea20000100800 */
[----:B0-----:R-:W-:-:S03]  /*9080*/  PRMT R92, RZ, 0x7610, R92 ;  /* 0x00007610ff5c7816 */ /* 0x001fc6000000005c */
[----:B------:R-:W2:Y:S04]  /*9090*/  LDL R82, [R1+0x5a8] ;  /* 0x0005a80001527983 */ /* 0x000ea80000100800 */
[----:B------:R0:W2:Y:S02]  /*90a0*/  @P0 LDG.E.U16 R92, desc[UR24][R70.64] ;  /* 0x00000018465c0981 */ /* 0x0000a4000c1e1500 */
[----:B0-----:R-:W-:Y:S02]  /*90b0*/  @P0 IMAD.MOV.U32 R70, RZ, RZ, R81 ;  /* 0x000000ffff460224 */ /* 0x001fe400078e0051 */
[----:B------:R-:W-:Y:S01]  /*90c0*/  @P0 IMAD.MOV.U32 R71, RZ, RZ, R80 ;  /* 0x000000ffff470224 */ /* 0x000fe200078e0050 */
[----:B------:R-:W4:Y:S04]  /*90d0*/  LDL R81, [R1+0x588] ;  /* 0x0005880001517983 */ /* 0x000f280000100800 */
[----:B------:R-:W4:Y:S04]  /*90e0*/  LDL R80, [R1+0x584] ;  /* 0x0005840001507983 */ /* 0x000f280000100800 */
[----:B---3--:R0:W-:Y:S02]  /*90f0*/  STS.U16 [R0+UR10+0x10400], R3 ;  /* 0x0104000300007988 */ /* 0x0081e4000800040a */
[----:B0-----:R-:W-:-:S06]  /*9100*/  PRMT R3, RZ, 0x7610, R3 ;  /* 0x00007610ff037816 */ /* 0x001fcc0000000003 */
[----:B------:R0:W3:Y:S04]  /*9110*/  @P0 LDG.E.U16 R3, desc[UR24][R70.64] ;  /* 0x0000001846030981 */ /* 0x0000e8000c1e1500 */
[----:B--2---:R1:W-:Y:S01]  /*9120*/  STS.U16 [R0+UR10+0x10800], R92 ;  /* 0x0108005c00007988 */ /* 0x0043e2000800040a */
[----:B0-----:R-:W-:Y:S02]  /*9130*/  @P0 IMAD.MOV.U32 R70, RZ, RZ, R68 ;  /* 0x000000ffff460224 */ /* 0x001fe400078e0044 */
[----:B------:R-:W-:Y:S01]  /*9140*/  @P0 IMAD.MOV.U32 R71, RZ, RZ, R83 ;  /* 0x000000ffff470224 */ /* 0x000fe200078e0053 */
[----:B------:R-:W2:Y:S01]  /*9150*/  LDL R68, [R1+0x5c8] ;  /* 0x0005c80001447983 */ /* 0x000ea20000100800 */
[----:B-1----:R-:W-:Y:S01]  /*9160*/  PRMT R92, RZ, 0x7610, R92 ;  /* 0x00007610ff5c7816 */ /* 0x002fe2000000005c */
[----:B------:R-:W-:-:S02]  /*9170*/  @P0 IMAD.MOV.U32 R62, RZ, RZ, R69 ;  /* 0x000000ffff3e0224 */ /* 0x000fc400078e0045 */
[----:B------:R-:W2:Y:S04]  /*9180*/  LDL R83, [R1+0x5c4] ;  /* 0x0005c40001537983 */ /* 0x000ea80000100800 */
[----:B------:R4:W2:Y:S02]  /*9190*/  @P0 LDG.E.U16 R92, desc[UR24][R70.64] ;  /* 0x00000018465c0981 */ /* 0x0008a4000c1e1500 */
[----:B----4-:R-:W-:Y:S02]  /*91a0*/  @P0 IMAD.MOV.U32 R70, RZ, RZ, R75 ;  /* 0x000000ffff460224 */ /* 0x010fe400078e004b */
[----:B------:R-:W-:Y:S01]  /*91b0*/  @P0 IMAD.MOV.U32 R71, RZ, RZ, R74 ;  /* 0x000000ffff470224 */ /* 0x000fe200078e004a */
[----:B------:R-:W4:Y:S04]  /*91c0*/  LDL R75, [R1+0x5e8] ;  /* 0x0005e800014b7983 */ /* 0x000f280000100800 */
[----:B------:R-:W4:Y:S04]  /*91d0*/  LDL R74, [R1+0x5e4] ;  /* 0x0005e400014a7983 */ /* 0x000f280000100800 */
[----:B---3--:R0:W-:Y:S02]  /*91e0*/  STS.U16 [R0+UR10+0x10c00], R3 ;  /* 0x010c000300007988 */ /* 0x0081e4000800040a */
[----:B0-----:R-:W-:-:S06]  /*91f0*/  PRMT R3, RZ, 0x7610, R3 ;  /* 0x00007610ff037816 */ /* 0x001fcc0000000003 */
[----:B------:R-:W3:Y:S04]  /*9200*/  @P0 LDG.E.U16 R3, desc[UR24][R70.64] ;  /* 0x0000001846030981 */ /* 0x000ee8000c1e1500 */
[----:B--2---:R0:W-:Y:S04]  /*9210*/  STS.U16 [R0+UR10+0x11000], R92 ;  /* 0x0110005c00007988 */ /* 0x0041e8000800040a */
[----:B------:R-:W2:Y:S04]  /*9220*/  LDL.LU.64 R70, [R1+0x940] ;  /* 0x0009400001467983 */ /* 0x000ea80000300a00 */
[----:B------:R-:W2:Y:S01]  /*9230*/  LDL R69, [R1+0x604] ;  /* 0x0006040001457983 */ /* 0x000ea20000100800 */
[----:B0-----:R-:W-:-:S06]  /*9240*/  PRMT R92, RZ, 0x7610, R92 ;  /* 0x00007610ff5c7816 */ /* 0x001fcc000000005c */
[----:B------:R0:W2:Y:S02]  /*9250*/  @P0 LDG.E.U16 R92, desc[UR24][R62.64] ;  /* 0x000000183e5c0981 */ /* 0x0000a4000c1e1500 */
[----:B0-----:R-:W-:Y:S02]  /*9260*/  @P0 IMAD.MOV.U32 R62, RZ, RZ, R84 ;  /* 0x000000ffff3e0224 */ /* 0x001fe400078e0054 */
[----:B------:R-:W-:Y:S01]  /*9270*/  @P0 IMAD.MOV.U32 R63, RZ, RZ, R72 ;  /* 0x000000ffff3f0224 */ /* 0x000fe200078e0048 */
[----:B---3--:R0:W-:Y:S02]  /*9280*/  STS.U16 [R0+UR10+0x11400], R3 ;  /* 0x0114000300007988 */ /* 0x0081e4000800040a */
[----:B0-----:R-:W-:-:S06]  /*9290*/  PRMT R3, RZ, 0x7610, R3 ;  /* 0x00007610ff037816 */ /* 0x001fcc0000000003 */
[----:B------:R0:W3:Y:S04]  /*92a0*/  @P0 LDG.E.U16 R3, desc[UR24][R62.64] ;  /* 0x000000183e030981 */ /* 0x0000e8000c1e1500 */
[----:B--2---:R1:W-:Y:S01]  /*92b0*/  STS.U16 [R0+UR10+0x11800], R92 ;  /* 0x0118005c00007988 */ /* 0x0043e2000800040a */
[----:B0-----:R-:W-:Y:S02]  /*92c0*/  @P0 IMAD.MOV.U32 R62, RZ, RZ, R76 ;  /* 0x000000ffff3e0224 */ /* 0x001fe400078e004c */
[----:B------:R-:W-:Y:S01]  /*92d0*/  @P0 IMAD.MOV.U32 R63, RZ, RZ, R85 ;  /* 0x000000ffff3f0224 */ /* 0x000fe200078e0055 */
[----:B-1----:R-:W-:-:S06]  /*92e0*/  PRMT R92, RZ, 0x7610, R92 ;  /* 0x00007610ff5c7816 */ /* 0x002fcc000000005c */
        /* <DEDUP_REMOVED lines=15> */
[----:B---3--:R0:W-:Y:S02]  /*93e0*/  STS.U16 [R0+UR10+0x12400], R3 ;  /* 0x0124000300007988 */ /* 0x0081e4000800040a */
[----:B0-----:R-:W-:-:S06]  /*93f0*/  PRMT R3, RZ, 0x7610, R3 ;  /* 0x00007610ff037816 */ /* 0x001fcc0000000003 */
[----:B------:R4:W3:Y:S04]  /*9400*/  @P0 LDG.E.U16 R3, desc[UR24][R62.64] ;  /* 0x000000183e030981 */ /* 0x0008e8000c1e1500 */
[----:B--2---:R0:W-:Y:S01]  /*9410*/  STS.U16 [R0+UR10+0x12800], R92 ;  /* 0x0128005c00007988 */ /* 0x0041e2000800040a */
[----:B----4-:R-:W-:Y:S02]  /*9420*/  @P0 IMAD.MOV.U32 R62, RZ, RZ, R75 ;  /* 0x000000ffff3e0224 */ /* 0x010fe400078e004b */
[----:B------:R-:W-:Y:S01]  /*9430*/  @P0 IMAD.MOV.U32 R63, RZ, RZ, R74 ;  /* 0x000000ffff3f0224 */ /* 0x000fe200078e004a */
[----:B------:R-:W2:Y:S01]  /*9440*/  LDL R75, [R1+0x490] ;  /* 0x00049000014b7983 */ /* 0x000ea20000100800 */
[----:B0-----:R-:W-:-:S03]  /*9450*/  PRMT R92, RZ, 0x7610, R92 ;  /* 0x00007610ff5c7816 */ /* 0x001fc6000000005c */
[----:B------:R-:W4:Y:S04]  /*9460*/  LDL R74, [R1+0x48c] ;  /* 0x00048c00014a7983 */ /* 0x000f280000100800 */
[----:B------:R0:W2:Y:S02]  /*9470*/  @P0 LDG.E.U16 R92, desc[UR24][R62.64] ;  /* 0x000000183e5c0981 */ /* 0x0000a4000c1e1500 */
[----:B0-----:R-:W-:Y:S02]  /*9480*/  @P0 IMAD.MOV.U32 R62, RZ, RZ, R91 ;  /* 0x000000ffff3e0224 */ /* 0x001fe400078e005b */
[----:B------:R-:W-:Y:S01]  /*9490*/  @P0 IMAD.MOV.U32 R63, RZ, RZ, R69 ;  /* 0x000000ffff3f0224 */ /* 0x000fe200078e0045 */
[----:B------:R-:W4:Y:S01]  /*94a0*/  LDL.LU R91, [R1+0x938] ;  /* 0x00093800015b7983 */ /* 0x000f220000300800 */
[----:B------:R-:W-:-:S03]  /*94b0*/  LOP3.LUT R68, R0, 0x20, RZ, 0x3c, !PT ;  /* 0x0000002000447812 */ /* 0x000fc600078e3cff */
[----:B------:R-:W4:Y:S04]  /*94c0*/  LDL R84, [R1+0x4f0] ;  /* 0x0004f00001547983 */ /* 0x000f280000100800 */
[----:B------:R-:W4:Y:S04]  /*94d0*/  LDL R76, [R1+0x510] ;  /* 0x00051000014c7983 */ /* 0x000f280000100800 */
[----:B------:R-:W4:Y:S04]  /*94e0*/  LDL R85, [R1+0x50c] ;  /* 0x00050c0001557983 */ /* 0x000f280000100800 */
[----:B------:R-:W4:Y:S04]  /*94f0*/  LDL R82, [R1+0x530] ;  /* 0x0005300001527983 */ /* 0x000f280000100800 */
[----:B------:R-:W4:Y:S04]  /*9500*/  LDL R77, [R1+0x52c] ;  /* 0x00052c00014d7983 */ /* 0x000f280000100800 */
        /* <DEDUP_REMOVED lines=9> */
[----:B-1----:R-:W-:-:S03]  /*95a0*/  PRMT R92, RZ, 0x7610, R92 ;  /* 0x00007610ff5c7816 */ /* 0x002fc6000000005c */
        /* <DEDUP_REMOVED lines=12> */
[----:B-1----:R-:W-:Y:S01]  /*9670*/  PRMT R92, RZ, 0x7610, R92 ;  /* 0x00007610ff5c7816 */ /* 0x002fe2000000005c */
[----:B------:R-:W-:Y:S02]  /*9680*/  @P0 IMAD.MOV.U32 R80, RZ, RZ, R75 ;  /* 0x000000ffff500224 */ /* 0x000fe400078e004b */
[----:B----4-:R-:W-:Y:S01]  /*9690*/  @P0 IMAD.MOV.U32 R81, RZ, RZ, R74 ;  /* 0x000000ffff510224 */ /* 0x010fe200078e004a */
[----:B------:R-:W2:Y:S04]  /*96a0*/  LDL R75, [R1+0x550] ;  /* 0x00055000014b7983 */ /* 0x000ea80000100800 */
[----:B------:R-:W4:Y:S01]  /*96b0*/  @P0 LDG.E.U16 R92, desc[UR24][R62.64] ;  /* 0x000000183e5c0981 */ /* 0x000f22000c1e1500 */
[----:B------:R-:W-:-:S03]  /*96c0*/  @P0 IMAD.MOV.U32 R72, RZ, RZ, R65 ;  /* 0x000000ffff480224 */ /* 0x000fc600078e0041 */
[----:B------:R-:W2:Y:S04]  /*96d0*/  LDL R74, [R1+0x54c] ;  /* 0x00054c00014a7983 */ /* 0x000ea80000100800 */
[----:B------:R-:W2:Y:S04]  /*96e0*/  LDL R63, [R1+0x4ec] ;  /* 0x0004ec00013f7983 */ /* 0x000ea80000100800 */
[----:B---3--:R0:W-:Y:S02]  /*96f0*/  STS.U16 [R0+UR10+0x13c00], R3 ;  /* 0x013c000300007988 */ /* 0x0081e4000800040a */
[----:B0-----:R-:W-:-:S06]  /*9700*/  PRMT R3, RZ, 0x7610, R3 ;  /* 0x00007610ff037816 */ /* 0x001fcc0000000003 */
[----:B------:R-:W3:Y:S04]  /*9710*/  @P0 LDG.E.U16 R3, desc[UR24][R80.64] ;  /* 0x0000001850030981 */ /* 0x000ee8000c1e1500 */
[----:B----4-:R-:W-:Y:S01]  /*9720*/  STS.U16 [R68+UR10+0x10100], R92 ;  /* 0x0101005c44007988 */ /* 0x010fe2000800040a */
[----:B------:R-:W-:Y:S01]  /*9730*/  @P0 IMAD.MOV.U32 R62, RZ, RZ, R84 ;  /* 0x000000ffff3e0224 */ /* 0x000fe200078e0054 */
[----:B--2---:R-:W-:Y:S02]  /*9740*/  @P0 LOP3.LUT R75, R75, R74, RZ, 0x3c, !PT ;  /* 0x0000004a4b4b0212 */ /* 0x004fe400078e3cff */
[----:B------:R-:W2:Y:S04]  /*9750*/  LDL R80, [R1+0x58c] ;  /* 0x00058c0001507983 */ /* 0x000ea80000100800 */
[----:B------:R-:W2:Y:S04]  /*9760*/  LDL R81, [R1+0x590] ;  /* 0x0005900001517983 */ /* 0x000ea80000100800 */
[----:B---3--:R0:W-:Y:S02]  /*9770*/  STS.U16 [R68+UR10+0x10500], R3 ;  /* 0x0105000344007988 */ /* 0x0081e4000800040a */
[----:B0-----:R-:W-:-:S06]  /*9780*/  PRMT R3, RZ, 0x7610, R3 ;  /* 0x00007610ff037816 */ /* 0x001fcc0000000003 */
[----:B------:R-:W3:Y:S01]  /*9790*/  @P0 LDG.E.U16 R3, desc[UR24][R72.64] ;  /* 0x0000001848030981 */ /* 0x000ee2000c1e1500 */
[----:B------:R-:W-:Y:S01]  /*97a0*/  @P0 IMAD.MOV.U32 R84, RZ, RZ, R76 ;  /* 0x000000ffff540224 */ /* 0x000fe200078e004c */
[----:B------:R-:W-:Y:S02]  /*97b0*/  @P0 LOP3.LUT R74, R75, R74, RZ, 0x3c, !PT ;  /* 0x0000004a4b4a0212 */ /* 0x000fe400078e3cff */
[----:B--2---:R-:W-:Y:S01]  /*97c0*/  @P0 LOP3.LUT R81, R81, R80, RZ, 0x3c, !PT ;  /* 0x0000005051510212 */ /* 0x004fe200078e3cff */
[----:B------:R-:W2:Y:S04]  /*97d0*/  LDL.LU R72, [R1+0x934] ;  /* 0x0009340001487983 */ /* 0x000ea80000300800 */
[----:B---3--:R0:W-:Y:S01]  /*97e0*/  STS.U16 [R68+UR10+0x10900], R3 ;  /* 0x0109000344007988 */ /* 0x0081e2000800040a */
[----:B------:R-:W-:Y:S01]  /*97f0*/  @P0 IMAD.MOV.U32 R76, RZ, RZ, R82 ;  /* 0x000000ffff4c0224 */ /* 0x000fe200078e0052 */
[----:B------:R-:W-:-:S02]  /*9800*/  @P0 LOP3.LUT R75, R75, R74, RZ, 0x3c, !PT ;  /* 0x0000004a4b4b0212 */ /* 0x000fc400078e3cff */
[----:B------:R-:W-:Y:S01]  /*9810*/  @P0 LOP3.LUT R80, R81, R80, RZ, 0x3c, !PT ;  /* 0x0000005051500212 */ /* 0x000fe200078e3cff */
[----:B------:R-:W3:Y:S04]  /*9820*/  LDL R73, [R1+0x5ac] ;  /* 0x0005ac0001497983 */ /* 0x000ee80000100800 */
[----:B------:R-:W4:Y:S01]  /*9830*/  LDL R65, [R1+0x5b0] ;  /* 0x0005b00001417983 */ /* 0x000f220000100800 */
[----:B0-----:R-:W-:-:S06]  /*9840*/  PRMT R3, RZ, 0x7610, R3 ;  /* 0x00007610ff037816 */ /* 0x001fcc0000000003 */
[----:B------:R-:W2:Y:S01]  /*9850*/  @P0 LDG.E.U16 R3, desc[UR24][R70.64] ;  /* 0x0000001846030981 */ /* 0x000ea2000c1e1500 */
[----:B------:R-:W-:Y:S01]  /*9860*/  @P0 IMAD.MOV.U32 R82, RZ, RZ, R69 ;  /* 0x000000ffff520224 */ /* 0x000fe200078e0045 */
[----:B------:R-:W-:Y:S02]  /*9870*/  @P0 LOP3.LUT R81, R81, R80, RZ, 0x3c, !PT ;  /* 0x0000005051510212 */ /* 0x000fe400078e3cff */
[----:B------:R-:W3:Y:S04]  /*9880*/  LDL.LU R71, [R1+0x930] ;  /* 0x0009300001477983 */ /* 0x000ee80000300800 */
[----:B------:R-:W3:Y:S04]  /*9890*/  LDL R70, [R1+0x5cc] ;  /* 0x0005cc0001467983 */ /* 0x000ee80000100800 */
[----:B--2---:R0:W-:Y:S02]  /*98a0*/  STS.U16 [R68+UR10+0x10d00], R3 ;  /* 0x010d000344007988 */ /* 0x0041e4000800040a */
[----:B0-----:R-:W-:-:S06]  /*98b0*/  PRMT R3, RZ, 0x7610, R3 ;  /* 0x00007610ff037816 */ /* 0x001fcc0000000003 */
[----:B------:R-:W2:Y:S04]  /*98c0*/  @P0 LDG.E.U16 R3, desc[UR24][R62.64] ;  /* 0x000000183e030981 */ /* 0x000ea8000c1e1500 */
[----:B------:R-:W3:Y:S04]  /*98d0*/  LDL.LU.64 R62, [R1+0x928] ;  /* 0x00092800013e7983 */ /* 0x000ee80000300a00 */
        /* <DEDUP_REMOVED lines=15> */
[----:B--2---:R0:W-:Y:S02]  /*99d0*/  STS.U16 [R68+UR10+0x12100], R3 ;  /* 0x0121000344007988 */ /* 0x0041e4000800040a */
[----:B0-----:R-:W-:-:S06]  /*99e0*/  PRMT R3, RZ, 0x7610, R3 ;  /* 0x00007610ff037816 */ /* 0x001fcc0000000003 */
[----:B------:R4:W2:Y:S02]  /*99f0*/  @P0 LDG.E.U16 R3, desc[UR24][R80.64] ;  /* 0x0000001850030981 */ /* 0x0008a4000c1e1500 */
[----:B----4-:R-:W-:Y:S02]  /*9a00*/  @P0 IMAD.MOV.U32 R80, RZ, RZ, R65 ;  /* 0x000000ffff500224 */ /* 0x010fe400078e0041 */
[----:B---3--:R-:W-:Y:S01]  /*9a10*/  @P0 IMAD.MOV.U32 R81, RZ, RZ, R73 ;  /* 0x000000ffff510224 */ /* 0x008fe200078e0049 */
[----:B------:R-:W3:Y:S04]  /*9a20*/  LDL R65, [R1+0x478] ;  /* 0x0004780001417983 */ /* 0x000ee80000100800 */
[----:B------:R-:W4:Y:S04]  /*9a30*/  LDL R73, [R1+0x474] ;  /* 0x0004740001497983 */ /* 0x000f280000100800 */
[----:B--2---:R0:W-:Y:S02]  /*9a40*/  STS.U16 [R68+UR10+0x12500], R3 ;  /* 0x0125000344007988 */ /* 0x0041e4000800040a */
[----:B0-----:R-:W-:-:S06]  /*9a50*/  PRMT R3, RZ, 0x7610, R3 ;  /* 0x00007610ff037816 */ /* 0x001fcc0000000003 */
[----:B------:R0:W2:Y:S02]  /*9a60*/  @P0 LDG.E.U16 R3, desc[UR24][R80.64] ;  /* 0x0000001850030981 */ /* 0x0000a4000c1e1500 */
[----:B0-----:R-:W-:Y:S02]  /*9a70*/  @P0 IMAD.MOV.U32 R80, RZ, RZ, R91 ;  /* 0x000000ffff500224 */ /* 0x001fe400078e005b */
[----:B------:R-:W-:Y:S01]  /*9a80*/  @P0 IMAD.MOV.U32 R81, RZ, RZ, R70 ;  /* 0x000000ffff510224 */ /* 0x000fe200078e0046 */
[----:B------:R-:W3:Y:S04]  /*9a90*/  LDL.LU R91, [R1+0x908] ;  /* 0x00090800015b7983 */ /* 0x000ee80000300800 */
[----:B--2---:R0:W-:Y:S01]  /*9aa0*/  STS.U16 [R68+UR10+0x12900], R3 ;  /* 0x0129000344007988 */ /* 0x0041e2000800040a */
[----:B------:R-:W-:Y:S01]  /*9ab0*/  @P0 IMAD.MOV.U32 R70, RZ, RZ, R78 ;  /* 0x000000ffff460224 */ /* 0x000fe200078e004e */
[----:B------:R-:W-:-:S02]  /*9ac0*/  PRMT R92, RZ, 0x7610, R92 ;  /* 0x00007610ff5c7816 */ /* 0x000fc4000000005c */
[----:B------:R-:W2:Y:S04]  /*9ad0*/  LDL R82, [R1+0x4d4] ;  /* 0x0004d40001527983 */ /* 0x000ea80000100800 */
[----:B------:R-:W2:Y:S01]  /*9ae0*/  LDL R83, [R1+0x4d8] ;  /* 0x0004d80001537983 */ /* 0x000ea20000100800 */
[----:B0-----:R-:W-:-:S03]  /*9af0*/  PRMT R3, RZ, 0x7610, R3 ;  /* 0x00007610ff037816 */ /* 0x001fc60000000003 */
[----:B------:R-:W2:Y:S04]  /*9b00*/  LDL R69, [R1+0x4f8] ;  /* 0x0004f80001457983 */ /* 0x000ea80000100800 */
[----:B------:R-:W2:Y:S04]  /*9b10*/  @P0 LDG.E.U16 R3, desc[UR24][R80.64] ;  /* 0x0000001850030981 */ /* 0x000ea8000c1e1500 */
[----:B------:R-:W3:Y:S04]  /*9b20*/  LDL R78, [R1+0x574] ;  /* 0x00057400014e7983 */ /* 0x000ee80000100800 */
[----:B------:R-:W3:Y:S04]  /*9b30*/  LDL R80, [R1+0x514] ;  /* 0x0005140001507983 */ /* 0x000ee80000100800 */
[----:B------:R-:W3:Y:S04]  /*9b40*/  LDL R81, [R1+0x518] ;  /* 0x0005180001517983 */ /* 0x000ee80000100800 */
[----:B--2---:R0:W-:Y:S02]  /*9b50*/  STS.U16 [R68+UR10+0x12d00], R3 ;  /* 0x012d000344007988 */ /* 0x0041e4000800040a */
[----:B0-----:R-:W-:-:S06]  /*9b60*/  PRMT R3, RZ, 0x7610, R3 ;  /* 0x00007610ff037816 */ /* 0x001fcc0000000003 */
[----:B------:R-:W2:Y:S04]  /*9b70*/  @P0 LDG.E.U16 R3, desc[UR24][R74.64] ;  /* 0x000000184a030981 */ /* 0x000ea8000c1e1500 */
[----:B------:R-:W3:Y:S04]  /*9b80*/  LDL R74, [R1+0x494] ;  /* 0x00049400014a7983 */ /* 0x000ee80000100800 */
[----:B------:R-:W3:Y:S04]  /*9b90*/  LDL R75, [R1+0x498] ;  /* 0x00049800014b7983 */ /* 0x000ee80000100800 */
[----:B--2---:R0:W-:Y:S02]  /*9ba0*/  STS.U16 [R68+UR10+0x13100], R3 ;  /* 0x0131000344007988 */ /* 0x0041e4000800040a */
[----:B0-----:R-:W-:-:S06]  /*9bb0*/  PRMT R3, RZ, 0x7610, R3 ;  /* 0x00007610ff037816 */ /* 0x001fcc0000000003 */
[----:B------:R0:W2:Y:S02]  /*9bc0*/  @P0 LDG.E.U16 R3, desc[UR24][R70.64] ;  /* 0x0000001846030981 */ /* 0x0000a4000c1e1500 */
[----:B0-----:R-:W-:Y:S02]  /*9bd0*/  @P0 IMAD.MOV.U32 R70, RZ, RZ, R76 ;  /* 0x000000ffff460224 */ /* 0x001fe400078e004c */
[----:B------:R-:W-:Y:S01]  /*9be0*/  @P0 IMAD.MOV.U32 R71, RZ, RZ, R77 ;  /* 0x000000ffff470224 */ /* 0x000fe200078e004d */
[----:B---3--:R-:W-:Y:S01]  /*9bf0*/  @P0 LOP3.LUT R75, R75, R74, RZ, 0x3c, !PT ;  /* 0x0000004a4b4b0212 */ /* 0x008fe200078e3cff */
[----:B------:R-:W3:Y:S04]  /*9c00*/  LDL R76, [R1+0x4b4] ;  /* 0x0004b400014c7983 */ /* 0x000ee80000100800 */
[----:B--2---:R0:W-:Y:S04]  /*9c10*/  STS.U16 [R68+UR10+0x13500], R3 ;  /* 0x0135000344007988 */ /* 0x0041e8000800040a */
[----:B------:R-:W3:Y:S01]  /*9c20*/  LDL R77, [R1+0x4b8] ;  /* 0x0004b800014d7983 */ /* 0x000ee20000100800 */
[----:B0-----:R-:W-:-:S06]  /*9c30*/  PRMT R3, RZ, 0x7610, R3 ;  /* 0x00007610ff037816 */ /* 0x001fcc0000000003 */
[----:B------:R0:W2:Y:S02]  /*9c40*/  @P0 LDG.E.U16 R3, desc[UR24][R70.64] ;  /* 0x0000001846030981 */ /* 0x0000a4000c1e1500 */
[----:B0-----:R-:W-:Y:S02]  /*9c50*/  @P0 IMAD.MOV.U32 R70, RZ, RZ, R72 ;  /* 0x000000ffff460224 */ /* 0x001fe400078e0048 */
[----:B------:R-:W-:Y:S01]  /*9c60*/  @P0 IMAD.MOV.U32 R71, RZ, RZ, R79 ;  /* 0x000000ffff470224 */ /* 0x000fe200078e004f */
[----:B------:R-:W-:Y:S01]  /*9c70*/  @P0 LOP3.LUT R74, R75, R74, RZ, 0x3c, !PT ;  /* 0x0000004a4b4a0212 */ /* 0x000fe200078e3cff */
[----:B------:R-:W4:Y:S04]  /*9c80*/  LDL R72, [R1+0x554] ;  /* 0x0005540001487983 */ /* 0x000f280000100800 */
[----:B--2---:R0:W-:Y:S01]  /*9c90*/  STS.U16 [R68+UR10+0x13900], R3 ;  /* 0x0139000344007988 */ /* 0x0041e2000800040a */
[----:B---3--:R-:W-:-:S02]  /*9ca0*/  @P0 LOP3.LUT R77, R77, R76, RZ, 0x3c, !PT ;  /* 0x0000004c4d4d0212 */ /* 0x008fc400078e3cff */
[----:B------:R-:W-:Y:S01]  /*9cb0*/  @P0 LOP3.LUT R83, R83, R82, RZ, 0x3c, !PT ;  /* 0x0000005253530212 */ /* 0x000fe200078e3cff */
[----:B------:R-:W2:Y:S01]  /*9cc0*/  LDL R79, [R1+0x578] ;  /* 0x00057800014f7983 */ /* 0x000ea20000100800 */
[----:B0-----:R-:W-:-:S06]  /*9cd0*/  PRMT R3, RZ, 0x7610, R3 ;  /* 0x00007610ff037816 */ /* 0x001fcc0000000003 */
[----:B------:R0:W3:Y:S01]  /*9ce0*/  @P0 LDG.E.U16 R3, desc[UR24][R70.64] ;  /* 0x0000001846030981 */ /* 0x0000e2000c1e1500 */
[----:B------:R-:W-:Y:S01]  /*9cf0*/  @P0 LOP3.LUT R75, R75, R74, RZ, 0x3c, !PT ;  /* 0x0000004a4b4b0212 */ /* 0x000fe200078e3cff */
[----:B0-----:R-:W-:Y:S02]  /*9d00*/  @P0 IMAD.MOV.U32 R70, RZ, RZ, R65 ;  /* 0x000000ffff460224 */ /* 0x001fe400078e0041 */
[----:B----4-:R-:W-:Y:S01]  /*9d10*/  @P0 IMAD.MOV.U32 R71, RZ, RZ, R73 ;  /* 0x000000ffff470224 */ /* 0x010fe200078e0049 */
[----:B---3--:R0:W-:Y:S04]  /*9d20*/  STS.U16 [R68+UR10+0x13d00], R3 ;  /* 0x013d000344007988 */ /* 0x0081e8000800040a */
[----:B------:R-:W3:Y:S01]  /*9d30*/  @P0 LDG.E.U16 R92, desc[UR24][R70.64] ;  /* 0x00000018465c0981 */ /* 0x000ee2000c1e1500 */
[----:B------:R-:W-:-:S02]  /*9d40*/  LOP3.LUT R65, R0, 0x40, RZ, 0x3c, !PT ;  /* 0x0000004000417812 */ /* 0x000fc400078e3cff */
[----:B------:R-:W-:Y:S01]  /*9d50*/  @P0 LOP3.LUT R76, R77, R76, RZ, 0x3c, !PT ;  /* 0x0000004c4d4c0212 */ /* 0x000fe200078e3cff */
[----:B------:R-:W4:Y:S01]  /*9d60*/  LDL R73, [R1+0x558] ;  /* 0x0005580001497983 */ /* 0x000f220000100800 */
[----:B0-----:R-:W-:Y:S02]  /*9d70*/  PRMT R3, RZ, 0x7610, R3 ;  /* 0x00007610ff037816 */ /* 0x001fe40000000003 */
[----:B------:R-:W-:Y:S01]  /*9d80*/  @P0 LOP3.LUT R82, R83, R82, RZ, 0x3c, !PT ;  /* 0x0000005253520212 */ /* 0x000fe200078e3cff */
[----:B------:R-:W2:Y:S04]  /*9d90*/  LDL R68, [R1+0x4f4] ;  /* 0x0004f40001447983 */ /* 0x000ea80000100800 */
[----:B------:R-:W2:Y:S01]  /*9da0*/  @P0 LDG.E.U16 R3, desc[UR24][R74.64] ;  /* 0x000000184a030981 */ /* 0x000ea2000c1e1500 */
[----:B------:R-:W-:-:S02]  /*9db0*/  @P0 LOP3.LUT R77, R77, R76, RZ, 0x3c, !PT ;  /* 0x0000004c4d4d0212 */ /* 0x000fc400078e3cff */
[----:B------:R-:W-:Y:S01]  /*9dc0*/  @P0 LOP3.LUT R81, R81, R80, RZ, 0x3c, !PT ;  /* 0x0000005051510212 */ /* 0x000fe200078e3cff */
[----:B------:R-:W2:Y:S04]  /*9dd0*/  LDL R70, [R1+0x534] ;  /* 0x0005340001467983 */ /* 0x000ea80000100800 */
[----:B------:R-:W2:Y:S04]  /*9de0*/  LDL R71, [R1+0x538] ;  /* 0x0005380001477983 */ /* 0x000ea80000100800 */
[----:B---3--:R-:W-:Y:S01]  /*9df0*/  STS.U16 [R65+UR10+0x10200], R92 ;  /* 0x0102005c41007988 */ /* 0x008fe2000800040a */
[----:B------:R-:W-:-:S02]  /*9e00*/  @P0 LOP3.LUT R83, R83, R82, RZ, 0x3c, !PT ;  /* 0x0000005253530212 */ /* 0x000fc400078e3cff */
[----:B----4-:R-:W-:Y:S01]  /*9e10*/  @P0 LOP3.LUT R73, R73, R72, RZ, 0x3c, !PT ;  /* 0x0000004849490212 */ /* 0x010fe200078e3cff */
[----:B------:R-:W3:Y:S01]  /*9e20*/  LDL R74, [R1+0x594] ;  /* 0x00059400014a7983 */ /* 0x000ee20000100800 */
[----:B--2---:R-:W-:-:S03]  /*9e30*/  @P0 LOP3.LUT R69, R69, R68, RZ, 0x3c, !PT ;  /* 0x0000004445450212 */ /* 0x004fc600078e3cff */
[----:B------:R-:W3:Y:S04]  /*9e40*/  LDL R75, [R1+0x598] ;  /* 0x00059800014b7983 */ /* 0x000ee80000100800 */
[----:B------:R0:W-:Y:S02]  /*9e50*/  STS.U16 [R65+UR10+0x10600], R3 ;  /* 0x0106000341007988 */ /* 0x0001e4000800040a */
[----:B0-----:R-:W-:-:S06]  /*9e60*/  PRMT R3, RZ, 0x7610, R3 ;  /* 0x00007610ff037816 */ /* 0x001fcc0000000003 */
[----:B------:R-:W2:Y:S01]  /*9e70*/  @P0 LDG.E.U16 R3, desc[UR24][R76.64] ;  /* 0x000000184c030981 */ /* 0x000ea2000c1e1500 */
[----:B------:R-:W-:Y:S02]  /*9e80*/  @P0 LOP3.LUT R68, R69, R68, RZ, 0x3c, !PT ;  /* 0x0000004445440212 */ /* 0x000fe400078e3cff */
[----:B------:R-:W-:Y:S02]  /*9e90*/  @P0 LOP3.LUT R80, R81, R80, RZ, 0x3c, !PT ;  /* 0x0000005051500212 */ /* 0x000fe400078e3cff */
[----:B------:R-:W-:Y:S02]  /*9ea0*/  @P0 LOP3.LUT R71, R71, R70, RZ, 0x3c, !PT ;  /* 0x0000004647470212 */ /* 0x000fe400078e3cff */
[----:B------:R-:W-:Y:S02]  /*9eb0*/  @P0 LOP3.LUT R72, R73, R72, RZ, 0x3c, !PT ;  /* 0x0000004849480212 */ /* 0x000fe400078e3cff */
[----:B------:R-:W-:Y:S01]  /*9ec0*/  @P0 LOP3.LUT R79, R79, R78, RZ, 0x3c, !PT ;  /* 0x0000004e4f4f0212 */ /* 0x000fe200078e3cff */
[----:B------:R-:W4:Y:S04]  /*9ed0*/  LDL R76, [R1+0x5b4] ;  /* 0x0005b400014c7983 */ /* 0x000f280000100800 */
[----:B------:R-:W3:Y:S04]  /*9ee0*/  LDL R77, [R1+0x5b8] ;  /* 0x0005b800014d7983 */ /* 0x000ee80000100800 */
[----:B--2---:R0:W-:Y:S02]  /*9ef0*/  STS.U16 [R65+UR10+0x10a00], R3 ;  /* 0x010a000341007988 */ /* 0x0041e4000800040a */
[----:B0-----:R-:W-:-:S06]  /*9f00*/  PRMT R3, RZ, 0x7610, R3 ;  /* 0x00007610ff037816 */ /* 0x001fcc0000000003 */
[----:B------:R-:W2:Y:S01]  /*9f10*/  @P0 LDG.E.U16 R3, desc[UR24][R82.64] ;  /* 0x0000001852030981 */ /* 0x000ea2000c1e1500 */
[----:B------:R-:W-:Y:S02]  /*9f20*/  @P0 LOP3.LUT R69, R69, R68, RZ, 0x3c, !PT ;  /* 0x0000004445450212 */ /* 0x000fe400078e3cff */
[----:B------:R-:W-:Y:S02]  /*9f30*/  @P0 LOP3.LUT R81, R81, R80, RZ, 0x3c, !PT ;  /* 0x0000005051510212 */ /* 0x000fe400078e3cff */
[----:B------:R-:W-:Y:S02]  /*9f40*/  @P0 LOP3.LUT R70, R71, R70, RZ, 0x3c, !PT ;  /* 0x0000004647460212 */ /* 0x000fe400078e3cff */
[----:B------:R-:W-:Y:S02]  /*9f50*/  @P0 LOP3.LUT R73, R73, R72, RZ, 0x3c, !PT ;  /* 0x0000004849490212 */ /* 0x000fe400078e3cff */
[----:B------:R-:W-:Y:S01]  /*9f60*/  @P0 LOP3.LUT R78, R79, R78, RZ, 0x3c, !PT ;  /* 0x0000004e4f4e0212 */ /* 0x000fe200078e3cff */
[----:B------:R-:W3:Y:S04]  /*9f70*/  LDL.LU.64 R82, [R1+0x900] ;  /* 0x0009000001527983 */ /* 0x000ee80000300a00 */
[----:B--2---:R0:W-:Y:S02]  /*9f80*/  STS.U16 [R65+UR10+0x10e00], R3 ;  /* 0x010e000341007988 */ /* 0x0041e4000800040a */
[----:B0-----:R-:W-:-:S06]  /*9f90*/  PRMT R3, RZ, 0x7610, R3 ;  /* 0x00007610ff037816 */ /* 0x001fcc0000000003 */
[----:B------:R-:W2:Y:S01]  /*9fa0*/  @P0 LDG.E.U16 R3, desc[UR24][R68.64] ;  /* 0x0000001844030981 */ /* 0x000ea2000c1e1500 */
[----:B------:R-:W-:Y:S02]  /*9fb0*/  @P0 LOP3.LUT R71, R71, R70, RZ, 0x3c, !PT ;  /* 0x0000004647470212 */ /* 0x000fe400078e3cff */
[----:B------:R-:W-:Y:S02]  /*9fc0*/  @P0 LOP3.LUT R79, R79, R78, RZ, 0x3c, !PT ;  /* 0x0000004e4f4f0212 */ /* 0x000fe400078e3cff */
[----:B---3--:R-:W-:Y:S01]  /*9fd0*/  @P0 LOP3.LUT R75, R75, R74, RZ, 0x3c, !PT ;  /* 0x0000004a4b4b0212 */ /* 0x008fe200078e3cff */
[----:B------:R-:W3:Y:S04]  /*9fe0*/  LDL.LU.64 R68, [R1+0x8f8] ;  /* 0x0008f80001447983 */ /* 0x000ee80000300a00 */
[----:B--2---:R0:W-:Y:S02]  /*9ff0*/  STS.U16 [R65+UR10+0x11200], R3 ;  /* 0x0112000341007988 */ /* 0x0041e4000800040a */
[----:B0-----:R-:W-:-:S06]  /*a000*/  PRMT R3, RZ, 0x7610, R3 ;  /* 0x00007610ff037816 */ /* 0x001fcc0000000003 */
[----:B------:R-:W2:Y:S01]  /*a010*/  @P0 LDG.E.U16 R3, desc[UR24][R80.64] ;  /* 0x0000001850030981 */ /* 0x000ea2000c1e1500 */
[----:B------:R-:W-:-:S03]  /*a020*/  @P0 LOP3.LUT R74, R75, R74, RZ, 0x3c, !PT ;  /* 0x0000004a4b4a0212 */ /* 0x000fc600078e3cff */
        /* <DEDUP_REMOVED lines=16> */
[----:B0-----:R-:W-:Y:S02]  /*a130*/  @P0 IMAD.MOV.U32 R74, RZ, RZ, R77 ;  /* 0x000000ffff4a0224 */ /* 0x001fe400078e004d */
[----:B----4-:R-:W-:Y:S01]  /*a140*/  @P0 IMAD.MOV.U32 R75, RZ, RZ, R76 ;  /* 0x000000ffff4b0224 */ /* 0x010fe200078e004c */
[----:B------:R-:W-:Y:S01]  /*a150*/  PRMT R92, RZ, 0x7610, R92 ;  /* 0x00007610ff5c7816 */ /* 0x000fe2000000005c */
[----:B------:R-:W4:Y:S04]  /*a160*/  LDL R76, [R1+0x4a0] ;  /* 0x0004a000014c7983 */ /* 0x000f280000100800 */
        /* <DEDUP_REMOVED lines=8> */
[----:B---3--:R-:W2:Y:S04]  /*a1f0*/  @P0 LDG.E.U16 R3, desc[UR24][R72.64] ;  /* 0x0000001848030981 */ /* 0x008ea8000c1e1500 */
[----:B------:R-:W3:Y:S04]  /*a200*/  LDL R73, [R1+0x47c] ;  /* 0x00047c0001497983 */ /* 0x000ee80000100800 */
[----:B--2---:R0:W-:Y:S02]  /*a210*/  STS.U16 [R65+UR10+0x12e00], R3 ;  /* 0x012e000341007988 */ /* 0x0041e4000800040a */
[----:B0-----:R-:W-:-:S06]  /*a220*/  PRMT R3, RZ, 0x7610, R3 ;  /* 0x00007610ff037816 */ /* 0x001fcc0000000003 */
[----:B------:R0:W2:Y:S01]  /*a230*/  @P0 LDG.E.U16 R3, desc[UR24][R70.64] ;  /* 0x0000001846030981 */ /* 0x0000a2000c1e1500 */
[----:B------:R-:W-:Y:S02]  /*a240*/  @P0 IMAD.MOV.U32 R72, RZ, RZ, R74 ;  /* 0x000000ffff480224 */ /* 0x000fe400078e004a */
[----:B----4-:R-:W-:Y:S01]  /*a250*/  @P0 IMAD.MOV.U32 R78, RZ, RZ, R76 ;  /* 0x000000ffff4e0224 */ /* 0x010fe200078e004c */
[----:B------:R-:W4:Y:S01]  /*a260*/  LDL R74, [R1+0x580] ;  /* 0x00058000014a7983 */ /* 0x000f220000100800 */
[----:B------:R-:W-:-:S03]  /*a270*/  @P0 IMAD.MOV.U32 R79, RZ, RZ, R75 ;  /* 0x000000ffff4f0224 */ /* 0x000fc600078e004b */
[----:B---3--:R-:W3:Y:S01]  /*a280*/  @P0 LDG.E.U16 R92, desc[UR24][R72.64] ;  /* 0x00000018485c0981 */ /* 0x008ee2000c1e1500 */
[----:B0-----:R-:W-:-:S03]  /*a290*/  LOP3.LUT R71, R0, 0x60, RZ, 0x3c, !PT ;  /* 0x0000006000477812 */ /* 0x001fc600078e3cff */
[----:B------:R-:W3:Y:S04]  /*a2a0*/  LDL R70, [R1+0x540] ;  /* 0x0005400001467983 */ /* 0x000ee80000100800 */
[----:B------:R-:W3:Y:S04]  /*a2b0*/  LDL R76, [R1+0x5a0] ;  /* 0x0005a000014c7983 */ /* 0x000ee80000100800 */
[----:B------:R-:W3:Y:S04]  /*a2c0*/  LDL R72, [R1+0x560] ;  /* 0x0005600001487983 */ /* 0x000ee80000100800 */
[----:B------:R-:W3:Y:S04]  /*a2d0*/  LDL R73, [R1+0x57c] ;  /* 0x00057c0001497983 */ /* 0x000ee80000100800 */
[----:B------:R-:W3:Y:S04]  /*a2e0*/  LDL R75, [R1+0x59c] ;  /* 0x00059c00014b7983 */ /* 0x000ee80000100800 */
[----:B--2---:R0:W-:Y:S02]  /*a2f0*/  STS.U16 [R65+UR10+0x13200], R3 ;  /* 0x0132000341007988 */ /* 0x0041e4000800040a */
[----:B0-----:R-:W-:-:S06]  /*a300*/  PRMT R3, RZ, 0x7610, R3 ;  /* 0x00007610ff037816 */ /* 0x001fcc0000000003 */
[----:B------:R0:W2:Y:S02]  /*a310*/  @P0 LDG.E.U16 R3, desc[UR24][R68.64] ;  /* 0x0000001844030981 */ /* 0x0000a4000c1e1500 */
[----:B0-----:R-:W-:Y:S02]  /*a320*/  @P0 IMAD.MOV.U32 R68, RZ, RZ, R62 ;  /* 0x000000ffff440224 */ /* 0x001fe400078e003e */
[----:B------:R-:W-:Y:S01]  /*a330*/  @P0 IMAD.MOV.U32 R69, RZ, RZ, R66 ;  /* 0x000000ffff450224 */ /* 0x000fe200078e0042 */
        /* <DEDUP_REMOVED lines=15> */
[----:B0-----:R-:W-:-:S02]  /*a430*/  PRMT R3, RZ, 0x7610, R3 ;  /* 0x00007610ff037816 */ /* 0x001fc40000000003 */
[----:B------:R-:W2:Y:S04]  /*a440*/  LDL R65, [R1+0x4fc] ;  /* 0x0004fc0001417983 */ /* 0x000ea80000100800 */
[----:B------:R0:W2:Y:S04]  /*a450*/  @P0 LDG.E.U16 R3, desc[UR24][R78.64] ;  /* 0x000000184e030981 */ /* 0x0000a8000c1e1500 */
[----:B------:R1:W-:Y:S04]  /*a460*/  STS.U16 [R71+UR10+0x13f00], R67 ;  /* 0x013f004347007988 */ /* 0x0003e8000800040a */
[----:B---3--:R3:W-:Y:S01]  /*a470*/  STS.U16 [R71+UR10+0x10300], R92 ;  /* 0x0103005c47007988 */ /* 0x0087e2000800040a */
[----:B0-----:R-:W-:-:S02]  /*a480*/  @P0 IMAD.MOV.U32 R78, RZ, RZ, R77 ;  /* 0x000000ffff4e0224 */ /* 0x001fc400078e004d */
[----:B------:R-:W-:Y:S01]  /*a490*/  @P0 IMAD.MOV.U32 R79, RZ, RZ, R62 ;  /* 0x000000ffff4f0224 */ /* 0x000fe200078e003e */
[----:B-1----:R-:W4:Y:S01]  /*a4a0*/  LDL R67, [R1+0x51c] ;  /* 0x00051c0001437983 */ /* 0x002f220000100800 */
[----:B---3--:R-:W-:-:S03]  /*a4b0*/  LOP3.LUT R92, R0, 0x60, RZ, 0x3c, !PT ;  /* 0x00000060005c7812 */ /* 0x008fc600078e3cff */
[----:B------:R-:W3:Y:S04]  /*a4c0*/  LDL R71, [R1+0x55c] ;  /* 0x00055c0001477983 */ /* 0x000ee80000100800 */
[----:B--2---:R0:W-:Y:S02]  /*a4d0*/  STS.U16 [R92+UR10+0x10700], R3 ;  /* 0x010700035c007988 */ /* 0x0041e4000800040a */
[----:B0-----:R-:W-:-:S06]  /*a4e0*/  PRMT R3, RZ, 0x7610, R3 ;  /* 0x00007610ff037816 */ /* 0x001fcc0000000003 */
[----:B------:R-:W2:Y:S01]  /*a4f0*/  @P0 LDG.E.U16 R3, desc[UR24][R78.64] ;  /* 0x000000184e030981 */ /* 0x000ea2000c1e1500 */
[----:B------:R-:W-:-:S03]  /*a500*/  @P0 IMAD.MOV.U32 R62, RZ, RZ, R64 ;  /* 0x000000ffff3e0224 */ /* 0x000fc600078e0040 */
[----:B------:R-:W3:Y:S04]  /*a510*/  LDL.LU.64 R78, [R1+0x8d8] ;  /* 0x0008d800014e7983 */ /* 0x000ee80000300a00 */
[----:B--2---:R0:W-:Y:S01]  /*a520*/  STS.U16 [R92+UR10+0x10b00], R3 ;  /* 0x010b00035c007988 */ /* 0x0041e2000800040a */
[----:B------:R-:W-:-:S03]  /*a530*/  @P0 IMAD.MOV.U32 R64, RZ, RZ, R66 ;  /* 0x000000ffff400224 */ /* 0x000fc600078e0042 */
[----:B------:R-:W2:Y:S01]  /*a540*/  LDL R77, [R1+0x5bc] ;  /* 0x0005bc00014d7983 */ /* 0x000ea20000100800 */
[----:B0-----:R-:W-:-:S06]  /*a550*/  PRMT R3, RZ, 0x7610, R3 ;  /* 0x00007610ff037816 */ /* 0x001fcc0000000003 */
[----:B------:R-:W2:Y:S01]  /*a560*/  @P0 LDG.E.U16 R3, desc[UR24][R62.64] ;  /* 0x000000183e030981 */ /* 0x000ea2000c1e1500 */
[----:B------:R-:W-:-:S03]  /*a570*/  @P0 IMAD.MOV.U32 R66, RZ, RZ, R68 ;  /* 0x000000ffff420224 */ /* 0x000fc600078e0044 */
[----:B------:R0:W5:Y:S04]  /*a580*/  LDL.LU.64 R62, [R1+0x8d0] ;  /* 0x0008d000013e7983 */ /* 0x0001680000300a00 */
[----:B--2---:R1:W-:Y:S02]  /*a590*/  STS.U16 [R92+UR10+0x10f00], R3 ;  /* 0x010f00035c007988 */ /* 0x0043e4000800040a */
[----:B-1----:R-:W-:-:S06]  /*a5a0*/  PRMT R3, RZ, 0x7610, R3 ;  /* 0x00007610ff037816 */ /* 0x002fcc0000000003 */
[----:B------:R-:W2:Y:S01]  /*a5b0*/  @P0 LDG.E.U16 R3, desc[UR24][R64.64] ;  /* 0x0000001840030981 */ /* 0x000ea2000c1e1500 */
[----:B------:R-:W-:-:S03]  /*a5c0*/  @P0 IMAD.MOV.U32 R68, RZ, RZ, R70 ;  /* 0x000000ffff440224 */ /* 0x000fc600078e0046 */
[----:B------:R0:W5:Y:S04]  /*a5d0*/  LDL.LU.64 R64, [R1+0x8c8] ;  /* 0x0008c80001407983 */ /* 0x0001680000300a00 */
[----:B--2---:R1:W-:Y:S02]  /*a5e0*/  STS.U16 [R92+UR10+0x11300], R3 ;  /* 0x011300035c007988 */ /* 0x0043e4000800040a */
[----:B-1----:R-:W-:-:S06]  /*a5f0*/  PRMT R3, RZ, 0x7610, R3 ;  /* 0x00007610ff037816 */ /* 0x002fcc0000000003 */
[----:B----4-:R-:W2:Y:S01]  /*a600*/  @P0 LDG.E.U16 R3, desc[UR24][R66.64] ;  /* 0x0000001842030981 */ /* 0x010ea2000c1e1500 */
        /* <DEDUP_REMOVED lines=9> */
[----:B---3--:R-:W2:Y:S01]  /*a6a0*/  @P0 LDG.E.U16 R3, desc[UR24][R70.64] ;  /* 0x0000001846030981 */ /* 0x008ea2000c1e1500 */
        /* <DEDUP_REMOVED lines=9> */
[----:B------:R-:W2:Y:S04]  /*a740*/  @P0 LDG.E.U16 R3, desc[UR24][R74.64] ;  /* 0x000000184a030981 */ /* 0x000ea8000c1e1500 */
[----:B------:R0:W5:Y:S04]  /*a750*/  LDL.LU.64 R74, [R1+0x8a0] ;  /* 0x0008a000014a7983 */ /* 0x0001680000300a00 */
[----:B------:R-:W3:Y:S04]  /*a760*/  LDL.LU R91, [R1+0x898] ;  /* 0x00089800015b7983 */ /* 0x000ee80000300800 */
[----:B--2---:R1:W-:Y:S02]  /*a770*/  STS.U16 [R92+UR10+0x12700], R3 ;  /* 0x012700035c007988 */ /* 0x0043e4000800040a */
[----:B-1----:R-:W-:-:S06]  /*a780*/  PRMT R3, RZ, 0x7610, R3 ;  /* 0x00007610ff037816 */ /* 0x002fcc0000000003 */
[----:B------:R-:W2:Y:S01]  /*a790*/  @P0 LDG.E.U16 R3, desc[UR24][R76.64] ;  /* 0x000000184c030981 */ /* 0x000ea2000c1e1500 */
[----:B------:R-:W-:Y:S02]  /*a7a0*/  UIADD3 UR7, UPT, UPT, UR10, 0x8000, URZ ;  /* 0x000080000a077890 */ /* 0x000fe4000fffe0ff */
[----:B------:R-:W-:Y:S01]  /*a7b0*/  UIADD3 UR8, UPT, UPT, UR10, 0x14000, URZ ;  /* 0x000140000a087890 */ /* 0x000fe2000fffe0ff */
[----:B------:R0:W5:Y:S04]  /*a7c0*/  LDL.LU.64 R76, [R1+0x890] ;  /* 0x00089000014c7983 */ /* 0x0001680000300a00 */
[----:B--2---:R1:W-:Y:S02]  /*a7d0*/  STS.U16 [R92+UR10+0x12b00], R3 ;  /* 0x012b00035c007988 */ /* 0x0043e4000800040a */
[----:B-1----:R-:W-:-:S06]  /*a7e0*/  PRMT R3, RZ, 0x7610, R3 ;  /* 0x00007610ff037816 */ /* 0x002fcc0000000003 */
[----:B------:R-:W2:Y:S04]  /*a7f0*/  @P0 LDG.E.U16 R3, desc[UR24][R78.64] ;  /* 0x000000184e030981 */ /* 0x000ea8000c1e1500 */
[----:B------:R0:W5:Y:S04]  /*a800*/  LDL.LU.64 R78, [R1+0x888] ;  /* 0x00088800014e7983 */ /* 0x0001680000300a00 */
[----:B--2---:R1:W-:Y:S02]  /*a810*/  STS.U16 [R92+UR10+0x12f00], R3 ;  /* 0x012f00035c007988 */ /* 0x0043e4000800040a */
[----:B-1----:R-:W-:-:S06]  /*a820*/  PRMT R3, RZ, 0x7610, R3 ;  /* 0x00007610ff037816 */ /* 0x002fcc0000000003 */
[----:B------:R-:W2:Y:S01]  /*a830*/  @P0 LDG.E.U16 R3, desc[UR24][R80.64] ;  /* 0x0000001850030981 */ /* 0x000ea2000c1e1500 */
[----:B------:R-:W-:-:S03]  /*a840*/  USHF.R.U32.HI UR7, URZ, 0x4, UR7 ;  /* 0x00000004ff077899 */ /* 0x000fc60008011607 */
        /* <DEDUP_REMOVED lines=9> */
[----:B------:R-:W-:-:S03]  /*a8e0*/  ISETP.LT.OR P0, PT, R93, 0x40, P2 ;  /* 0x000000405d00780c */ /* 0x000fc60001701670 */
[----:B------:R0:W5:Y:S01]  /*a8f0*/  LDL.LU.64 R84, [R1+0x870] ;  /* 0x0008700001547983 */ /* 0x0001620000300a00 */
[----:B------:R-:W-:Y:S02]  /*a900*/  USGXT.U32 UR15, UR7, 0xe ;  /* 0x0000000e070f789a */ /* 0x000fe40008000000 */
[----:B------:R-:W-:Y:S02]  /*a910*/  USGXT.U32 UR14, UR8, 0xe ;  /* 0x0000000e080e789a */ /* 0x000fe40008000000 */
[----:B------:R-:W-:Y:S02]  /*a920*/  UIADD3 UR18, UP1, UPT, UR15, 0x2000080, URZ ;  /* 0x020000800f127890 */ /* 0x000fe4000ff3e0ff */
[----:B------:R-:W-:Y:S01]  /*a930*/  UIADD3 UR20, UP2, UPT, UR14, 0x2, URZ ;  /* 0x000000020e147890 */ /* 0x000fe2000ff5e0ff */
[----:B------:R-:W-:Y:S01]  /*a940*/  UMOV UR4, URZ ;  /* 0x000000ff00047c82 */ /* 0x000fe20008000000 */
[----:B------:R-:W-:Y:S01]  /*a950*/  UMOV UR5, URZ ;  /* 0x000000ff00057c82 */ /* 0x000fe20008000000 */
[----:B------:R-:W-:-:S02]  /*a960*/  UIADD3.X UR19, UPT, UPT, UR4, 0x40004040, URZ, UP1, !UPT ;  /* 0x4000404004137890 */ /* 0x000fc40008ffe4ff */
[----:B------:R-:W-:Y:S01]  /*a970*/  UIADD3.X UR21, UPT, UPT, UR5, 0x40004040, URZ, UP2, !UPT ;  /* 0x4000404005157890 */ /* 0x000fe200097fe4ff */
[----:B---3--:R-:W-:Y:S01]  /*a980*/  IMAD.SHL.U32 R91, R91, 0x40, RZ ;  /* 0x000000405b5b7824 */ /* 0x008fe200078e00ff */
[----:B--2---:R1:W-:Y:S01]  /*a990*/  STS.U16 [R92+UR10+0x13b00], R3 ;  /* 0x013b00035c007988 */ /* 0x0043e2000800040a */
[----:B------:R2:W-:Y:S06]  /*a9a0*/  MEMBAR.ALL.CTA ;  /* 0x0000000000007992 */ /* 0x0005ec0000008000 */
[----:B--2---:R-:W2:Y:S01]  /*a9b0*/  FENCE.VIEW.ASYNC.S ;  /* 0x00000000000073c6 */ /* 0x004ea20000000000 */
[----:B-1----:R-:W-:-:S04]  /*a9c0*/  SHF.R.S32.HI R3, RZ, 0x1f, R93 ;  /* 0x0000001fff037819 */ /* 0x002fc8000001145d */
[----:B------:R-:W-:Y:S02]  /*a9d0*/  LEA.HI R3, R3, R93, RZ, 0x6 ;  /* 0x0000005d03037211 */ /* 0x000fe400078f30ff */
[----:B------:R0:W5:Y:S02]  /*a9e0*/  LDL.LU R93, [R1+0x86c] ;  /* 0x00086c00015d7983 */ /* 0x0001640000300800 */
[----:B------:R-:W-:-:S04]  /*a9f0*/  SHF.R.S32.HI R3, RZ, 0x6, R3 ;  /* 0x00000006ff037819 */ /* 0x000fc80000011403 */
[----:B------:R-:W-:-:S05]  /*aa00*/  VIMNMX R3, PT, PT, R3, 0x1, !PT ;  /* 0x0000000103037848 */ /* 0x000fca0007fe0100 */
[----:B------:R-:W-:-:S05]  /*aa10*/  VIADD R3, R3, 0xffffffff ;  /* 0xffffffff03037836 */ /* 0x000fca0000000000 */
[----:B------:R0:W-:Y:S01]  /*aa20*/  STL [R1+0x83c], R3 ;  /* 0x00083c0301007387 */ /* 0x0001e20000100800 */
[----:B--2---:R-:W-:Y:S01]  /*aa30*/  BAR.SYNC.DEFER_BLOCKING 0x0 ;  /* 0x0000000000007b1d */ /* 0x004fe20000010000 */
[----:B------:R-:W-:Y:S01]  /*aa40*/  ISETP.NE.U32.AND P3, PT, R3, RZ, PT ;  /* 0x000000ff0300720c */ /* 0x000fe20003f65070 */
[----:B------:R-:W-:-:S04]  /*aa50*/  IMAD.SHL.U32 R92, R90, 0x40, RZ ;  /* 0x000000405a5c7824 */ /* 0x000fc800078e00ff */
[----:B------:R-:W-:Y:S08]  /*aa60*/  @P0 BRA `(.L_x_6) ;  /* 0x0000000000d80947 */ /* 0x000ff00003800000 */
[----:B------:R-:W-:Y:S02]  /*aa70*/  USHF.R.U32.HI UR13, URZ, 0x4, UR10 ;  /* 0x00000004ff0d7899 */ /* 0x000fe4000801160a */
[----:B------:R-:W-:Y:S02]  /*aa80*/  UIADD3 UR7, UPT, UPT, UR10, 0x10000, URZ ;  /* 0x000100000a077890 */ /* 0x000fe4000fffe0ff */
[----:B------:R-:W-:Y:S02]  /*aa90*/  USGXT.U32 UR13, UR13, 0xe ;  /* 0x0000000e0d0d789a */ /* 0x000fe40008000000 */
[----:B------:R-:W-:Y:S02]  /*aaa0*/  USHF.R.U32.HI UR7, URZ, 0x4, UR7 ;  /* 0x00000004ff077899 */ /* 0x000fe40008011607 */
[----:B------:R-:W-:Y:S02]  /*aab0*/  UIADD3 UR40, UP1, UPT, UR13, 0x2000080, URZ ;  /* 0x020000800d287890 */ /* 0x000fe4000ff3e0ff */
[----:B------:R-:W-:Y:S01]  /*aac0*/  USGXT.U32 UR16, UR7, 0xe ;  /* 0x0000000e0710789a */ /* 0x000fe20008000000 */
[----:B------:R-:W-:Y:S01]  /*aad0*/  UMOV UR5, URZ ;  /* 0x000000ff00057c82 */ /* 0x000fe20008000000 */
[----:B------:R-:W-:Y:S01]  /*aae0*/  UMOV UR8, URZ ;  /* 0x000000ff00087c82 */ /* 0x000fe20008000000 */
[----:B------:R-:W-:-:S02]  /*aaf0*/  UIADD3.X UR41, UPT, UPT, UR5, 0x40004040, URZ, UP1, !UPT ;  /* 0x4000404005297890 */ /* 0x000fc40008ffe4ff */
[----:B------:R-:W-:Y:S01]  /*ab00*/  UIADD3 UR42, UP1, UPT, UR16, 0x2, URZ ;  /* 0x00000002102a7890 */ /* 0x000fe2000ff3e0ff */
[----:B------:R-:W-:Y:S01]  /*ab10*/  UMOV UR7, URZ ;  /* 0x000000ff00077c82 */ /* 0x000fe20008000000 */
[----:B------:R-:W-:Y:S02]  /*ab20*/  UIADD3.64 UR44, UPT, UPT, UR40, 0x80, URZ ;  /* 0x00000080282c7897 */ /* 0x000fe4000fffe0ff */
[----:B------:R-:W-:Y:S01]  /*ab30*/  UIADD3.X UR43, UPT, UPT, UR8, 0x40004040, URZ, UP1, !UPT ;  /* 0x40004040082b7890 */ /* 0x000fe20008ffe4ff */
[----:B------:R-:W-:Y:S01]  /*ab40*/  UMOV UR5, UR6 ;  /* 0x0000000600057c82 */ /* 0x000fe20008000000 */
[----:B------:R-:W-:Y:S02]  /*ab50*/  ULOP3.LUT UR6, UR13, 0x2000000, URZ, 0xfc, !UPT ;  /* 0x020000000d067892 */ /* 0x000fe4000f8efcff */
[----:B------:R-:W-:Y:S02]  /*ab60*/  UIADD3.64 UR46, UPT, UPT, UR42, 0x2, URZ ;  /* 0x000000022a2e7897 */ /* 0x000fe4000fffe0ff */
[----:B------:R-:W-:-:S02]  /*ab70*/  UIADD3.64 UR48, UPT, UPT, UR40, 0x100, URZ ;  /* 0x0000010028307897 */ /* 0x000fc4000fffe0ff */
[----:B------:R-:W-:Y:S02]  /*ab80*/  UIADD3.64 UR50, UPT, UPT, UR42, 0x4, URZ ;  /* 0x000000042a327897 */ /* 0x000fe4000fffe0ff */
[----:B------:R-:W-:Y:S02]  /*ab90*/  UIADD3 UR54, UPT, UPT, UR9, 0x80, URZ ;  /* 0x0000008009367890 */ /* 0x000fe4000fffe0ff */
[----:B------:R-:W-:Y:S02]  /*aba0*/  UIADD3.64 UR52, UPT, UPT, UR40, 0x380, URZ ;  /* 0x0000038028347897 */ /* 0x000fe4000fffe0ff */
[----:B------:R-:W-:Y:S02]  /*abb0*/  UIADD3 UR55, UPT, UPT, UR9, 0x80, URZ ;  /* 0x0000008009377890 */ /* 0x000fe4000fffe0ff */
[----:B------:R-:W-:Y:S02]  /*abc0*/  UIADD3.64 UR56, UPT, UPT, UR40, 0x400, URZ ;  /* 0x0000040028387897 */ /* 0x000fe4000fffe0ff */
[----:B------:R-:W-:-:S02]  /*abd0*/  UIADD3 UR62, UPT, UPT, UR9, 0x80, URZ ;  /* 0x00000080093e7890 */ /* 0x000fc4000fffe0ff */
[----:B------:R-:W-:Y:S01]  /*abe0*/  UIADD3.64 UR58, UPT, UPT, UR40, 0x480, URZ ;  /* 0x00000480283a7897 */ /* 0x000fe2000fffe0ff */
[----:B------:R-:W-:Y:S01]  /*abf0*/  UMOV UR30, 0x0 ;  /* 0x00000000001e7882 */ /* 0x000fe20000000000 */
[----:B------:R-:W-:Y:S01]  /*ac00*/  UMOV UR31, 0x8208010 ;  /* 0x08208010001f7882 */ /* 0x000fe20000000000 */
[----:B------:R-:W-:Y:S01]  /*ac10*/  UIADD3 UR63, UPT, UPT, UR9, 0x80, URZ ;  /* 0x00000080093f7890 */ /* 0x000fe2000fffe0ff */
[----:B------:R-:W-:Y:S01]  /*ac20*/  UMOV UR17, 0x40004040 ;  /* 0x4000404000117882 */ /* 0x000fe20000000000 */
[----:B------:R-:W-:Y:S01]  /*ac30*/  UIADD3.64 UR60, UPT, UPT, UR40, 0x500, URZ ;  /* 0x00000500283c7897 */ /* 0x000fe2000fffe0ff */
[----:B------:R-:W-:Y:S01]  /*ac40*/  UMOV UR7, 0x40004040 ;  /* 0x4000404000077882 */ /* 0x000fe20000000000 */
[----:B------:R-:W-:Y:S01]  /*ac50*/  UMOV UR22, 0x0 ;  /* 0x0000000000167882 */ /* 0x000fe20000000000 */
[----:B------:R-:W-:Y:S01]  /*ac60*/  UMOV UR23, 0x8208010 ;  /* 0x0820801000177882 */ /* 0x000fe20000000000 */
[----:B------:R-:W-:Y:S01]  /*ac70*/  UMOV UR26, 0x0 ;  /* 0x00000000001a7882 */ /* 0x000fe20000000000 */
[----:B------:R-:W-:Y:S01]  /*ac80*/  UMOV UR27, 0x8208010 ;  /* 0x08208010001b7882 */ /* 0x000fe20000000000 */
[----:B------:R1:W-:Y:S01]  /*ac90*/  UTCHMMA gdesc[UR6], gdesc[UR16], tmem[UR9], tmem[UR30], idesc[UR31], !UPT ;  /* 0x00ff1e10060075ea */ /* 0x0003e2000f800009 */
[----:B------:R-:W-:Y:S01]  /*aca0*/  UMOV UR34, 0x0 ;  /* 0x0000000000227882 */ /* 0x000fe20000000000 */
[----:B------:R-:W-:Y:S01]  /*acb0*/  UMOV UR35, 0x8208010 ;  /* 0x0820801000237882 */ /* 0x000fe20000000000 */
[----:B------:R1:W-:Y:S01]  /*acc0*/  UTCHMMA gdesc[UR40], gdesc[UR42], tmem[UR9], tmem[UR22], idesc[UR23], UPT ;  /* 0x00ff162a280075ea */ /* 0x0003e2000b800009 */
        /* <DEDUP_REMOVED lines=8> */
[----:B------:R1:W-:Y:S01]  /*ad50*/  UTCHMMA gdesc[UR52], gdesc[UR16], tmem[UR54], tmem[UR32], idesc[UR33], !UPT ;  /* 0x00ff2010340075ea */ /* 0x0003e2000f800036 */
[----:B------:R-:W-:Y:S01]  /*ad60*/  UMOV UR38, 0x0 ;  /* 0x0000000000267882 */ /* 0x000fe20000000000 */
[----:B------:R-:W-:Y:S01]  /*ad70*/  UMOV UR39, 0x8208010 ;  /* 0x0820801000277882 */ /* 0x000fe20000000000 */
[----:B------:R1:W-:Y:S01]  /*ad80*/  UTCHMMA gdesc[UR56], gdesc[UR42], tmem[UR55], tmem[UR28], idesc[UR29], UPT ;  /* 0x00ff1c2a380075ea */ /* 0x0003e2000b800037 */
[----:B------:R1:W-:Y:S01]  /*ad90*/  UTCHMMA gdesc[UR58], gdesc[UR46], tmem[UR62], tmem[UR36], idesc[UR37], UPT ;  /* 0x00ff242e3a0075ea */ /* 0x0003e2000b80003e */
[----:B------:R1:W-:Y:S01]  /*ada0*/  UTCHMMA gdesc[UR60], gdesc[UR50], tmem[UR63], tmem[UR38], idesc[UR39], UPT ;  /* 0x00ff26323c0075ea */ /* 0x0003e2000b80003f */
[----:B------:R1:W-:Y:S01]  /*adb0*/  UTCBAR [UR5], URZ ;  /* 0x000000ff050073e9 */ /* 0x0003e200080000ff */
[----:B------:R-:W-:Y:S01]  /*adc0*/  NOP ;  /* 0x0000000000007918 */ /* 0x000fe20000000000 */
.L_x_6:
[----:B------:R2:W-:Y:S01]  /*add0*/  STL [R1+0x30c], RZ ;  /* 0x00030cff01007387 */ /* 0x0005e20000100800 */
[----:B-1----:R-:W-:Y:S01]  /*ade0*/  UMOV UR16, UR18 ;  /* 0x0000001200107c82 */ /* 0x002fe20008000000 */
[----:B------:R-:W-:Y:S01]  /*adf0*/  UMOV UR17, UR19 ;  /* 0x0000001300117c82 */ /* 0x000fe20008000000 */
[----:B------:R-:W-:Y:S01]  /*ae00*/  UMOV UR18, UR20 ;  /* 0x0000001400127c82 */ /* 0x000fe20008000000 */
[----:B------:R-:W-:Y:S01]  /*ae10*/  UMOV UR19, UR21 ;  /* 0x0000001500137c82 */ /* 0x000fe20008000000 */
[----:B------:R-:W-:Y:S05]  /*ae20*/  @!P3 BRA `(.L_x_7) ;  /* 0x000000c80098b947 */ /* 0x000fea0003800000 */
[----:B0-----:R-:W-:Y:S01]  /*ae30*/  SHF.R.S32.HI R3, RZ, 0x1f, R91 ;  /* 0x0000001fff037819 */ /* 0x001fe2000001145b */
[C---:B------:R-:W-:Y:S01]  /*ae40*/  IMAD.SHL.U32 R90, R91.reuse, 0x2, RZ ;  /* 0x000000025b5a7824 */ /* 0x040fe200078e00ff */
[----:B------:R-:W-:Y:S02]  /*ae50*/  ULOP3.LUT UR20, UR15, 0x2000000, URZ, 0xfc, !UPT ;  /* 0x020000000f147892 */ /* 0x000fe4000f8efcff */
[----:B------:R-:W-:Y:S01]  /*ae60*/  SHF.L.U64.HI R3, R91, 0x1, R3 ;  /* 0x000000015b037819 */ /* 0x000fe20000010203 */
[----:B------:R-:W-:Y:S01]  /*ae70*/  UIADD3.64 UR26, UPT, UPT, UR16, 0x80, URZ ;  /* 0x00000080101a7897 */ /* 0x000fe2000fffe0ff */
[----:B------:R-:W-:Y:S01]  /*ae80*/  SHF.R.S32.HI R91, RZ, 0x1f, R92 ;  /* 0x0000001fff5b7819 */ /* 0x000fe2000001145c */
[----:B------:R-:W-:Y:S02]  /*ae90*/  UIADD3.64 UR28, UPT, UPT, UR18, 0x2, URZ ;  /* 0x00000002121c7897 */ /* 0x000fe4000fffe0ff */
[----:B------:R-:W-:Y:S01]  /*aea0*/  UIADD3.64 UR30, UPT, UPT, UR16, 0x100, URZ ;  /* 0x00000100101e7897 */ /* 0x000fe2000fffe0ff */
[C---:B------:R-:W-:Y:S01]  /*aeb0*/  SHF.L.U64.HI R91, R92.reuse, 0x1, R91 ;  /* 0x000000015c5b7819 */ /* 0x040fe2000001025b */
[----:B------:R-:W-:Y:S01]  /*aec0*/  IMAD.SHL.U32 R92, R92, 0x2, RZ ;  /* 0x000000025c5c7824 */ /* 0x000fe200078e00ff */
[----:B------:R-:W-:-:S02]  /*aed0*/  UIADD3.64 UR32, UPT, UPT, UR18, 0x4, URZ ;  /* 0x0000000412207897 */ /* 0x000fc4000fffe0ff */
[----:B------:R-:W-:Y:S02]  /*aee0*/  UIADD3.64 UR34, UPT, UPT, UR16, 0x380, URZ ;  /* 0x0000038010227897 */ /* 0x000fe4000fffe0ff */
[----:B------:R-:W-:Y:S02]  /*aef0*/  UIADD3.64 UR36, UPT, UPT, UR16, 0x400, URZ ;  /* 0x0000040010247897 */ /* 0x000fe4000fffe0ff */
[----:B------:R-:W-:Y:S02]  /*af00*/  UIADD3.64 UR38, UPT, UPT, UR16, 0x480, URZ ;  /* 0x0000048010267897 */ /* 0x000fe4000fffe0ff */
[----:B------:R-:W-:Y:S01]  /*af10*/  UIADD3.64 UR40, UPT, UPT, UR16, 0x500, URZ ;  /* 0x0000050010287897 */ /* 0x000fe2000fffe0ff */
[----:B------:R-:W-:Y:S01]  /*af20*/  UMOV UR8, 0x1 ;  /* 0x0000000100087882 */ /* 0x000fe20000000000 */
[----:B------:R-:W-:Y:S01]  /*af30*/  UMOV UR5, URZ ;  /* 0x000000ff00057c82 */ /* 0x000fe20008000000 */
[----:B------:R-:W-:-:S09]  /*af40*/  UMOV UR15, 0x40004040 ;  /* 0x40004040000f7882 */ /* 0x000fd20000000000 */
.L_x_10:
[----:B-----5:R-:W-:Y:S04]  /*af50*/  STL.64 [R1+0x888], R88 ;  /* 0x0008885801007387 */ /* 0x020fe80000100a00 */
[----:B------:R0:W-:Y:S04]  /*af60*/  STL.64 [R1+0x880], R86 ;  /* 0x0008805601007387 */ /* 0x0001e80000100a00 */
[----:B------:R1:W-:Y:S01]  /*af70*/  STL.64 [R1+0x870], R2 ;  /* 0x0008700201007387 */ /* 0x0003e20000100a00 */
[-C--:B0-----:R-:W-:Y:S02]  /*af80*/  IADD3 R86, P4, PT, R16, R92.reuse, RZ ;  /* 0x0000005c10567210 */ /* 0x081fe40007f9e0ff */
[----:B-1----:R-:W-:-:S02]  /*af90*/  IADD3 R3, P0, PT, R4, R92, RZ ;  /* 0x0000005c04037210 */ /* 0x002fc40007f1e0ff */
[----:B------:R-:W-:-:S03]  /*afa0*/  IADD3 R2, P3, PT, R6, R92, RZ ;  /* 0x0000005c06027210 */ /* 0x000fc60007f7e0ff */
[----:B------:R0:W-:Y:S02]  /*afb0*/  STL [R1+0x81c], R3 ;  /* 0x00081c0301007387 */ /* 0x0001e40000100800 */
[--C-:B------:R-:W-:Y:S02]  /*afc0*/  IMAD.X R4, R7, 0x1, R91.reuse, P3 ;  /* 0x0000000107047824 */ /* 0x100fe400018e065b */
[----:B------:R1:W-:Y:S04]  /*afd0*/  STL [R1+0x820], R2 ;  /* 0x0008200201007387 */ /* 0x0003e80000100800 */
[----:B------:R-:W-:Y:S01]  /*afe0*/  STL [R1+0x824], R86 ;  /* 0x0008245601007387 */ /* 0x000fe20000100800 */
[----:B0-----:R-:W-:Y:S01]  /*aff0*/  IADD3 R3, P5, PT, R18, R92, RZ ;  /* 0x0000005c12037210 */ /* 0x001fe20007fbe0ff */
[----:B-1----:R-:W-:-:S04]  /*b000*/  IMAD.X R2, R5, 0x1, R91, P0 ;  /* 0x0000000105027824 */ /* 0x002fc800000e065b */
[----:B------:R0:W-:Y:S04]  /*b010*/  STL [R1+0x828], R3 ;  /* 0x0008280301007387 */ /* 0x0001e80000100800 */
[----:B------:R1:W-:Y:S04]  /*b020*/  STL [R1+0x7fc], R2 ;  /* 0x0007fc0201007387 */ /* 0x0003e80000100800 */
[----:B------:R3:W-:Y:S01]  /*b030*/  STL [R1+0x800], R4 ;  /* 0x0008000401007387 */ /* 0x0007e20000100800 */
[--C-:B0-----:R-:W-:Y:S02]  /*b040*/  IMAD.X R3, R17, 0x1, R91.reuse, P4 ;  /* 0x0000000111037824 */ /* 0x101fe400020e065b */
[----:B-1----:R-:W-:-:S03]  /*b050*/  IMAD.X R2, R19, 0x1, R91, P5 ;  /* 0x0000000113027824 */ /* 0x002fc600028e065b */
[----:B------:R0:W-:Y:S01]  /*b060*/  STL [R1+0x804], R3 ;  /* 0x0008040301007387 */ /* 0x0001e20000100800 */
[----:B---3--:R-:W-:-:S03]  /*b070*/  IADD3 R4, P0, PT, R28, R92, RZ ;  /* 0x0000005c1c047210 */ /* 0x008fc60007f1e0ff */
[----:B------:R1:W-:Y:S04]  /*b080*/  STL [R1+0x808], R2 ;  /* 0x0008080201007387 */ /* 0x0003e80000100800 */
[----:B------:R3:W-:Y:S01]  /*b090*/  STL [R1+0x82c], R4 ;  /* 0x00082c0401007387 */ /* 0x0007e20000100800 */
[-C--:B0-----:R-:W-:Y:S02]  /*b0a0*/  IADD3 R3, P3, PT, R30, R92.reuse, RZ ;  /* 0x0000005c1e037210 */ /* 0x081fe40007f7e0ff */
[----:B-1----:R-:W-:-:S03]  /*b0b0*/  IADD3 R2, P4, PT, R40, R92, RZ ;  /* 0x0000005c28027210 */ /* 0x002fc60007f9e0ff */
[----:B------:R0:W-:Y:S01]  /*b0c0*/  STL [R1+0x830], R3 ;  /* 0x0008300301007387 */ /* 0x0001e20000100800 */
[----:B---3--:R-:W-:-:S03]  /*b0d0*/  IADD3 R4, P5, PT, R42, R92, RZ ;  /* 0x0000005c2a047210 */ /* 0x008fc60007fbe0ff */
[----:B------:R1:W-:Y:S04]  /*b0e0*/  STL [R1+0x834], R2 ;  /* 0x0008340201007387 */ /* 0x0003e80000100800 */
[----:B------:R3:W-:Y:S01]  /*b0f0*/  STL [R1+0x838], R4 ;  /* 0x0008380401007387 */ /* 0x0007e20000100800 */
[--C-:B0-----:R-:W-:Y:S02]  /*b100*/  IMAD.X R3, R29, 0x1, R91.reuse, P0 ;  /* 0x000000011d037824 */ /* 0x101fe400000e065b */
[----:B-1----:R-:W-:-:S03]  /*b110*/  IMAD.X R2, R31, 0x1, R91, P3 ;  /* 0x000000011f027824 */ /* 0x002fc600018e065b */
[----:B------:R0:W-:Y:S01]  /*b120*/  STL [R1+0x80c], R3 ;  /* 0x00080c0301007387 */ /* 0x0001e20000100800 */
[----:B---3--:R-:W-:-:S03]  /*b130*/  IMAD.X R4, R41, 0x1, R91, P4 ;  /* 0x0000000129047824 */ /* 0x008fc600020e065b */
[----:B------:R1:W-:Y:S04]  /*b140*/  STL [R1+0x810], R2 ;  /* 0x0008100201007387 */ /* 0x0003e80000100800 */
[----:B------:R3:W-:Y:S01]  /*b150*/  STL [R1+0x814], R4 ;  /* 0x0008140401007387 */ /* 0x0007e20000100800 */
[----:B0-----:R-:W-:Y:S01]  /*b160*/  IMAD.X R3, R43, 0x1, R91, P5 ;  /* 0x000000012b037824 */ /* 0x001fe200028e065b */
[----:B-1----:R-:W-:-:S04]  /*b170*/  IADD3 R2, P0, PT, R52, R92, RZ ;  /* 0x0000005c34027210 */ /* 0x002fc80007f1e0ff */
[----:B------:R0:W-:Y:S01]  /*b180*/  STL [R1+0x818], R3 ;  /* 0x0008180301007387 */ /* 0x0001e20000100800 */
[----:B---3-5:R-:W-:-:S03]  /*b190*/  IADD3 R4, P3, PT, R54, R92, RZ ;  /* 0x0000005c36047210 */ /* 0x028fc60007f7e0ff */
[----:B------:R1:W-:Y:S01]  /*b1a0*/  STL [R1+0x77c], R2 ;  /* 0x00077c0201007387 */ /* 0x0003e20000100800 */
[----:B------:R-:W-:-:S03]  /*b1b0*/  IMAD.X R52, R53, 0x1, R91, P0 ;  /* 0x0000000135347824 */ /* 0x000fc600000e065b */
[----:B------:R3:W-:Y:S01]  /*b1c0*/  STL [R1+0x780], R4 ;  /* 0x0007800401007387 */ /* 0x0007e20000100800 */
[----:B------:R-:W-:Y:S01]  /*b1d0*/  IMAD.X R54, R55, 0x1, R91, P3 ;  /* 0x0000000137367824 */ /* 0x000fe200018e065b */
[-C--:B0-----:R-:W-:Y:S02]  /*b1e0*/  IADD3 R3, P4, PT, R62, R92.reuse, RZ ;  /* 0x0000005c3e037210 */ /* 0x081fe40007f9e0ff */
[----:B-1----:R-:W-:-:S03]  /*b1f0*/  IADD3 R2, P5, PT, R64, R92, RZ ;  /* 0x0000005c40027210 */ /* 0x002fc60007fbe0ff */
[----:B------:R0:W-:Y:S01]  /*b200*/  STL [R1+0x784], R3 ;  /* 0x0007840301007387 */ /* 0x0001e20000100800 */
[--C-:B------:R-:W-:Y:S01]  /*b210*/  IMAD.X R62, R63, 0x1, R91.reuse, P4 ;  /* 0x000000013f3e7824 */ /* 0x100fe200020e065b */
[----:B---3--:R-:W-:Y:S02]  /*b220*/  IADD3 R4, P3, PT, R72, R92, RZ ;  /* 0x0000005c48047210 */ /* 0x008fe40007f7e0ff */
[----:B------:R-:W-:Y:S01]  /*b230*/  STL [R1+0x878], R52 ;  /* 0x0008783401007387 */ /* 0x000fe20000100800 */
[----:B------:R-:W-:-:S03]  /*b240*/  IMAD.X R64, R65, 0x1, R91, P5 ;  /* 0x0000000141407824 */ /* 0x000fc600028e065b */
[----:B------:R1:W-:Y:S01]  /*b250*/  STL [R1+0x788], R2 ;  /* 0x0007880201007387 */ /* 0x0003e20000100800 */
[--C-:B------:R-:W-:Y:S01]  /*b260*/  IMAD.X R72, R73, 0x1, R91.reuse, P3 ;  /* 0x0000000149487824 */ /* 0x100fe200018e065b */
[-C--:B0-----:R-:W-:Y:S02]  /*b270*/  IADD3 R3, P4, PT, R78, R92.reuse, RZ ;  /* 0x0000005c4e037210 */ /* 0x081fe40007f9e0ff */
[----:B------:R-:W-:Y:S03]  /*b280*/  STL [R1+0x890], R54 ;  /* 0x0008903601007387 */ /* 0x000fe60000100800 */
[----:B------:R-:W-:Y:S01]  /*b290*/  IMAD.X R78, R79, 0x1, R91, P4 ;  /* 0x000000014f4e7824 */ /* 0x000fe200020e065b */
[----:B-1----:R-:W-:-:S05]  /*b2a0*/  IADD3 R2, P0, PT, R70, R92, RZ ;  /* 0x0000005c46027210 */ /* 0x002fca0007f1e0ff */
[----:B------:R0:W-:Y:S01]  /*b2b0*/  STL [R1+0x78c], R2 ;  /* 0x00078c0201007387 */ /* 0x0001e20000100800 */
[----:B------:R-:W-:-:S03]  /*b2c0*/  IMAD.X R70, R71, 0x1, R91, P0 ;  /* 0x0000000147467824 */ /* 0x000fc600000e065b */
[----:B------:R1:W-:Y:S04]  /*b2d0*/  STL [R1+0x790], R4 ;  /* 0x0007900401007387 */ /* 0x0003e80000100800 */
[----:B------:R3:W-:Y:S01]  /*b2e0*/  STL [R1+0x794], R3 ;  /* 0x0007940301007387 */ /* 0x0007e20000100800 */
[-C--:B0-----:R-:W-:Y:S02]  /*b2f0*/  IADD3 R2, P5, PT, R80, R92.reuse, RZ ;  /* 0x0000005c50027210 */ /* 0x081fe40007fbe0ff */
[----:B-1----:R-:W-:-:S03]  /*b300*/  IADD3 R4, P3, PT, R10, R92, RZ ;  /* 0x0000005c0a047210 */ /* 0x002fc60007f7e0ff */
[----:B------:R0:W-:Y:S01]  /*b310*/  STL [R1+0x798], R2 ;  /* 0x0007980201007387 */ /* 0x0001e20000100800 */
[--C-:B------:R-:W-:Y:S01]  /*b320*/  IMAD.X R80, R81, 0x1, R91.reuse, P5 ;  /* 0x0000000151507824 */ /* 0x100fe200028e065b */
[----:B---3--:R-:W-:Y:S01]  /*b330*/  IADD3 R3, P4, PT, R20, R92, RZ ;  /* 0x0000005c14037210 */ /* 0x008fe20007f9e0ff */
[----:B------:R-:W-:-:S04]  /*b340*/  IMAD.X R10, R11, 0x1, R91, P3 ;  /* 0x000000010b0a7824 */ /* 0x000fc800018e065b */
[----:B------:R-:W-:Y:S01]  /*b350*/  IMAD.X R20, R21, 0x1, R91, P4 ;  /* 0x0000000115147824 */ /* 0x000fe200020e065b */
[----:B0-----:R-:W-:-:S05]  /*b360*/  IADD3 R2, P0, PT, R8, R92, RZ ;  /* 0x0000005c08027210 */ /* 0x001fca0007f1e0ff */
        /* <DEDUP_REMOVED lines=26> */
[----:B------:R-:W-:Y:S04]  /*b510*/  STL [R1+0x7c0], R4 ;  /* 0x0007c00401007387 */ /* 0x000fe80000100800 */
[----:B------:R1:W-:Y:S01]  /*b520*/  STL [R1+0x7c4], R3 ;  /* 0x0007c40301007387 */ /* 0x0003e20000100800 */
[----:B0-----:R-:W-:-:S05]  /*b530*/  IADD3 R2, P5, PT, R68, R92, RZ ;  /* 0x0000005c44027210 */ /* 0x001fca0007fbe0ff */
[----:B------:R0:W-:Y:S01]  /*b540*/  STL [R1+0x7c8], R2 ;  /* 0x0007c80201007387 */ /* 0x0001e20000100800 */
[----:B------:R-:W-:Y:S01]  /*b550*/  IMAD.X R68, R69, 0x1, R91, P5 ;  /* 0x0000000145447824 */ /* 0x000fe200028e065b */
[-C--:B-1----:R-:W-:Y:S02]  /*b560*/  IADD3 R3, P0, PT, R74, R92.reuse, RZ ;  /* 0x0000005c4a037210 */ /* 0x082fe40007f1e0ff */
[----:B------:R-:W3:Y:S04]  /*b570*/  LDL.LU.64 R28, [R1] ;  /* 0x00000000011c7983 */ /* 0x000ee80000300a00 */
[----:B------:R1:W-:Y:S01]  /*b580*/  STL [R1+0x7cc], R3 ;  /* 0x0007cc0301007387 */ /* 0x0003e20000100800 */
[----:B0-----:R-:W-:-:S03]  /*b590*/  IADD3 R2, P3, PT, R76, R92, RZ ;  /* 0x0000005c4c027210 */ /* 0x001fc60007f7e0ff */
[----:B------:R-:W4:Y:S04]  /*b5a0*/  LDL.LU.64 R6, [R1+0x8] ;  /* 0x0000080001067983 */ /* 0x000f280000300a00 */
[----:B------:R0:W-:Y:S04]  /*b5b0*/  STL [R1+0x7d0], R2 ;  /* 0x0007d00201007387 */ /* 0x0001e80000100800 */
[----:B--2---:R-:W2:Y:S01]  /*b5c0*/  LDL.LU.64 R4, [R1+0x10] ;  /* 0x0000100001047983 */ /* 0x004ea20000300a00 */
[-C--:B-1----:R-:W-:Y:S01]  /*b5d0*/  IADD3 R3, P4, PT, R82, R92.reuse, RZ ;  /* 0x0000005c52037210 */ /* 0x082fe20007f9e0ff */
[----:B------:R-:W-:Y:S01]  /*b5e0*/  IMAD.X R74, R75, 0x1, R91, P0 ;  /* 0x000000014b4a7824 */ /* 0x000fe200000e065b */
[----:B0-----:R-:W-:-:S03]  /*b5f0*/  IADD3 R2, P5, PT, R84, R92, RZ ;  /* 0x0000005c54027210 */ /* 0x001fc60007fbe0ff */
[----:B------:R0:W-:Y:S01]  /*b600*/  STL [R1+0x7d4], R3 ;  /* 0x0007d40301007387 */ /* 0x0001e20000100800 */
[----:B------:R-:W-:-:S03]  /*b610*/  IMAD.X R76, R77, 0x1, R91, P3 ;  /* 0x000000014d4c7824 */ /* 0x000fc600018e065b */
[----:B------:R1:W-:Y:S01]  /*b620*/  STL [R1+0x7d8], R2 ;  /* 0x0007d80201007387 */ /* 0x0003e20000100800 */
[--C-:B------:R-:W-:Y:S01]  /*b630*/  IMAD.X R82, R83, 0x1, R91.reuse, P4 ;  /* 0x0000000153527824 */ /* 0x100fe200020e065b */
[-C--:B0-----:R-:W-:Y:S02]  /*b640*/  IADD3 R3, P0, PT, R12, R92.reuse, RZ ;  /* 0x0000005c0c037210 */ /* 0x081fe40007f1e0ff */
[----:B------:R-:W2:Y:S01]  /*b650*/  LDL.LU.64 R40, [R1+0x18] ;  /* 0x0000180001287983 */ /* 0x000ea20000300a00 */
[-C--:B-1----:R-:W-:Y:S01]  /*b660*/  IADD3 R2, P3, PT, R14, R92.reuse, RZ ;  /* 0x0000005c0e027210 */ /* 0x082fe20007f7e0ff */
[--C-:B------:R-:W-:Y:S02]  /*b670*/  IMAD.X R84, R85, 0x1, R91.reuse, P5 ;  /* 0x0000000155547824 */ /* 0x100fe400028e065b */
[----:B------:R-:W-:Y:S01]  /*b680*/  STL [R1+0x7dc], R3 ;  /* 0x0007dc0301007387 */ /* 0x000fe20000100800 */
[-C--:B------:R-:W-:Y:S02]  /*b690*/  IADD3 R11, P4, PT, R24, R92.reuse, RZ ;  /* 0x0000005c180b7210 */ /* 0x080fe40007f9e0ff */
[----:B------:R-:W-:Y:S01]  /*b6a0*/  IADD3 R9, P5, PT, R26, R92, RZ ;  /* 0x0000005c1a097210 */ /* 0x000fe20007fbe0ff */
[----:B------:R-:W2:Y:S04]  /*b6b0*/  LDL.LU.64 R18, [R1+0x20] ;  /* 0x0000200001127983 */ /* 0x000ea80000300a00 */
[----:B------:R0:W-:Y:S01]  /*b6c0*/  STL [R1+0x7e0], R2 ;  /* 0x0007e00201007387 */ /* 0x0001e20000100800 */
[----:B------:R-:W-:-:S03]  /*b6d0*/  IMAD.X R12, R13, 0x1, R91, P0 ;  /* 0x000000010d0c7824 */ /* 0x000fc600000e065b */
[----:B------:R-:W2:Y:S01]  /*b6e0*/  LDL.LU.64 R16, [R1+0x28] ;  /* 0x0000280001107983 */ /* 0x000ea20000300a00 */
[----:B------:R-:W-:-:S03]  /*b6f0*/  IMAD.X R14, R15, 0x1, R91, P3 ;  /* 0x000000010f0e7824 */ /* 0x000fc600018e065b */
[----:B0-----:R-:W2:Y:S04]  /*b700*/  LDL.LU.64 R2, [R1+0x30] ;  /* 0x0000300001027983 */ /* 0x001ea80000300a00 */
[----:B------:R0:W-:Y:S04]  /*b710*/  STL [R1+0x7e4], R11 ;  /* 0x0007e40b01007387 */ /* 0x0001e80000100800 */
[----:B------:R1:W-:Y:S01]  /*b720*/  STL [R1+0x7e8], R9 ;  /* 0x0007e80901007387 */ /* 0x0003e20000100800 */
[--C-:B------:R-:W-:Y:S01]  /*b730*/  IMAD.X R24, R25, 0x1, R91.reuse, P4 ;  /* 0x0000000119187824 */ /* 0x100fe200020e065b */
[-C--:B------:R-:W-:Y:S01]  /*b740*/  IADD3 R13, P3, PT, R38, R92.reuse, RZ ;  /* 0x0000005c260d7210 */ /* 0x080fe20007f7e0ff */
[----:B------:R-:W-:Y:S01]  /*b750*/  IMAD.X R26, R27, 0x1, R91, P5 ;  /* 0x000000011b1a7824 */ /* 0x000fe200028e065b */
[----:B0-----:R-:W-:-:S02]  /*b760*/  IADD3 R11, P4, PT, R48, R92, RZ ;  /* 0x0000005c300b7210 */ /* 0x001fc40007f9e0ff */
[----:B-1----:R-:W-:-:S05]  /*b770*/  IADD3 R9, P0, PT, R36, R92, RZ ;  /* 0x0000005c24097210 */ /* 0x002fca0007f1e0ff */
[----:B------:R0:W-:Y:S04]  /*b780*/  STL [R1+0x7ec], R9 ;  /* 0x0007ec0901007387 */ /* 0x0001e80000100800 */
[----:B------:R1:W-:Y:S01]  /*b790*/  STL [R1+0x7f0], R13 ;  /* 0x0007f00d01007387 */ /* 0x0003e20000100800 */
[----:B0-----:R-:W-:-:S03]  /*b7a0*/  IADD3 R9, P5, PT, R50, R92, RZ ;  /* 0x0000005c32097210 */ /* 0x001fc60007fbe0ff */
[----:B------:R0:W-:Y:S01]  /*b7b0*/  STL [R1+0x7f4], R11 ;  /* 0x0007f40b01007387 */ /* 0x0001e20000100800 */
[----:B-1----:R-:W-:-:S03]  /*b7c0*/  IMAD.X R13, R49, 0x1, R91, P4 ;  /* 0x00000001310d7824 */ /* 0x002fc600020e065b */
[----:B------:R1:W-:Y:S01]  /*b7d0*/  STL [R1+0x7f8], R9 ;  /* 0x0007f80901007387 */ /* 0x0003e20000100800 */
[--C-:B------:R-:W-:Y:S02]  /*b7e0*/  IMAD.X R36, R37, 0x1, R91.reuse, P0 ;  /* 0x0000000125247824 */ /* 0x100fe400000e065b */
[--C-:B0-----:R-:W-:Y:S02]  /*b7f0*/  IMAD.X R11, R39, 0x1, R91.reuse, P3 ;  /* 0x00000001270b7824 */ /* 0x101fe400018e065b */
[----:B-1----:R-:W-:-:S03]  /*b800*/  IMAD.X R9, R51, 0x1, R91, P5 ;  /* 0x0000000133097824 */ /* 0x002fc600028e065b */
[----:B------:R0:W-:Y:S04]  /*b810*/  STL [R1+0x770], R11 ;  /* 0x0007700b01007387 */ /* 0x0001e80000100800 */
[----:B------:R3:W-:Y:S04]  /*b820*/  STL [R1+0x774], R13 ;  /* 0x0007740d01007387 */ /* 0x0007e80000100800 */
[----:B------:R4:W-:Y:S01]  /*b830*/  STL [R1+0x778], R9 ;  /* 0x0007780901007387 */ /* 0x0009e20000100800 */
[----:B0-----:R-:W-:-:S05]  /*b840*/  IADD3 R11, P0, PT, R60, R92, RZ ;  /* 0x0000005c3c0b7210 */ /* 0x001fca0007f1e0ff */
[----:B------:R2:W-:Y:S01]  /*b850*/  STL [R1+0x748], R11 ;  /* 0x0007480b01007387 */ /* 0x0005e20000100800 */
[-C--:B---3--:R-:W-:Y:S02]  /*b860*/  IADD3 R13, P3, PT, R28, R92.reuse, RZ ;  /* 0x0000005c1c0d7210 */ /* 0x088fe40007f7e0ff */
[----:B----4-:R-:W-:-:S03]  /*b870*/  IADD3 R9, P4, PT, R6, R92, RZ ;  /* 0x0000005c06097210 */ /* 0x010fc60007f9e0ff */
[----:B------:R-:W-:Y:S04]  /*b880*/  STL [R1+0x74c], R13 ;  /* 0x00074c0d01007387 */ /* 0x000fe80000100800 */
[----:B------:R0:W-:Y:S01]  /*b890*/  STL [R1+0x750], R9 ;  /* 0x0007500901007387 */ /* 0x0001e20000100800 */
[----:B--2---:R-:W-:Y:S01]  /*b8a0*/  IADD3 R11, P5, PT, R4, R92, RZ ;  /* 0x0000005c040b7210 */ /* 0x004fe20007fbe0ff */
[--C-:B------:R-:W-:Y:S02]  /*b8b0*/  IMAD.X R6, R7, 0x1, R91.reuse, P4 ;  /* 0x0000000107067824 */ /* 0x100fe400020e065b */
[--C-:B0-----:R-:W-:Y:S02]  /*b8c0*/  IMAD.X R9, R29, 0x1, R91.reuse, P3 ;  /* 0x000000011d097824 */ /* 0x101fe400018e065b */
[----:B------:R-:W-:Y:S01]  /*b8d0*/  STL [R1+0x754], R11 ;  /* 0x0007540b01007387 */ /* 0x000fe20000100800 */
[----:B------:R-:W-:-:S03]  /*b8e0*/  IMAD.X R4, R5, 0x1, R91, P5 ;  /* 0x0000000105047824 */ /* 0x000fc600028e065b */
[----:B------:R-:W-:Y:S04]  /*b8f0*/  STL [R1], R9 ;  /* 0x0000000901007387 */ /* 0x000fe80000100800 */
[----:B------:R-:W2:Y:S04]  /*b900*/  LDL.LU.64 R30, [R1+0x38] ;  /* 0x00003800011e7983 */ /* 0x000ea80000300a00 */
[----:B------:R0:W-:Y:S04]  /*b910*/  STL [R1+0x8], R6 ;  /* 0x0000080601007387 */ /* 0x0001e80000100800 */
[----:B------:R-:W3:Y:S04]  /*b920*/  LDL.LU.64 R28, [R1+0x40] ;  /* 0x00004000011c7983 */ /* 0x000ee80000300a00 */
[----:B------:R1:W-:Y:S04]  /*b930*/  STL [R1+0x10], R4 ;  /* 0x0000100401007387 */ /* 0x0003e80000100800 */
[----:B0-----:R-:W4:Y:S04]  /*b940*/  LDL.LU.64 R6, [R1+0x48] ;  /* 0x0000480001067983 */ /* 0x001f280000300a00 */
[----:B-1----:R-:W4:Y:S01]  /*b950*/  LDL.LU.64 R4, [R1+0x50] ;  /* 0x0000500001047983 */ /* 0x002f220000300a00 */
[----:B------:R-:W-:Y:S01]  /*b960*/  IMAD.X R60, R61, 0x1, R91, P0 ;  /* 0x000000013d3c7824 */ /* 0x000fe200000e065b */
[----:B------:R-:W-:-:S02]  /*b970*/  IADD3 R9, P0, PT, R40, R92, RZ ;  /* 0x0000005c28097210 */ /* 0x000fc40007f1e0ff */
[-C--:B------:R-:W-:Y:S02]  /*b980*/  IADD3 R13, P3, PT, R18, R92.reuse, RZ ;  /* 0x0000005c120d7210 */ /* 0x080fe40007f7e0ff */
[-C--:B------:R-:W-:Y:S01]  /*b990*/  IADD3 R11, P4, PT, R16, R92.reuse, RZ ;  /* 0x0000005c100b7210 */ /* 0x080fe20007f9e0ff */
[----:B------:R0:W-:Y:S04]  /*b9a0*/  STL [R1+0x758], R9 ;  /* 0x0007580901007387 */ /* 0x0001e80000100800 */
[----:B------:R1:W-:Y:S01]  /*b9b0*/  STL [R1+0x75c], R13 ;  /* 0x00075c0d01007387 */ /* 0x0003e20000100800 */
[----:B0-----:R-:W-:-:S03]  /*b9c0*/  IADD3 R9, P5, PT, R2, R92, RZ ;  /* 0x0000005c02097210 */ /* 0x001fc60007fbe0ff */
[----:B------:R0:W-:Y:S01]  /*b9d0*/  STL [R1+0x760], R11 ;  /* 0x0007600b01007387 */ /* 0x0001e20000100800 */
[----:B-1----:R-:W-:-:S03]  /*b9e0*/  IMAD.X R13, R41, 0x1, R91, P0 ;  /* 0x00000001290d7824 */ /* 0x002fc600000e065b */
[----:B------:R1:W-:Y:S01]  /*b9f0*/  STL [R1+0x764], R9 ;  /* 0x0007640901007387 */ /* 0x0003e20000100800 */
[--C-:B------:R-:W-:Y:S02]  /*ba00*/  IMAD.X R2, R3, 0x1, R91.reuse, P5 ;  /* 0x0000000103027824 */ /* 0x100fe400028e065b */
[--C-:B0-----:R-:W-:Y:S01]  /*ba10*/  IMAD.X R11, R19, 0x1, R91.reuse, P3 ;  /* 0x00000001130b7824 */ /* 0x101fe200018e065b */
[----:B------:R-:W-:Y:S01]  /*ba20*/  STL [R1+0x18], R13 ;  /* 0x0000180d01007387 */ /* 0x000fe20000100800 */
[----:B-1----:R-:W-:-:S03]  /*ba30*/  IMAD.X R9, R17, 0x1, R91, P4 ;  /* 0x0000000111097824 */ /* 0x002fc600020e065b */
[----:B------:R-:W-:Y:S04]  /*ba40*/  STL [R1+0x408], R11 ;  /* 0x0004080b01007387 */ /* 0x000fe80000100800 */
[----:B------:R-:W4:Y:S04]  /*ba50*/  LDL.LU.64 R38, [R1+0x58] ;  /* 0x0000580001267983 */ /* 0x000f280000300a00 */
[----:B------:R-:W-:Y:S04]  /*ba60*/  STL [R1+0x28], R9 ;  /* 0x0000280901007387 */ /* 0x000fe80000100800 */
[----:B------:R-:W4:Y:S04]  /*ba70*/  LDL.LU.64 R18, [R1+0x60] ;  /* 0x0000600001127983 */ /* 0x000f280000300a00 */
[----:B------:R0:W-:Y:S04]  /*ba80*/  STL [R1+0x30], R2 ;  /* 0x0000300201007387 */ /* 0x0001e80000100800 */
[----:B------:R-:W4:Y:S04]  /*ba90*/  LDL.LU.64 R16, [R1+0x68] ;  /* 0x0000680001107983 */ /* 0x000f280000300a00 */
[----:B0-----:R-:W4:Y:S01]  /*baa0*/  LDL.LU.64 R2, [R1+0x70] ;  /* 0x0000700001027983 */ /* 0x001f220000300a00 */
[----:B--2---:R-:W-:-:S02]  /*bab0*/  IADD3 R13, P0, PT, R30, R92, RZ ;  /* 0x0000005c1e0d7210 */ /* 0x004fc40007f1e0ff */
[----:B---3--:R-:W-:-:S03]  /*bac0*/  IADD3 R11, P3, PT, R28, R92, RZ ;  /* 0x0000005c1c0b7210 */ /* 0x008fc60007f7e0ff */
[----:B------:R0:W-:Y:S01]  /*bad0*/  STL [R1+0x768], R13 ;  /* 0x0007680d01007387 */ /* 0x0001e20000100800 */
[----:B----4-:R-:W-:-:S03]  /*bae0*/  IADD3 R9, P4, PT, R6, R92, RZ ;  /* 0x0000005c06097210 */ /* 0x010fc60007f9e0ff */
[----:B------:R1:W-:Y:S04]  /*baf0*/  STL [R1+0x76c], R11 ;  /* 0x00076c0b01007387 */ /* 0x0003e80000100800 */
[----:B------:R2:W-:Y:S01]  /*bb00*/  STL [R1+0x414], R9 ;  /* 0x0004140901007387 */ /* 0x0005e20000100800 */
[----:B0-----:R-:W-:Y:S01]  /*bb10*/  IADD3 R13, P5, PT, R4, R92, RZ ;  /* 0x0000005c040d7210 */ /* 0x001fe20007fbe0ff */
[--C-:B------:R-:W-:Y:S02]  /*bb20*/  IMAD.X R6, R7, 0x1, R91.reuse, P4 ;  /* 0x0000000107067824 */ /* 0x100fe400020e065b */
[--C-:B-1----:R-:W-:Y:S02]  /*bb30*/  IMAD.X R11, R31, 0x1, R91.reuse, P0 ;  /* 0x000000011f0b7824 */ /* 0x102fe400000e065b */
[----:B------:R-:W-:Y:S01]  /*bb40*/  STL [R1+0x418], R13 ;  /* 0x0004180d01007387 */ /* 0x000fe20000100800 */
[----:B--2---:R-:W-:-:S03]  /*bb50*/  IMAD.X R9, R29, 0x1, R91, P3 ;  /* 0x000000011d097824 */ /* 0x004fc600018e065b */
[----:B------:R-:W-:Y:S01]  /*bb60*/  STL [R1+0x40c], R11 ;  /* 0x00040c0b01007387 */ /* 0x000fe20000100800 */
[----:B------:R-:W-:-:S03]  /*bb70*/  IMAD.X R4, R5, 0x1, R91, P5 ;  /* 0x0000000105047824 */ /* 0x000fc600028e065b */
[----:B------:R-:W-:Y:S04]  /*bb80*/  STL [R1+0x410], R9 ;  /* 0x0004100901007387 */ /* 0x000fe80000100800 */
[----:B------:R-:W2:Y:S04]  /*bb90*/  LDL.LU.64 R30, [R1+0x78] ;  /* 0x00007800011e7983 */ /* 0x000ea80000300a00 */
[----:B------:R0:W-:Y:S04]  /*bba0*/  STL [R1+0x48], R6 ;  /* 0x0000480601007387 */ /* 0x0001e80000100800 */
[----:B------:R-:W3:Y:S04]  /*bbb0*/  LDL.LU.64 R28, [R1+0x80] ;  /* 0x00008000011c7983 */ /* 0x000ee80000300a00 */
[----:B------:R1:W-:Y:S04]  /*bbc0*/  STL [R1+0x50], R4 ;  /* 0x0000500401007387 */ /* 0x0003e80000100800 */
[----:B0-----:R-:W4:Y:S04]  /*bbd0*/  LDL.LU.64 R6, [R1+0x88] ;  /* 0x0000880001067983 */ /* 0x001f280000300a00 */
[----:B-1----:R-:W4:Y:S01]  /*bbe0*/  LDL.LU.64 R4, [R1+0x90] ;  /* 0x0000900001047983 */ /* 0x002f220000300a00 */
[----:B------:R-:W-:-:S02]  /*bbf0*/  IADD3 R9, P0, PT, R38, R92, RZ ;  /* 0x0000005c26097210 */ /* 0x000fc40007f1e0ff */
[----:B------:R-:W-:-:S03]  /*bc00*/  IADD3 R13, P3, PT, R18, R92, RZ ;  /* 0x0000005c120d7210 */ /* 0x000fc60007f7e0ff */
[----:B------:R0:W-:Y:S01]  /*bc10*/  STL [R1+0x3f0], R9 ;  /* 0x0003f00901007387 */ /* 0x0001e20000100800 */
[----:B------:R-:W-:-:S03]  /*bc20*/  IADD3 R11, P4, PT, R16, R92, RZ ;  /* 0x0000005c100b7210 */ /* 0x000fc60007f9e0ff */
        /* <DEDUP_REMOVED lines=36> */
[----:B------:R-:W-:-:S05]  /*be70*/  IADD3 R9, P0, PT, R38, R92, RZ ;  /* 0x0000005c26097210 */ /* 0x000fca0007f1e0ff */
[----:B------:R0:W-:Y:S01]  /*be80*/  STL [R1+0x3bc], R9 ;  /* 0x0003bc0901007387 */ /* 0x0001e20000100800 */
[-C--:B------:R-:W-:Y:S02]  /*be90*/  IADD3 R13, P3, PT, R18, R92.reuse, RZ ;  /* 0x0000005c120d7210 */ /* 0x080fe40007f7e0ff */
        /* <DEDUP_REMOVED lines=184> */
[----:B-1----:R-:W-:-:S04]  /*ca20*/  IMAD.X R11, R31, 0x1, R91, P0 ;  /* 0x000000011f0b7824 */ /* 0x002fc800000e065b */
[----:B------:R-:W-:Y:S01]  /*ca30*/  STL [R1+0x150], R13 ;  /* 0x0001500d01007387 */ /* 0x000fe20000100800 */
[----:B--2---:R-:W-:-:S03]  /*ca40*/  IMAD.X R9, R29, 0x1, R91, P3 ;  /* 0x000000011d097824 */ /* 0x004fc600018e065b */
[----:B------:R-:W-:Y:S01]  /*ca50*/  STL [R1+0x11c], R11 ;  /* 0x00011c0b01007387 */ /* 0x000fe20000100800 */
[----:B------:R-:W-:-:S03]  /*ca60*/  IMAD.X R4, R5, 0x1, R91, P5 ;  /* 0x0000000105047824 */ /* 0x000fc600028e065b */
[----:B------:R-:W-:Y:S04]  /*ca70*/  STL [R1+0x120], R9 ;  /* 0x0001200901007387 */ /* 0x000fe80000100800 */
[----:B------:R-:W2:Y:S04]  /*ca80*/  LDL.LU.64 R30, [R1+0x1f8] ;  /* 0x0001f800011e7983 */ /* 0x000ea80000300a00 */
[----:B------:R-:W3:Y:S04]  /*ca90*/  LDL.LU.64 R28, [R1+0x200] ;  /* 0x00020000011c7983 */ /* 0x000ee80000300a00 */
[----:B------:R0:W-:Y:S01]  /*caa0*/  STL [R1+0x20], R4 ;  /* 0x0000200401007387 */ /* 0x0001e20000100800 */
[----:B------:R-:W-:-:S03]  /*cab0*/  IMAD.X R51, R7, 0x1, R91, P4 ;  /* 0x0000000107337824 */ /* 0x000fc600020e065b */
[----:B0-----:R-:W4:Y:S04]  /*cac0*/  LDL.LU.64 R4, [R1+0x208] ;  /* 0x0002080001047983 */ /* 0x001f280000300a00 */
[----:B------:R-:W4:Y:S01]  /*cad0*/  LDL.LU.64 R6, [R1+0x250] ;  /* 0x0002500001067983 */ /* 0x000f220000300a00 */
        /* <DEDUP_REMOVED lines=22> */
[----:B------:R-:W-:Y:S04]  /*cc40*/  STL [R1+0xf4], R13 ;  /* 0x0000f40d01007387 */ /* 0x000fe80000100800 */
[----:B------:R0:W-:Y:S01]  /*cc50*/  STL [R1+0xf8], R11 ;  /* 0x0000f80b01007387 */ /* 0x0001e20000100800 */
[-C--:B----4-:R-:W-:Y:S01]  /*cc60*/  IADD3 R9, P4, PT, R4, R92.reuse, RZ ;  /* 0x0000005c04097210 */ /* 0x090fe20007f9e0ff */
[----:B0-----:R-:W-:Y:S01]  /*cc70*/  IMAD.X R11, R31, 0x1, R91, P0 ;  /* 0x000000011f0b7824 */ /* 0x001fe200000e065b */
[----:B------:R-:W-:-:S03]  /*cc80*/  IADD3 R13, P5, PT, R6, R92, RZ ;  /* 0x0000005c060d7210 */ /* 0x000fc60007fbe0ff */
[----:B------:R0:W-:Y:S04]  /*cc90*/  STL [R1+0xfc], R9 ;  /* 0x0000fc0901007387 */ /* 0x0001e80000100800 */
[----:B------:R-:W-:Y:S01]  /*cca0*/  STL [R1+0x100], R13 ;  /* 0x0001000d01007387 */ /* 0x000fe20000100800 */
[----:B0-----:R-:W-:-:S03]  /*ccb0*/  IMAD.X R9, R29, 0x1, R91, P3 ;  /* 0x000000011d097824 */ /* 0x001fc600018e065b */
[----:B------:R-:W-:Y:S04]  /*ccc0*/  STL [R1+0x44], R11 ;  /* 0x0000440b01007387 */ /* 0x000fe80000100800 */
[----:B------:R0:W-:Y:S04]  /*ccd0*/  STL [R1+0x70], R9 ;  /* 0x0000700901007387 */ /* 0x0001e80000100800 */
[----:B------:R-:W2:Y:S04]  /*cce0*/  LDL.LU.64 R42, [R1+0x210] ;  /* 0x00021000012a7983 */ /* 0x000ea80000300a00 */
[----:B------:R-:W3:Y:S04]  /*ccf0*/  LDL.LU.64 R28, [R1+0x218] ;  /* 0x00021800011c7983 */ /* 0x000ee80000300a00 */
[----:B------:R-:W4:Y:S04]  /*cd00*/  LDL.LU.64 R52, [R1+0x220] ;  /* 0x0002200001347983 */ /* 0x000f280000300a00 */
[----:B------:R-:W4:Y:S01]  /*cd10*/  LDL.LU.64 R30, [R1+0x228] ;  /* 0x00022800011e7983 */ /* 0x000f220000300a00 */
[----:B------:R-:W-:-:S02]  /*cd20*/  IMAD.X R6, R7, 0x1, R91, P5 ;  /* 0x0000000107067824 */ /* 0x000fc400028e065b */
[----:B------:R-:W-:Y:S01]  /*cd30*/  IMAD.X R5, R5, 0x1, R91, P4 ;  /* 0x0000000105057824 */ /* 0x000fe200020e065b */
[----:B------:R-:W-:-:S05]  /*cd40*/  IADD3 R4, P0, PT, R38, R92, RZ ;  /* 0x0000005c26047210 */ /* 0x000fca0007f1e0ff */
[----:B------:R1:W-:Y:S01]  /*cd50*/  STL [R1+0x74], R4 ;  /* 0x0000740401007387 */ /* 0x0003e20000100800 */
[-C--:B------:R-:W-:Y:S02]  /*cd60*/  IADD3 R7, P3, PT, R16, R92.reuse, RZ ;  /* 0x0000005c10077210 */ /* 0x080fe40007f7e0ff */
[----:B0-----:R-:W-:-:S03]  /*cd70*/  IADD3 R9, P4, PT, R18, R92, RZ ;  /* 0x0000005c12097210 */ /* 0x001fc60007f9e0ff */
[----:B------:R0:W-:Y:S01]  /*cd80*/  STL [R1+0x78], R7 ;  /* 0x0000780701007387 */ /* 0x0001e20000100800 */
[----:B-1----:R-:W-:-:S03]  /*cd90*/  IADD3 R4, P5, PT, R2, R92, RZ ;  /* 0x0000005c02047210 */ /* 0x002fc60007fbe0ff */
[----:B------:R-:W-:Y:S01]  /*cda0*/  STL [R1+0x7c], R9 ;  /* 0x00007c0901007387 */ /* 0x000fe20000100800 */
[----:B0-----:R-:W-:-:S03]  /*cdb0*/  IMAD.X R7, R39, 0x1, R91, P0 ;  /* 0x0000000127077824 */ /* 0x001fc600000e065b */
[----:B------:R2:W-:Y:S01]  /*cdc0*/  STL [R1+0x80], R4 ;  /* 0x0000800401007387 */ /* 0x0005e20000100800 */
[----:B------:R-:W-:-:S03]  /*cdd0*/  IMAD.X R18, R3, 0x1, R91, P5 ;  /* 0x0000000103127824 */ /* 0x000fc600028e065b */
[----:B------:R-:W4:Y:S01]  /*cde0*/  LDL.LU.64 R38, [R1+0x230] ;  /* 0x0002300001267983 */ /* 0x000f220000300a00 */
[----:B------:R-:W-:-:S03]  /*cdf0*/  IMAD.X R16, R17, 0x1, R91, P3 ;  /* 0x0000000111107824 */ /* 0x000fc600018e065b */
[----:B------:R-:W4:Y:S01]  /*ce00*/  LDL.LU.64 R2, [R1+0x238] ;  /* 0x0002380001027983 */ /* 0x000f220000300a00 */
[----:B------:R-:W-:-:S03]  /*ce10*/  IMAD.X R17, R19, 0x1, R91, P4 ;  /* 0x0000000113117824 */ /* 0x000fc600020e065b */
[----:B------:R-:W4:Y:S04]  /*ce20*/  LDL.LU.64 R54, [R1+0x240] ;  /* 0x0002400001367983 */ /* 0x000f280000300a00 */
[----:B------:R-:W4:Y:S01]  /*ce30*/  LDL.LU.64 R40, [R1+0x248] ;  /* 0x0002480001287983 */ /* 0x000f220000300a00 */
[-C--:B--2---:R-:W-:Y:S02]  /*ce40*/  IADD3 R4, P0, PT, R42, R92.reuse, RZ ;  /* 0x0000005c2a047210 */ /* 0x084fe40007f1e0ff */
[----:B---3--:R-:W-:-:S03]  /*ce50*/  IADD3 R11, P3, PT, R28, R92, RZ ;  /* 0x0000005c1c0b7210 */ /* 0x008fc60007f7e0ff */
[----:B------:R0:W-:Y:S01]  /*ce60*/  STL [R1+0x84], R4 ;  /* 0x0000840401007387 */ /* 0x0001e20000100800 */
[----:B----4-:R-:W-:-:S03]  /*ce70*/  IADD3 R9, P4, PT, R52, R92, RZ ;  /* 0x0000005c34097210 */ /* 0x010fc60007f9e0ff */
[----:B------:R-:W-:Y:S01]  /*ce80*/  STL [R1+0xa0], R11 ;  /* 0x0000a00b01007387 */ /* 0x000fe20000100800 */
[----:B0-----:R-:W-:-:S03]  /*ce90*/  IADD3 R4, P5, PT, R30, R92, RZ ;  /* 0x0000005c1e047210 */ /* 0x001fc60007fbe0ff */
[----:B------:R-:W-:Y:S01]  /*cea0*/  STL [R1+0xa4], R9 ;  /* 0x0000a40901007387 */ /* 0x000fe20000100800 */
[----:B------:R-:W-:-:S03]  /*ceb0*/  IMAD.X R19, R43, 0x1, R91, P0 ;  /* 0x000000012b137824 */ /* 0x000fc600000e065b */
[----:B------:R0:W-:Y:S04]  /*cec0*/  STL [R1+0xa8], R4 ;  /* 0x0000a80401007387 */ /* 0x0001e80000100800 */
[----:B------:R-:W2:Y:S04]  /*ced0*/  LDL.LU.64 R88, [R1+0x278] ;  /* 0x0002780001587983 */ /* 0x000ea80000300a00 */
[----:B------:R-:W3:Y:S04]  /*cee0*/  LDL.LU.64 R42, [R1+0x280] ;  /* 0x00028000012a7983 */ /* 0x000ee80000300a00 */
[----:B------:R-:W4:Y:S04]  /*cef0*/  LDL.LU.64 R86, [R1+0x288] ;  /* 0x0002880001567983 */ /* 0x000f280000300a00 */
[----:B------:R-:W4:Y:S01]  /*cf00*/  LDL.LU.64 R48, [R1+0x290] ;  /* 0x0002900001307983 */ /* 0x000f220000300a00 */
[----:B------:R-:W-:-:S02]  /*cf10*/  IMAD.X R28, R29, 0x1, R91, P3 ;  /* 0x000000011d1c7824 */ /* 0x000fc400018e065b */
[--C-:B------:R-:W-:Y:S02]  /*cf20*/  IMAD.X R29, R53, 0x1, R91.reuse, P4 ;  /* 0x00000001351d7824 */ /* 0x100fe400020e065b */
[----:B------:R-:W-:Y:S01]  /*cf30*/  IMAD.X R30, R31, 0x1, R91, P5 ;  /* 0x000000011f1e7824 */ /* 0x000fe200028e065b */
[-C--:B0-----:R-:W-:Y:S02]  /*cf40*/  IADD3 R4, P0, PT, R38, R92.reuse, RZ ;  /* 0x0000005c26047210 */ /* 0x081fe40007f1e0ff */
[----:B------:R-:W-:-:S03]  /*cf50*/  IADD3 R11, P3, PT, R2, R92, RZ ;  /* 0x0000005c020b7210 */ /* 0x000fc60007f7e0ff */
[----:B------:R0:W-:Y:S01]  /*cf60*/  STL [R1+0xac], R4 ;  /* 0x0000ac0401007387 */ /* 0x0001e20000100800 */
[----:B------:R-:W-:-:S03]  /*cf70*/  IADD3 R9, P4, PT, R54, R92, RZ ;  /* 0x0000005c36097210 */ /* 0x000fc60007f9e0ff */
[----:B------:R-:W-:Y:S01]  /*cf80*/  STL [R1+0xb8], R11 ;  /* 0x0000b80b01007387 */ /* 0x000fe20000100800 */
[--C-:B------:R-:W-:Y:S01]  /*cf90*/  IMAD.X R31, R39, 0x1, R91.reuse, P0 ;  /* 0x00000001271f7824 */ /* 0x100fe200000e065b */
[----:B0-----:R-:W-:Y:S02]  /*cfa0*/  IADD3 R4, P5, PT, R40, R92, RZ ;  /* 0x0000005c28047210 */ /* 0x001fe40007fbe0ff */
[----:B------:R-:W-:Y:S01]  /*cfb0*/  STL [R1+0xbc], R9 ;  /* 0x0000bc0901007387 */ /* 0x000fe20000100800 */
[----:B------:R-:W-:-:S03]  /*cfc0*/  IMAD.X R38, R3, 0x1, R91, P3 ;  /* 0x0000000103267824 */ /* 0x000fc600018e065b */
[----:B------:R2:W-:Y:S01]  /*cfd0*/  STL [R1+0xc0], R4 ;  /* 0x0000c00401007387 */ /* 0x0005e20000100800 */
[----:B------:R-:W-:-:S03]  /*cfe0*/  IMAD.X R39, R55, 0x1, R91, P4 ;  /* 0x0000000137277824 */ /* 0x000fc600020e065b */
[----:B------:R-:W4:Y:S01]  /*cff0*/  LDL.LU.64 R52, [R1+0x298] ;  /* 0x0002980001347983 */ /* 0x000f220000300a00 */
[----:B------:R-:W-:-:S03]  /*d000*/  IMAD.X R40, R41, 0x1, R91, P5 ;  /* 0x0000000129287824 */ /* 0x000fc600028e065b */
[----:B------:R-:W4:Y:S04]  /*d010*/  LDL.LU.64 R2, [R1+0x2a0] ;  /* 0x0002a00001027983 */ /* 0x000f280000300a00 */
[----:B------:R0:W5:Y:S01]  /*d020*/  LDL.LU R54, [R1+0x890] ;  /* 0x0008900001367983 */ /* 0x0001620000300800 */
[-C--:B--2---:R-:W-:Y:S02]  /*d030*/  IADD3 R4, P0, PT, R88, R92.reuse, RZ ;  /* 0x0000005c58047210 */ /* 0x084fe40007f1e0ff */
[----:B---3--:R-:W-:-:S03]  /*d040*/  IADD3 R11, P3, PT, R42, R92, RZ ;  /* 0x0000005c2a0b7210 */ /* 0x008fc60007f7e0ff */
[----:B------:R1:W-:Y:S01]  /*d050*/  STL [R1+0xc4], R4 ;  /* 0x0000c40401007387 */ /* 0x0003e20000100800 */
[----:B----4-:R-:W-:-:S03]  /*d060*/  IADD3 R9, P4, PT, R86, R92, RZ ;  /* 0x0000005c56097210 */ /* 0x010fc60007f9e0ff */
[----:B------:R2:W-:Y:S01]  /*d070*/  STL [R1+0xc8], R11 ;  /* 0x0000c80b01007387 */ /* 0x0005e20000100800 */
[--C-:B------:R-:W-:Y:S01]  /*d080*/  IMAD.X R41, R89, 0x1, R91.reuse, P0 ;  /* 0x0000000159297824 */ /* 0x100fe200000e065b */
[----:B-1----:R-:W-:Y:S02]  /*d090*/  IADD3 R4, P5, PT, R48, R92, RZ ;  /* 0x0000005c30047210 */ /* 0x002fe40007fbe0ff */
[----:B------:R1:W-:Y:S04]  /*d0a0*/  STL [R1+0xcc], R9 ;  /* 0x0000cc0901007387 */ /* 0x0003e80000100800 */
[----:B------:R-:W3:Y:S01]  /*d0b0*/  LDL.LU.64 R88, [R1+0x888] ;  /* 0x0008880001587983 */ /* 0x000ee20000300a00 */
[----:B------:R-:W-:-:S03]  /*d0c0*/  IMAD.X R42, R43, 0x1, R91, P3 ;  /* 0x000000012b2a7824 */ /* 0x000fc600018e065b */
[----:B------:R4:W-:Y:S01]  /*d0d0*/  STL [R1+0xd0], R4 ;  /* 0x0000d00401007387 */ /* 0x0009e20000100800 */
[----:B------:R-:W-:-:S03]  /*d0e0*/  IMAD.X R43, R87, 0x1, R91, P4 ;  /* 0x00000001572b7824 */ /* 0x000fc600020e065b */
[----:B--2---:R-:W2:Y:S04]  /*d0f0*/  LDL.LU R11, [R1+0x460] ;  /* 0x00046000010b7983 */ /* 0x004ea80000300800 */
[----:B------:R-:W2:Y:S04]  /*d100*/  LDL.LU R15, [R1+0x654] ;  /* 0x00065400010f7983 */ /* 0x000ea80000300800 */
[----:B------:R-:W2:Y:S04]  /*d110*/  LDL.LU R13, [R1+0x650] ;  /* 0x00065000010d7983 */ /* 0x000ea80000300800 */
[----:B-1----:R-:W2:Y:S04]  /*d120*/  LDL.LU R9, [R1+0x648] ;  /* 0x0006480001097983 */ /* 0x002ea80000300800 */
[----:B------:R-:W2:Y:S01]  /*d130*/  LDL.LU.64 R86, [R1+0x880] ;  /* 0x0008800001567983 */ /* 0x000ea20000300a00 */
[----:B------:R-:W-:Y:S01]  /*d140*/  IMAD.X R48, R49, 0x1, R91, P5 ;  /* 0x0000000131307824 */ /* 0x000fe200028e065b */
[----:B----4-:R-:W-:-:S02]  /*d150*/  IADD3 R4, P0, PT, R52, R92, RZ ;  /* 0x0000005c34047210 */ /* 0x010fc40007f1e0ff */
[----:B------:R-:W-:-:S03]  /*d160*/  IADD3 R23, P3, PT, R2, R92, RZ ;  /* 0x0000005c02177210 */ /* 0x000fc60007f7e0ff */
[----:B------:R1:W-:Y:S01]  /*d170*/  STL [R1+0xd4], R4 ;  /* 0x0000d40401007387 */ /* 0x0003e20000100800 */
[----:B------:R-:W-:-:S03]  /*d180*/  IMAD.X R49, R53, 0x1, R91, P0 ;  /* 0x0000000135317824 */ /* 0x000fc600000e065b */
[----:B------:R-:W-:Y:S01]  /*d190*/  STL [R1+0xd8], R23 ;  /* 0x0000d81701007387 */ /* 0x000fe20000100800 */
[----:B------:R-:W-:Y:S01]  /*d1a0*/  IMAD.X R50, R3, 0x1, R91, P3 ;  /* 0x0000000103327824 */ /* 0x000fe200018e065b */
[----:B---3--:R-:W-:-:S05]  /*d1b0*/  IADD3 R21, P4, PT, R88, R92, RZ ;  /* 0x0000005c58157210 */ /* 0x008fca0007f9e0ff */
[----:B------:R-:W-:Y:S04]  /*d1c0*/  STL [R1+0xdc], R21 ;  /* 0x0000dc1501007387 */ /* 0x000fe80000100800 */
[----:B------:R0:W5:Y:S01]  /*d1d0*/  LDL.LU R52, [R1+0x878] ;  /* 0x0008780001347983 */ /* 0x0001620000300800 */
[-C--:B--2---:R-:W-:Y:S01]  /*d1e0*/  IADD3 R11, P0, PT, R11, R90.reuse, RZ ;  /* 0x0000005a0b0b7210 */ /* 0x084fe20007f1e0ff */
[----:B------:R-:W-:Y:S01]  /*d1f0*/  IMAD.X R88, R89, 0x1, R91, P4 ;  /* 0x0000000159587824 */ /* 0x000fe200020e065b */
[----:B------:R-:W-:Y:S02]  /*d200*/  IADD3 R15, P3, PT, R15, R90, RZ ;  /* 0x0000005a0f0f7210 */ /* 0x000fe40007f7e0ff */
[----:B-1----:R-:W-:-:S05]  /*d210*/  IADD3 R4, P5, PT, R86, R92, RZ ;  /* 0x0000005c56047210 */ /* 0x002fca0007fbe0ff */
[----:B------:R1:W-:Y:S04]  /*d220*/  STL [R1+0xe0], R4 ;  /* 0x0000e00401007387 */ /* 0x0003e80000100800 */
[----:B------:R-:W2:Y:S01]  /*d230*/  LDL.LU.64 R2, [R1+0x870] ;  /* 0x0008700001027983 */ /* 0x000ea20000300a00 */
[----:B------:R-:W-:-:S03]  /*d240*/  IADD3 R13, P4, PT, R13, R90, RZ ;  /* 0x0000005a0d0d7210 */ /* 0x000fc60007f9e0ff */
[----:B-1----:R-:W3:Y:S01]  /*d250*/  LDL.LU R4, [R1+0x640] ;  /* 0x0006400001047983 */ /* 0x002ee20000300800 */
[----:B------:R-:W-:Y:S01]  /*d260*/  IMAD.X R86, R87, 0x1, R91, P5 ;  /* 0x0000000157567824 */ /* 0x000fe200028e065b */
[-C--:B------:R-:W-:Y:S02]  /*d270*/  IADD3 R9, P5, PT, R9, R90.reuse, RZ ;  /* 0x0000005a09097210 */ /* 0x080fe40007fbe0ff */
[----:B------:R1:W-:Y:S04]  /*d280*/  STL [R1+0x460], R11 ;  /* 0x0004600b01007387 */ /* 0x0003e80000100800 */
[----:B-1----:R-:W2:Y:S04]  /*d290*/  LDL.LU R11, [R1+0x458] ;  /* 0x00045800010b7983 */ /* 0x002ea80000300800 */
[----:B------:R-:W4:Y:S04]  /*d2a0*/  LDL.LU R81, [R1+0x638] ;  /* 0x0006380001517983 */ /* 0x000f280000300800 */
[----:B------:R-:W-:Y:S04]  /*d2b0*/  STL [R1+0x654], R15 ;  /* 0x0006540f01007387 */ /* 0x000fe80000100800 */
[----:B------:R-:W4:Y:S04]  /*d2c0*/  LDL.LU R79, [R1+0x45c] ;  /* 0x00045c00014f7983 */ /* 0x000f280000300800 */
[----:B------:R-:W-:Y:S04]  /*d2d0*/  STL [R1+0x650], R13 ;  /* 0x0006500d01007387 */ /* 0x000fe80000100800 */
[----:B------:R-:W4:Y:S04]  /*d2e0*/  LDL.LU R77, [R1+0x630] ;  /* 0x00063000014d7983 */ /* 0x000f280000300800 */
[----:B------:R1:W-:Y:S04]  /*d2f0*/  STL [R1+0x648], R9 ;  /* 0x0006480901007387 */ /* 0x0003e80000100800 */
[----:B------:R-:W4:Y:S04]  /*d300*/  LDL.LU R75, [R1+0x64c] ;  /* 0x00064c00014b7983 */ /* 0x000f280000300800 */
        /* <DEDUP_REMOVED lines=18> */
[----:B-1----:R-:W4:Y:S04]  /*d430*/  LDL.LU R9, [R1+0x5e0] ;  /* 0x0005e00001097983 */ /* 0x002f280000300800 */
[----:B------:R-:W4:Y:S04]  /*d440*/  LDL.LU R23, [R1+0x5fc] ;  /* 0x0005fc0001177983 */ /* 0x000f280000300800 */
[----:B------:R-:W4:Y:S01]  /*d450*/  LDL.LU R21, [R1+0x5d8] ;  /* 0x0005d80001157983 */ /* 0x000f220000300800 */
[----:B---3--:R-:W-:-:S05]  /*d460*/  IADD3 R4, P6, PT, R4, R90, RZ ;  /* 0x0000005a04047210 */ /* 0x008fca0007fde0ff */
[----:B------:R1:W-:Y:S04]  /*d470*/  STL [R1+0x640], R4 ;  /* 0x0006400401007387 */ /* 0x0003e80000100800 */
[----:B-1----:R-:W3:Y:S01]  /*d480*/  LDL.LU R4, [R1+0x5f4] ;  /* 0x0005f40001047983 */ /* 0x002ee20000300800 */
[--C-:B--2---:R-:W-:Y:S01]  /*d490*/  IMAD.X R11, R11, 0x1, R3.reuse, P0 ;  /* 0x000000010b0b7824 */ /* 0x104fe200000e0603 */
[----:B----4-:R-:W-:Y:S02]  /*d4a0*/  IADD3 R81, P0, PT, R81, R90, RZ ;  /* 0x0000005a51517210 */ /* 0x010fe40007f1e0ff */
[----:B------:R-:W2:Y:S04]  /*d4b0*/  LDL.LU R15, [R1+0x5d0] ;  /* 0x0005d000010f7983 */ /* 0x000ea80000300800 */
[----:B------:R-:W4:Y:S01]  /*d4c0*/  LDL.LU R13, [R1+0x5ec] ;  /* 0x0005ec00010d7983 */ /* 0x000f220000300800 */
[----:B------:R-:W-:-:S03]  /*d4d0*/  IMAD.X R79, R79, 0x1, R3, P3 ;  /* 0x000000014f4f7824 */ /* 0x000fc600018e0603 */
[----:B------:R1:W-:Y:S01]  /*d4e0*/  STL [R1+0x458], R11 ;  /* 0x0004580b01007387 */ /* 0x0003e20000100800 */
[----:B------:R-:W-:-:S03]  /*d4f0*/  IADD3 R77, P3, PT, R77, R90, RZ ;  /* 0x0000005a4d4d7210 */ /* 0x000fc60007f7e0ff */
[----:B-1----:R-:W4:Y:S01]  /*d500*/  LDL.LU R11, [R1+0x5c8] ;  /* 0x0005c800010b7983 */ /* 0x002f220000300800 */
[----:B------:R-:W-:-:S03]  /*d510*/  IMAD.X R75, R75, 0x1, R3, P4 ;  /* 0x000000014b4b7824 */ /* 0x000fc600020e0603 */
[----:B------:R-:W-:Y:S01]  /*d520*/  STL [R1+0x638], R81 ;  /* 0x0006385101007387 */ /* 0x000fe20000100800 */
[----:B------:R-:W-:-:S03]  /*d530*/  IADD3 R73, P4, PT, R73, R90, RZ ;  /* 0x0000005a49497210 */ /* 0x000fc60007f9e0ff */
[----:B------:R-:W-:Y:S01]  /*d540*/  STL [R1+0x45c], R79 ;  /* 0x00045c4f01007387 */ /* 0x000fe20000100800 */
        /* <DEDUP_REMOVED lines=35> */
[----:B------:R-:W-:Y:S04]  /*d780*/  STL [R1+0x60c], R33 ;  /* 0x00060c2101007387 */ /* 0x000fe80000100800 */
[----:B------:R1:W-:Y:S04]  /*d790*/  STL [R1+0x5e0], R9 ;  /* 0x0005e00901007387 */ /* 0x0003e80000100800 */
[----:B------:R-:W-:Y:S04]  /*d7a0*/  STL [R1+0x5e8], R27 ;  /* 0x0005e81b01007387 */ /* 0x000fe80000100800 */
[----:B-1----:R-:W4:Y:S01]  /*d7b0*/  LDL.LU R9, [R1+0x5e4] ;  /* 0x0005e40001097983 */ /* 0x002f220000300800 */
[----:B------:R-:W-:Y:S01]  /*d7c0*/  IMAD.X R23, R23, 0x1, R3, P4 ;  /* 0x0000000117177824 */ /* 0x000fe200020e0603 */
[----:B------:R-:W-:-:S02]  /*d7d0*/  IADD3 R21, P4, PT, R21, R90, RZ ;  /* 0x0000005a15157210 */ /* 0x000fc40007f9e0ff */
[----:B------:R-:W-:Y:S01]  /*d7e0*/  STL [R1+0x604], R25 ;  /* 0x0006041901007387 */ /* 0x000fe20000100800 */
[----:B---3--:R-:W-:Y:S01]  /*d7f0*/  IMAD.X R4, R4, 0x1, R3, P5 ;  /* 0x0000000104047824 */ /* 0x008fe200028e0603 */
[----:B--2---:R-:W-:-:S04]  /*d800*/  IADD3 R15, P5, PT, R15, R90, RZ ;  /* 0x0000005a0f0f7210 */ /* 0x004fc80007fbe0ff */
[----:B------:R1:W-:Y:S01]  /*d810*/  STL [R1+0x5f4], R4 ;  /* 0x0005f40401007387 */ /* 0x0003e20000100800 */
[----:B----4-:R-:W-:-:S03]  /*d820*/  IMAD.X R13, R13, 0x1, R3, P6 ;  /* 0x000000010d0d7824 */ /* 0x010fc600030e0603 */
[----:B------:R-:W-:Y:S04]  /*d830*/  STL [R1+0x5fc], R23 ;  /* 0x0005fc1701007387 */ /* 0x000fe80000100800 */
[----:B-1----:R-:W2:Y:S04]  /*d840*/  LDL.LU R4, [R1+0x5c0] ;  /* 0x0005c00001047983 */ /* 0x002ea80000300800 */
[----:B------:R-:W-:Y:S01]  /*d850*/  STL [R1+0x5d8], R21 ;  /* 0x0005d81501007387 */ /* 0x000fe20000100800 */
[----:B------:R-:W-:-:S03]  /*d860*/  IADD3 R11, P6, PT, R11, R90, RZ ;  /* 0x0000005a0b0b7210 */ /* 0x000fc60007fde0ff */
[----:B------:R-:W3:Y:S04]  /*d870*/  LDL.LU R81, [R1+0x5dc] ;  /* 0x0005dc0001517983 */ /* 0x000ee80000300800 */
        /* <DEDUP_REMOVED lines=22> */
[----:B------:R-:W4:Y:S01]  /*d9e0*/  LDL.LU R27, [R1+0x58c] ;  /* 0x00058c00011b7983 */ /* 0x000f220000300800 */
[----:B------:R-:W-:-:S03]  /*d9f0*/  IMAD.X R9, R9, 0x1, R3, P0 ;  /* 0x0000000109097824 */ /* 0x000fc600000e0603 */
[----:B------:R-:W4:Y:S04]  /*da00*/  LDL.LU R25, [R1+0x568] ;  /* 0x0005680001197983 */ /* 0x000f280000300800 */
[----:B-1----:R-:W4:Y:S04]  /*da10*/  LDL.LU R11, [R1+0x584] ;  /* 0x00058400010b7983 */ /* 0x002f280000300800 */
[----:B------:R-:W4:Y:S04]  /*da20*/  LDL.LU R23, [R1+0x560] ;  /* 0x0005600001177983 */ /* 0x000f280000300800 */
[----:B------:R-:W4:Y:S04]  /*da30*/  LDL.LU R21, [R1+0x57c] ;  /* 0x00057c0001157983 */ /* 0x000f280000300800 */
[----:B------:R1:W-:Y:S04]  /*da40*/  STL [R1+0x5e4], R9 ;  /* 0x0005e40901007387 */ /* 0x0003e80000100800 */
[----:B-1----:R-:W4:Y:S04]  /*da50*/  LDL.LU R9, [R1+0x558] ;  /* 0x0005580001097983 */ /* 0x002f280000300800 */
[----:B------:R-:W4:Y:S04]  /*da60*/  LDL.LU R15, [R1+0x574] ;  /* 0x00057400010f7983 */ /* 0x000f280000300800 */
[----:B------:R-:W4:Y:S01]  /*da70*/  LDL.LU R13, [R1+0x550] ;  /* 0x00055000010d7983 */ /* 0x000f220000300800 */
[----:B--2---:R-:W-:-:S05]  /*da80*/  IADD3 R4, P0, PT, R4, R90, RZ ;  /* 0x0000005a04047210 */ /* 0x004fca0007f1e0ff */
[----:B------:R1:W-:Y:S01]  /*da90*/  STL [R1+0x5c0], R4 ;  /* 0x0005c00401007387 */ /* 0x0003e20000100800 */
[----:B---3--:R-:W-:-:S03]  /*daa0*/  IMAD.X R81, R81, 0x1, R3, P3 ;  /* 0x0000000151517824 */ /* 0x008fc600018e0603 */
[----:B-1----:R-:W2:Y:S01]  /*dab0*/  LDL.LU R4, [R1+0x56c] ;  /* 0x00056c0001047983 */ /* 0x002ea20000300800 */
[----:B----4-:R-:W-:-:S03]  /*dac0*/  IADD3 R79, P3, PT, R79, R90, RZ ;  /* 0x0000005a4f4f7210 */ /* 0x010fc60007f7e0ff */
        /* <DEDUP_REMOVED lines=39> */
[-C--:B------:R-:W-:Y:S01]  /*dd40*/  IADD3 R25, P3, PT, R25, R90.reuse, RZ ;  /* 0x0000005a19197210 */ /* 0x080fe20007f7e0ff */
[----:B------:R-:W-:Y:S01]  /*dd50*/  IMAD.X R11, R11, 0x1, R3, P4 ;  /* 0x000000010b0b7824 */ /* 0x000fe200020e0603 */
[----:B------:R-:W-:-:S04]  /*dd60*/  IADD3 R23, P4, PT, R23, R90, RZ ;  /* 0x0000005a17177210 */ /* 0x000fc80007f9e0ff */
[----:B------:R1:W-:Y:S01]  /*dd70*/  STL [R1+0x584], R11 ;  /* 0x0005840b01007387 */ /* 0x0003e20000100800 */
[----:B------:R-:W-:-:S03]  /*dd80*/  IMAD.X R21, R21, 0x1, R3, P5 ;  /* 0x0000000115157824 */ /* 0x000fc600028e0603 */
[----:B------:R-:W-:Y:S04]  /*dd90*/  STL [R1+0x58c], R27 ;  /* 0x00058c1b01007387 */ /* 0x000fe80000100800 */
[----:B-1----:R-:W3:Y:S01]  /*dda0*/  LDL.LU R11, [R1+0x548] ;  /* 0x00054800010b7983 */ /* 0x002ee20000300800 */
[----:B------:R-:W-:-:S03]  /*ddb0*/  IADD3 R9, P5, PT, R9, R90, RZ ;  /* 0x0000005a09097210 */ /* 0x000fc60007fbe0ff */
[----:B------:R-:W-:Y:S04]  /*ddc0*/  STL [R1+0x568], R25 ;  /* 0x0005681901007387 */ /* 0x000fe80000100800 */
[----:B------:R1:W-:Y:S04]  /*ddd0*/  STL [R1+0x558], R9 ;  /* 0x0005580901007387 */ /* 0x0003e80000100800 */
[----:B------:R-:W-:Y:S04]  /*dde0*/  STL [R1+0x560], R23 ;  /* 0x0005601701007387 */ /* 0x000fe80000100800 */
[----:B-1----:R-:W4:Y:S01]  /*ddf0*/  LDL.LU R9, [R1+0x564] ;  /* 0x0005640001097983 */ /* 0x002f220000300800 */
[----:B------:R-:W-:Y:S01]  /*de00*/  IMAD.X R15, R15, 0x1, R3, P6 ;  /* 0x000000010f0f7824 */ /* 0x000fe200030e0603 */
[----:B------:R-:W-:-:S02]  /*de10*/  IADD3 R13, P6, PT, R13, R90, RZ ;  /* 0x0000005a0d0d7210 */ /* 0x000fc40007fde0ff */
[----:B------:R-:W-:Y:S04]  /*de20*/  STL [R1+0x57c], R21 ;  /* 0x00057c1501007387 */ /* 0x000fe80000100800 */
[----:B------:R-:W4:Y:S04]  /*de30*/  LDL.LU R81, [R1+0x540] ;  /* 0x0005400001517983 */ /* 0x000f280000300800 */
[----:B------:R-:W-:Y:S04]  /*de40*/  STL [R1+0x574], R15 ;  /* 0x0005740f01007387 */ /* 0x000fe80000100800 */
[----:B------:R-:W4:Y:S04]  /*de50*/  LDL.LU R79, [R1+0x55c] ;  /* 0x00055c00014f7983 */ /* 0x000f280000300800 */
[----:B------:R-:W-:Y:S04]  /*de60*/  STL [R1+0x550], R13 ;  /* 0x0005500d01007387 */ /* 0x000fe80000100800 */
[----:B------:R-:W4:Y:S01]  /*de70*/  LDL.LU R77, [R1+0x538] ;  /* 0x00053800014d7983 */ /* 0x000f220000300800 */
[----:B--2---:R-:W-:-:S05]  /*de80*/  IMAD.X R4, R4, 0x1, R3, P0 ;  /* 0x0000000104047824 */ /* 0x004fca00000e0603 */
[----:B------:R1:W-:Y:S04]  /*de90*/  STL [R1+0x56c], R4 ;  /* 0x00056c0401007387 */ /* 0x0003e80000100800 */
[----:B------:R-:W2:Y:S04]  /*dea0*/  LDL.LU R75, [R1+0x554] ;  /* 0x00055400014b7983 */ /* 0x000ea80000300800 */
        /* <DEDUP_REMOVED lines=18> */
[----:B-1----:R-:W2:Y:S04]  /*dfd0*/  LDL.LU R4, [R1+0x4e8] ;  /* 0x0004e80001047983 */ /* 0x002ea80000300800 */
[----:B------:R-:W2:Y:S04]  /*dfe0*/  LDL.LU R23, [R1+0x504] ;  /* 0x0005040001177983 */ /* 0x000ea80000300800 */
[----:B------:R-:W2:Y:S04]  /*dff0*/  LDL.LU R21, [R1+0x4e0] ;  /* 0x0004e00001157983 */ /* 0x000ea80000300800 */
[----:B------:R-:W2:Y:S01]  /*e000*/  LDL.LU R15, [R1+0x4fc] ;  /* 0x0004fc00010f7983 */ /* 0x000ea20000300800 */
[----:B---3--:R-:W-:-:S05]  /*e010*/  IADD3 R11, P0, PT, R11, R90, RZ ;  /* 0x0000005a0b0b7210 */ /* 0x008fca0007f1e0ff */
[----:B------:R1:W-:Y:S04]  /*e020*/  STL [R1+0x548], R11 ;  /* 0x0005480b01007387 */ /* 0x0003e80000100800 */
[----:B------:R-:W3:Y:S04]  /*e030*/  LDL.LU R13, [R1+0x4f4] ;  /* 0x0004f400010d7983 */ /* 0x000ee80000300800 */
[----:B-1----:R-:W3:Y:S01]  /*e040*/  LDL.LU R11, [R1+0x4d8] ;  /* 0x0004d800010b7983 */ /* 0x002ee20000300800 */
[----:B----4-:R-:W-:-:S05]  /*e050*/  IMAD.X R9, R9, 0x1, R3, P3 ;  /* 0x0000000109097824 */ /* 0x010fca00018e0603 */
[----:B------:R1:W-:Y:S04]  /*e060*/  STL [R1+0x564], R9 ;  /* 0x0005640901007387 */ /* 0x0003e80000100800 */
[----:B-1----:R-:W4:Y:S01]  /*e070*/  LDL.LU R9, [R1+0x4ec] ;  /* 0x0004ec0001097983 */ /* 0x002f220000300800 */
[----:B------:R-:W-:Y:S01]  /*e080*/  IADD3 R81, P3, PT, R81, R90, RZ ;  /* 0x0000005a51517210 */ /* 0x000fe20007f7e0ff */
[----:B------:R-:W-:-:S04]  /*e090*/  IMAD.X R79, R79, 0x1, R3, P4 ;  /* 0x000000014f4f7824 */ /* 0x000fc800020e0603 */
[----:B------:R1:W-:Y:S01]  /*e0a0*/  STL [R1+0x540], R81 ;  /* 0x0005405101007387 */ /* 0x0003e20000100800 */
[----:B------:R-:W-:-:S03]  /*e0b0*/  IADD3 R77, P4, PT, R77, R90, RZ ;  /* 0x0000005a4d4d7210 */ /* 0x000fc60007f9e0ff */
[----:B------:R0:W-:Y:S04]  /*e0c0*/  STL [R1+0x55c], R79 ;  /* 0x00055c4f01007387 */ /* 0x0001e80000100800 */
[----:B------:R0:W-:Y:S01]  /*e0d0*/  STL [R1+0x538], R77 ;  /* 0x0005384d01007387 */ /* 0x0001e20000100800 */
[----:B--2---:R-:W-:Y:S01]  /*e0e0*/  IMAD.X R75, R75, 0x1, R3, P5 ;  /* 0x000000014b4b7824 */ /* 0x004fe200028e0603 */
[----:B------:R-:W-:-:S04]  /*e0f0*/  IADD3 R73, P5, PT, R73, R90, RZ ;  /* 0x0000005a49497210 */ /* 0x000fc80007fbe0ff */
[----:B------:R2:W-:Y:S01]  /*e100*/  STL [R1+0x554], R75 ;  /* 0x0005544b01007387 */ /* 0x0005e20000100800 */
[----:B------:R-:W-:-:S03]  /*e110*/  IMAD.X R71, R71, 0x1, R3, P6 ;  /* 0x0000000147477824 */ /* 0x000fc600030e0603 */
[----:B------:R0:W-:Y:S01]  /*e120*/  STL [R1+0x530], R73 ;  /* 0x0005304901007387 */ /* 0x0001e20000100800 */
[----:B------:R-:W-:-:S03]  /*e130*/  IADD3 R69, P6, PT, R69, R90, RZ ;  /* 0x0000005a45457210 */ /* 0x000fc60007fde0ff */
        /* <DEDUP_REMOVED lines=27> */
[-C--:B------:R-:W-:Y:S01]  /*e2f0*/  IADD3 R27, P3, PT, R27, R90.reuse, RZ ;  /* 0x0000005a1b1b7210 */ /* 0x080fe20007f7e0ff */
[--C-:B------:R-:W-:Y:S01]  /*e300*/  IMAD.X R25, R25, 0x1, R3.reuse, P4 ;  /* 0x0000000119197824 */ /* 0x100fe200020e0603 */
[----:B------:R-:W-:Y:S01]  /*e310*/  IADD3 R4, P4, PT, R4, R90, RZ ;  /* 0x0000005a04047210 */ /* 0x000fe20007f9e0ff */
[----:B------:R0:W-:Y:S01]  /*e320*/  STL [R1+0x514], R33 ;  /* 0x0005142101007387 */ /* 0x0001e20000100800 */
[----:B------:R-:W-:-:S03]  /*e330*/  IMAD.X R23, R23, 0x1, R3, P5 ;  /* 0x0000000117177824 */ /* 0x000fc600028e0603 */
[----:B------:R-:W-:Y:S01]  /*e340*/  STL [R1+0x4e8], R4 ;  /* 0x0004e80401007387 */ /* 0x000fe20000100800 */
[----:B------:R-:W-:-:S03]  /*e350*/  IADD3 R21, P5, PT, R21, R90, RZ ;  /* 0x0000005a15157210 */ /* 0x000fc60007fbe0ff */
[----:B------:R0:W-:Y:S01]  /*e360*/  STL [R1+0x4f0], R27 ;  /* 0x0004f01b01007387 */ /* 0x0001e20000100800 */
[----:B------:R-:W-:-:S03]  /*e370*/  IMAD.X R15, R15, 0x1, R3, P6 ;  /* 0x000000010f0f7824 */ /* 0x000fc600030e0603 */
[----:B------:R0:W-:Y:S04]  /*e380*/  STL [R1+0x50c], R25 ;  /* 0x00050c1901007387 */ /* 0x0001e80000100800 */
[----:B------:R0:W-:Y:S04]  /*e390*/  STL [R1+0x504], R23 ;  /* 0x0005041701007387 */ /* 0x0001e80000100800 */
[----:B------:R0:W-:Y:S04]  /*e3a0*/  STL [R1+0x4e0], R21 ;  /* 0x0004e01501007387 */ /* 0x0001e80000100800 */
[----:B------:R0:W-:Y:S04]  /*e3b0*/  STL [R1+0x4fc], R15 ;  /* 0x0004fc0f01007387 */ /* 0x0001e80000100800 */
[----:B------:R-:W2:Y:S01]  /*e3c0*/  LDL.LU R87, [R1+0x4d0] ;  /* 0x0004d00001577983 */ /* 0x000ea20000300800 */
[----:B---3--:R-:W-:Y:S01]  /*e3d0*/  IMAD.X R13, R13, 0x1, R3, P0 ;  /* 0x000000010d0d7824 */ /* 0x008fe200000e0603 */
[----:B------:R-:W-:-:S04]  /*e3e0*/  IADD3 R11, P0, PT, R11, R90, RZ ;  /* 0x0000005a0b0b7210 */ /* 0x000fc80007f1e0ff */
[----:B------:R3:W-:Y:S04]  /*e3f0*/  STL [R1+0x4f4], R13 ;  /* 0x0004f40d01007387 */ /* 0x0007e80000100800 */
[----:B------:R-:W2:Y:S04]  /*e400*/  LDL.LU R85, [R1+0x4e4] ;  /* 0x0004e40001557983 */ /* 0x000ea80000300800 */
[----:B------:R0:W-:Y:S04]  /*e410*/  STL [R1+0x4d8], R11 ;  /* 0x0004d80b01007387 */ /* 0x0001e80000100800 */
[----:B------:R-:W2:Y:S01]  /*e420*/  LDL.LU R83, [R1+0x4c8] ;  /* 0x0004c80001537983 */ /* 0x000ea20000300800 */
[----:B----4-:R-:W-:-:S05]  /*e430*/  IMAD.X R9, R9, 0x1, R3, P3 ;  /* 0x0000000109097824 */ /* 0x010fca00018e0603 */
[----:B------:R4:W-:Y:S04]  /*e440*/  STL [R1+0x4ec], R9 ;  /* 0x0004ec0901007387 */ /* 0x0009e80000100800 */
[----:B-1----:R-:W2:Y:S04]  /*e450*/  LDL.LU R81, [R1+0x4dc] ;  /* 0x0004dc0001517983 */ /* 0x002ea80000300800 */
[----:B0-----:R-:W2:Y:S04]  /*e460*/  LDL.LU R79, [R1+0x4c0] ;  /* 0x0004c000014f7983 */ /* 0x001ea80000300800 */
[----:B------:R-:W2:Y:S04]  /*e470*/  LDL.LU R77, [R1+0x4d4] ;  /* 0x0004d400014d7983 */ /* 0x000ea80000300800 */
[----:B--2---:R-:W2:Y:S04]  /*e480*/  LDL.LU R75, [R1+0x4b8] ;  /* 0x0004b800014b7983 */ /* 0x004ea80000300800 */
        /* <DEDUP_REMOVED lines=21> */
[----:B---3--:R-:W3:Y:S04]  /*e5e0*/  LDL.LU R13, [R1+0x474] ;  /* 0x00047400010d7983 */ /* 0x008ee80000300800 */
[----:B------:R-:W3:Y:S04]  /*e5f0*/  LDL.LU R11, [R1+0x46c] ;  /* 0x00046c00010b7983 */ /* 0x000ee80000300800 */
[----:B----4-:R-:W4:Y:S01]  /*e600*/  LDL.LU R9, [R1+0x464] ;  /* 0x0004640001097983 */ /* 0x010f220000300800 */
[----:B------:R-:W-:-:S06]  /*e610*/  USHF.L.U32 UR4, UR4, 0x1f, URZ ;  /* 0x0000001f04047899 */ /* 0x000fcc00080006ff */
[----:B------:R-:W-:-:S04]  /*e620*/  IMAD.U32 R4, RZ, RZ, UR4 ;  /* 0x00000004ff047e24 */ /* 0x000fc8000f8e00ff */
[----:B------:R-:W0:Y:S01]  /*e630*/  SYNCS.PHASECHK.TRANS64.TRYWAIT P6, [UR12], R4 ;  /* 0x00000004ff0075a7 */ /* 0x000e2200080c110c */
[----:B------:R-:W-:-:S05]  /*e640*/  IADD3 R87, P3, PT, R87, R90, RZ ;  /* 0x0000005a57577210 */ /* 0x000fca0007f7e0ff */
[----:B------:R1:W-:Y:S01]  /*e650*/  STL [R1+0x4d0], R87 ;  /* 0x0004d05701007387 */ /* 0x0003e20000100800 */
[----:B------:R-:W-:Y:S01]  /*e660*/  IMAD.X R85, R85, 0x1, R3, P4 ;  /* 0x0000000155557824 */ /* 0x000fe200020e0603 */
[----:B------:R-:W-:-:S04]  /*e670*/  IADD3 R83, P4, PT, R83, R90, RZ ;  /* 0x0000005a53537210 */ /* 0x000fc80007f9e0ff */
[----:B------:R1:W-:Y:S04]  /*e680*/  STL [R1+0x4e4], R85 ;  /* 0x0004e45501007387 */ /* 0x0003e80000100800 */
[----:B------:R1:W-:Y:S01]  /*e690*/  STL [R1+0x4c8], R83 ;  /* 0x0004c85301007387 */ /* 0x0003e20000100800 */
[----:B------:R-:W-:Y:S01]  /*e6a0*/  IMAD.X R81, R81, 0x1, R3, P5 ;  /* 0x0000000151517824 */ /* 0x000fe200028e0603 */
[----:B------:R-:W-:-:S04]  /*e6b0*/  IADD3 R79, P5, PT, R79, R90, RZ ;  /* 0x0000005a4f4f7210 */ /* 0x000fc80007fbe0ff */
[----:B------:R1:W-:Y:S01]  /*e6c0*/  STL [R1+0x4dc], R81 ;  /* 0x0004dc5101007387 */ /* 0x0003e20000100800 */
[----:B------:R-:W-:-:S03]  /*e6d0*/  IMAD.X R77, R77, 0x1, R3, P0 ;  /* 0x000000014d4d7824 */ /* 0x000fc600000e0603 */
[----:B------:R1:W-:Y:S01]  /*e6e0*/  STL [R1+0x4c0], R79 ;  /* 0x0004c04f01007387 */ /* 0x0003e20000100800 */
[----:B--2---:R-:W-:-:S03]  /*e6f0*/  IADD3 R75, P0, PT, R75, R90, RZ ;  /* 0x0000005a4b4b7210 */ /* 0x004fc60007f1e0ff */
        /* <DEDUP_REMOVED lines=20> */
[----:B------:R-:W-:Y:S02]  /*e840*/  IMAD.X R53, R53, 0x1, R3, P4 ;  /* 0x0000000135357824 */ /* 0x000fe400020e0603 */
        /* <DEDUP_REMOVED lines=18> */
[----:B------:R1:W-:Y:S01]  /*e970*/  STL [R1+0x48c], R27 ;  /* 0x00048c1b01007387 */ /* 0x0003e20000100800 */
[----:B---3--:R-:W-:-:S03]  /*e980*/  IMAD.X R13, R13, 0x1, R3, P0 ;  /* 0x000000010d0d7824 */ /* 0x008fc600000e0603 */
[----:B------:R1:W-:Y:S01]  /*e990*/  STL [R1+0x470], R25 ;  /* 0x0004701901007387 */ /* 0x0003e20000100800 */
[----:B------:R-:W-:-:S03]  /*e9a0*/  IMAD.X R11, R11, 0x1, R3, P3 ;  /* 0x000000010b0b7824 */ /* 0x000fc600018e0603 */
[----:B------:R1:W-:Y:S01]  /*e9b0*/  STL [R1+0x484], R23 ;  /* 0x0004841701007387 */ /* 0x0003e20000100800 */
[----:B----4-:R-:W-:-:S03]  /*e9c0*/  IMAD.X R9, R9, 0x1, R3, P4 ;  /* 0x0000000109097824 */ /* 0x010fc600020e0603 */
[----:B------:R1:W-:Y:S04]  /*e9d0*/  STL [R1+0x468], R21 ;  /* 0x0004681501007387 */ /* 0x0003e80000100800 */
[----:B------:R1:W-:Y:S04]  /*e9e0*/  STL [R1+0x47c], R15 ;  /* 0x00047c0f01007387 */ /* 0x0003e80000100800 */
[----:B------:R1:W-:Y:S04]  /*e9f0*/  STL [R1+0x464], R9 ;  /* 0x0004640901007387 */ /* 0x0003e80000100800 */
[----:B------:R1:W-:Y:S04]  /*ea00*/  STL [R1+0x474], R13 ;  /* 0x0004740d01007387 */ /* 0x0003e80000100800 */
[----:B------:R1:W-:Y:S01]  /*ea10*/  STL [R1+0x46c], R11 ;  /* 0x00046c0b01007387 */ /* 0x0003e20000100800 */
[----:B0-----:R-:W-:Y:S05]  /*ea20*/  @!P6 BRA `(.L_x_8) ;  /* 0x000001140084e947 */ /* 0x001fea0003800000 */
.L_x_16:
[----:B-----5:R0:W-:Y:S04]  /*ea30*/  STL [R1+0xd00], R52 ;  /* 0x000d003401007387 */ /* 0x0201e80000100800 */
[----:B------:R2:W-:Y:S04]  /*ea40*/  STL [R1+0xcfc], R54 ;  /* 0x000cfc3601007387 */ /* 0x0005e80000100800 */
[----:B------:R3:W-:Y:S04]  /*ea50*/  STL [R1+0xcf8], R62 ;  /* 0x000cf83e01007387 */ /* 0x0007e80000100800 */
[----:B------:R4:W-:Y:S04]  /*ea60*/  STL [R1+0xcf4], R64 ;  /* 0x000cf44001007387 */ /* 0x0009e80000100800 */
[----:B------:R1:W-:Y:S04]  /*ea70*/  STL [R1+0xcf0], R70 ;  /* 0x000cf04601007387 */ /* 0x0003e80000100800 */
[----:B------:R0:W-:Y:S04]  /*ea80*/  STL [R1+0xcec], R72 ;  /* 0x000cec4801007387 */ /* 0x0001e80000100800 */
[----:B------:R-:W-:Y:S04]  /*ea90*/  STL [R1+0xce8], R78 ;  /* 0x000ce84e01007387 */ /* 0x000fe80000100800 */
        /* <DEDUP_REMOVED lines=46> */
[----:B-1----:R-:W4:Y:S01]  /*ed80*/  LDL.LU R23, [R1+0x30c] ;  /* 0x00030c0001177983 */ /* 0x002f220000300800 */
[----:B0-----:R-:W-:-:S03]  /*ed90*/  PRMT R52, RZ, 0x7610, R52 ;  /* 0x00007610ff347816 */ /* 0x001fc60000000034 */
[----:B------:R-:W-:Y:S04]  /*eda0*/  STL [R1+0xa5c], R2 ;  /* 0x000a5c0201007387 */ /* 0x000fe80000100800 */
[----:B------:R-:W-:Y:S04]  /*edb0*/  STL [R1+0x96c], R0 ;  /* 0x00096c0001007387 */ /* 0x000fe80000100800 */
[----:B------:R-:W-:Y:S04]  /*edc0*/  STL [R1+0xa60], R0 ;  /* 0x000a600001007387 */ /* 0x000fe80000100800 */
[----:B------:R-:W-:Y:S04]  /*edd0*/  STL [R1+0x87c], R93 ;  /* 0x00087c5d01007387 */ /* 0x000fe80000100800 */
[----:B------:R-:W-:Y:S04]  /*ede0*/  STL [R1+0xa08], R93 ;  /* 0x000a085d01007387 */ /* 0x000fe80000100800 */
[----:B------:R-:W-:Y:S04]  /*edf0*/  STL [R1+0x878], R92 ;  /* 0x0008785c01007387 */ /* 0x000fe80000100800 */
[----:B------:R-:W-:Y:S01]  /*ee00*/  STL [R1+0xa0c], R92 ;  /* 0x000a0c5c01007387 */ /* 0x000fe20000100800 */
[----:B--2---:R-:W-:-:S03]  /*ee10*/  PRMT R54, RZ, 0x7610, R54 ;  /* 0x00007610ff367816 */ /* 0x004fc60000000036 */
[----:B------:R-:W-:Y:S04]  /*ee20*/  STL [R1+0x874], R91 ;  /* 0x0008745b01007387 */ /* 0x000fe80000100800 */
[----:B------:R-:W-:Y:S04]  /*ee30*/  STL [R1+0xa04], R91 ;  /* 0x000a045b01007387 */ /* 0x000fe80000100800 */
[----:B------:R-:W-:Y:S01]  /*ee40*/  STL [R1+0x870], R90 ;  /* 0x0008705a01007387 */ /* 0x000fe20000100800 */
[----:B---3--:R-:W-:-:S03]  /*ee50*/  PRMT R62, RZ, 0x7610, R62 ;  /* 0x00007610ff3e7816 */ /* 0x008fc6000000003e */
[----:B------:R-:W-:Y:S04]  /*ee60*/  STL [R1+0xa38], R90 ;  /* 0x000a385a01007387 */ /* 0x000fe80000100800 */
[----:B------:R-:W-:Y:S01]  /*ee70*/  STL [R1+0x86c], R3 ;  /* 0x00086c0301007387 */ /* 0x000fe20000100800 */
[----:B----4-:R-:W-:-:S03]  /*ee80*/  PRMT R64, RZ, 0x7610, R64 ;  /* 0x00007610ff407816 */ /* 0x010fc60000000040 */
[----:B------:R-:W-:Y:S04]  /*ee90*/  STL [R1+0xa00], R3 ;  /* 0x000a000301007387 */ /* 0x000fe80000100800 */
[----:B------:R0:W-:Y:S01]  /*eea0*/  STL.S16 [R1+0x2b0], R52 ;  /* 0x0002b03401007387 */ /* 0x0001e20000100600 */
[----:B------:R-:W-:Y:S02]  /*eeb0*/  PRMT R70, RZ, 0x7610, R70 ;  /* 0x00007610ff467816 */ /* 0x000fe40000000046 */
[----:B------:R-:W-:Y:S01]  /*eec0*/  PRMT R72, RZ, 0x7610, R72 ;  /* 0x00007610ff487816 */ /* 0x000fe20000000048 */
[----:B0-----:R-:W2:Y:S04]  /*eed0*/  LDL.LU R52, [R1+0xd00] ;  /* 0x000d000001347983 */ /* 0x001ea80000300800 */
[----:B------:R0:W-:Y:S01]  /*eee0*/  STL.S16 [R1+0x2b4], R54 ;  /* 0x0002b43601007387 */ /* 0x0001e20000100600 */
[----:B------:R-:W-:-:S02]  /*eef0*/  PRMT R78, RZ, 0x7610, R78 ;  /* 0x00007610ff4e7816 */ /* 0x000fc4000000004e */
[----:B------:R-:W-:Y:S01]  /*ef00*/  PRMT R80, RZ, 0x7610, R80 ;  /* 0x00007610ff507816 */ /* 0x000fe20000000050 */
[----:B0-----:R-:W3:Y:S01]  /*ef10*/  LDL.LU R54, [R1+0xcfc] ;  /* 0x000cfc0001367983 */ /* 0x001ee20000300800 */
[----:B------:R-:W-:Y:S02]  /*ef20*/  PRMT R8, RZ, 0x7610, R8 ;  /* 0x00007610ff087816 */ /* 0x000fe40000000008 */
[----:B------:R-:W-:Y:S02]  /*ef30*/  PRMT R10, RZ, 0x7610, R10 ;  /* 0x00007610ff0a7816 */ /* 0x000fe4000000000a */
[----:B------:R-:W-:Y:S02]  /*ef40*/  PRMT R20, RZ, 0x7610, R20 ;  /* 0x00007610ff147816 */ /* 0x000fe40000000014 */
[----:B------:R-:W-:Y:S02]  /*ef50*/  PRMT R22, RZ, 0x7610, R22 ;  /* 0x00007610ff167816 */ /* 0x000fe40000000016 */
[----:B------:R-:W-:-:S02]  /*ef60*/  PRMT R32, RZ, 0x7610, R32 ;  /* 0x00007610ff207816 */ /* 0x000fc40000000020 */
[----:B------:R-:W-:Y:S02]  /*ef70*/  PRMT R34, RZ, 0x7610, R34 ;  /* 0x00007610ff227816 */ /* 0x000fe40000000022 */
        /* <DEDUP_REMOVED lines=46> */
[----:B------:R-:W-:Y:S01]  /*f260*/  PRMT R87, RZ, 0x7610, R87 ;  /* 0x00007610ff577816 */ /* 0x000fe20000000057 */
[----:B------:R-:W-:-:S05]  /*f270*/  VIADD R23, R23, 0x1 ;  /* 0x0000000117177836 */ /* 0x000fca0000000000 */
[----:B------:R-:W-:Y:S04]  /*f280*/  STL [R1+0x30c], R23 ;  /* 0x00030c1701007387 */ /* 0x000fe80000100800 */
[----:B------:R0:W-:Y:S04]  /*f290*/  STL.S16 [R1+0x308], R62 ;  /* 0x0003083e01007387 */ /* 0x0001e80000100600 */
[----:B0-----:R-:W4:Y:S04]  /*f2a0*/  LDL.LU R62, [R1+0xcf8] ;  /* 0x000cf800013e7983 */ /* 0x001f280000300800 */
[----:B------:R0:W-:Y:S04]  /*f2b0*/  STL.S16 [R1+0x310], R64 ;  /* 0x0003104001007387 */ /* 0x0001e80000100600 */
[----:B0-----:R-:W2:Y:S04]  /*f2c0*/  LDL.LU R64, [R1+0xcf4] ;  /* 0x000cf40001407983 */ /* 0x001ea80000300800 */
        /* <DEDUP_REMOVED lines=64> */
[----:B------:R-:W-:Y:S04]  /*f6d0*/  STL.64 [R1+0xbb0], R92 ;  /* 0x000bb05c01007387 */ /* 0x000fe80000100a00 */
[----:B------:R-:W-:Y:S04]  /*f6e0*/  STL [R1+0xb28], R91 ;  /* 0x000b285b01007387 */ /* 0x000fe80000100800 */
[----:B------:R0:W-:Y:S04]  /*f6f0*/  STL.S16 [R1+0x704], R18 ;  /* 0x0007041201007387 */ /* 0x0001e80000100600 */
[----:B0-----:R-:W2:Y:S04]  /*f700*/  LDL.LU R18, [R1+0xc70] ;  /* 0x000c700001127983 */ /* 0x001ea80000300800 */
[----:B------:R0:W-:Y:S01]  /*f710*/  STL.S16 [R1+0x700], R19 ;  /* 0x0007001301007387 */ /* 0x0001e20000100600 */
[----:B------:R-:W-:-:S03]  /*f720*/  PRMT R91, RZ, 0x7610, R91 ;  /* 0x00007610ff5b7816 */ /* 0x000fc6000000005b */
        /* <DEDUP_REMOVED lines=14> */
[----:B------:R0:W-:Y:S04]  /*f810*/  STL.S16 [R1+0x2cc], R40 ;  /* 0x0002cc2801007387 */ /* 0x0001e80000100600 */
[----:B0-----:R-:W2:Y:S04]  /*f820*/  LDL.LU R40, [R1+0xc50] ;  /* 0x000c500001287983 */ /* 0x001ea80000300800 */
[----:B------:R0:W-:Y:S04]  /*f830*/  STL.S16 [R1+0x324], R41 ;  /* 0x0003242901007387 */ /* 0x0001e80000100600 */
[----:B0-----:R-:W2:Y:S04]  /*f840*/  LDL.LU R41, [R1+0xc4c] ;  /* 0x000c4c0001297983 */ /* 0x001ea80000300800 */
[----:B------:R0:W-:Y:S04]  /*f850*/  STL.S16 [R1+0x328], R42 ;  /* 0x0003282a01007387 */ /* 0x0001e80000100600 */
[----:B0-----:R-:W3:Y:S04]  /*f860*/  LDL.LU R42, [R1+0xc48] ;  /* 0x000c4800012a7983 */ /* 0x001ee80000300800 */
[----:B------:R0:W-:Y:S01]  /*f870*/  STL.S16 [R1+0x440], R43 ;  /* 0x0004402b01007387 */ /* 0x0001e20000100600 */
[----:B------:R-:W-:-:S03]  /*f880*/  PRMT R93, RZ, 0x7610, R93 ;  /* 0x00007610ff5d7816 */ /* 0x000fc6000000005d */
[----:B0-----:R-:W4:Y:S04]  /*f890*/  LDL.LU R43, [R1+0xc44] ;  /* 0x000c4400012b7983 */ /* 0x001f280000300800 */
[----:B------:R0:W-:Y:S01]  /*f8a0*/  STL.S16 [R1+0x444], R48 ;  /* 0x0004443001007387 */ /* 0x0001e20000100600 */
[----:B------:R-:W-:-:S03]  /*f8b0*/  PRMT R92, RZ, 0x7610, R92 ;  /* 0x00007610ff5c7816 */ /* 0x000fc6000000005c */
[----:B0-----:R-:W4:Y:S04]  /*f8c0*/  LDL.LU R48, [R1+0xc40] ;  /* 0x000c400001307983 */ /* 0x001f280000300800 */
[----:B------:R-:W-:Y:S04]  /*f8d0*/  STL [R1+0xaf0], R3 ;  /* 0x000af00301007387 */ /* 0x000fe80000100800 */
[----:B------:R0:W-:Y:S01]  /*f8e0*/  STL.S16 [R1+0x674], R49 ;  /* 0x0006743101007387 */ /* 0x0001e20000100600 */
[----:B------:R-:W-:Y:S02]  /*f8f0*/  PRMT R91, RZ, 0x7610, R91 ;  /* 0x00007610ff5b7816 */ /* 0x000fe4000000005b */
[----:B------:R-:W-:Y:S01]  /*f900*/  PRMT R90, RZ, 0x7610, R90 ;  /* 0x00007610ff5a7816 */ /* 0x000fe2000000005a */
[----:B0-----:R-:W4:Y:S04]  /*f910*/  LDL.LU R49, [R1+0xc3c] ;  /* 0x000c3c0001317983 */ /* 0x001f280000300800 */
[----:B------:R0:W-:Y:S01]  /*f920*/  STL.S16 [R1+0x6e4], R50 ;  /* 0x0006e43201007387 */ /* 0x0001e20000100600 */
[----:B------:R-:W-:-:S03]  /*f930*/  PRMT R85, RZ, 0x7610, R85 ;  /* 0x00007610ff557816 */ /* 0x000fc60000000055 */
[----:B0-----:R-:W4:Y:S04]  /*f940*/  LDL.LU R50, [R1+0xc38] ;  /* 0x000c380001327983 */ /* 0x001f280000300800 */
[----:B------:R0:W-:Y:S01]  /*f950*/  STL.S16 [R1+0x6e0], R88 ;  /* 0x0006e05801007387 */ /* 0x0001e20000100600 */
[----:B------:R-:W-:Y:S02]  /*f960*/  PRMT R83, RZ, 0x7610, R83 ;  /* 0x00007610ff537816 */ /* 0x000fe40000000053 */
[----:B------:R-:W-:Y:S01]  /*f970*/  PRMT R81, RZ, 0x7610, R81 ;  /* 0x00007610ff517816 */ /* 0x000fe20000000051 */
[----:B0-----:R-:W4:Y:S04]  /*f980*/  LDL.LU R88, [R1+0xc34] ;  /* 0x000c340001587983 */ /* 0x001f280000300800 */
[----:B------:R0:W-:Y:S01]  /*f990*/  STL.S16 [R1+0x6dc], R86 ;  /* 0x0006dc5601007387 */ /* 0x0001e20000100600 */
[----:B------:R-:W-:-:S02]  /*f9a0*/  PRMT R79, RZ, 0x7610, R79 ;  /* 0x00007610ff4f7816 */ /* 0x000fc4000000004f */
[----:B------:R-:W-:Y:S01]  /*f9b0*/  PRMT R77, RZ, 0x7610, R77 ;  /* 0x00007610ff4d7816 */ /* 0x000fe2000000004d */
[----:B0-----:R-:W4:Y:S04]  /*f9c0*/  LDL.LU R86, [R1+0xc30] ;  /* 0x000c300001567983 */ /* 0x001f280000300800 */
[----:B------:R0:W-:Y:S04]  /*f9d0*/  STL.S16 [R1+0x6d8], R4 ;  /* 0x0006d80401007387 */ /* 0x0001e80000100600 */
[----:B------:R-:W-:Y:S04]  /*f9e0*/  STL.S16 [R1+0x6d4], R93 ;  /* 0x0006d45d01007387 */ /* 0x000fe80000100600 */
[----:B------:R-:W-:Y:S01]  /*f9f0*/  STL.S16 [R1+0x6d0], R92 ;  /* 0x0006d05c01007387 */ /* 0x000fe20000100600 */
[----:B------:R-:W-:Y:S01]  /*fa00*/  PRMT R75, RZ, 0x7610, R75 ;  /* 0x00007610ff4b7816 */ /* 0x000fe2000000004b */
[----:B0-----:R-:W0:Y:S02]  /*fa10*/  LDC R4, c[0x0][0x3a0] ;  /* 0x0000e800ff047b82 */ /* 0x001e240000000800 */
[----:B------:R-:W-:Y:S04]  /*fa20*/  STL.S16 [R1+0x6cc], R91 ;  /* 0x0006cc5b01007387 */ /* 0x000fe80000100600 */
[----:B------:R-:W-:Y:S01]  /*fa30*/  STL.S16 [R1+0x6c8], R90 ;  /* 0x0006c85a01007387 */ /* 0x000fe20000100600 */
[----:B------:R-:W-:-:S03]  /*fa40*/  PRMT R73, RZ, 0x7610, R73 ;  /* 0x00007610ff497816 */ /* 0x000fc60000000049 */
        /* <DEDUP_REMOVED lines=16> */
[----:B------:R-:W-:Y:S04]  /*fb50*/  STL.S16 [R1+0x6c4], R73 ;  /* 0x0006c44901007387 */ /* 0x000fe80000100600 */
[----:B------:R-:W-:Y:S04]  /*fb60*/  STL.S16 [R1+0x6c0], R71 ;  /* 0x0006c04701007387 */ /* 0x000fe80000100600 */
[----:B------:R-:W-:Y:S04]  /*fb70*/  STL.S16 [R1+0x6bc], R69 ;  /* 0x0006bc4501007387 */ /* 0x000fe80000100600 */
[----:B------:R-:W-:Y:S04]  /*fb80*/  STL.S16 [R1+0x6b8], R67 ;  /* 0x0006b84301007387 */ /* 0x000fe80000100600 */
[----:B------:R-:W-:Y:S04]  /*fb90*/  STL.S16 [R1+0x6b4], R65 ;  /* 0x0006b44101007387 */ /* 0x000fe80000100600 */
[----:B------:R-:W-:Y:S04]  /*fba0*/  STL.S16 [R1+0x6b0], R63 ;  /* 0x0006b03f01007387 */ /* 0x000fe80000100600 */
[----:B------:R-:W-:Y:S04]  /*fbb0*/  STL.S16 [R1+0x6ac], R61 ;  /* 0x0006ac3d01007387 */ /* 0x000fe80000100600 */
[----:B------:R-:W-:Y:S04]  /*fbc0*/  STL.S16 [R1+0x6a8], R59 ;  /* 0x0006a83b01007387 */ /* 0x000fe80000100600 */
[----:B------:R1:W-:Y:S01]  /*fbd0*/  STL.S16 [R1+0x2e8], R21 ;  /* 0x0002e81501007387 */ /* 0x0003e20000100600 */
[----:B------:R-:W-:-:S02]  /*fbe0*/  PRMT R57, RZ, 0x7610, R57 ;  /* 0x00007610ff397816 */ /* 0x000fc40000000039 */
[----:B------:R-:W-:Y:S02]  /*fbf0*/  PRMT R55, RZ, 0x7610, R55 ;  /* 0x00007610ff377816 */ /* 0x000fe40000000037 */
[----:B------:R-:W-:Y:S01]  /*fc00*/  PRMT R53, RZ, 0x7610, R53 ;  /* 0x00007610ff357816 */ /* 0x000fe20000000035 */
[----:B-1----:R-:W4:Y:S01]  /*fc10*/  LDL.LU R21, [R1+0x77c] ;  /* 0x00077c0001157983 */ /* 0x002f220000300800 */
[----:B------:R-:W-:-:S03]  /*fc20*/  PRMT R13, RZ, 0x7610, R13 ;  /* 0x00007610ff0d7816 */ /* 0x000fc6000000000d */
[----:B------:R-:W-:Y:S04]  /*fc30*/  STL.S16 [R1+0x2ec], R57 ;  /* 0x0002ec3901007387 */ /* 0x000fe80000100600 */
[----:B------:R-:W-:Y:S04]  /*fc40*/  STL.S16 [R1+0x420], R55 ;  /* 0x0004203701007387 */ /* 0x000fe80000100600 */
[----:B------:R-:W-:Y:S04]  /*fc50*/  STL.S16 [R1+0x424], R53 ;  /* 0x0004243501007387 */ /* 0x000fe80000100600 */
[----:B------:R1:W-:Y:S01]  /*fc60*/  STL.S16 [R1+0x450], R13 ;  /* 0x0004500d01007387 */ /* 0x0003e20000100600 */
[----:B------:R-:W-:-:S02]  /*fc70*/  PRMT R47, RZ, 0x7610, R47 ;  /* 0x00007610ff2f7816 */ /* 0x000fc4000000002f */
[----:B------:R-:W-:Y:S02]  /*fc80*/  PRMT R45, RZ, 0x7610, R45 ;  /* 0x00007610ff2d7816 */ /* 0x000fe4000000002d */
[----:B------:R-:W-:Y:S01]  /*fc90*/  PRMT R37, RZ, 0x7610, R37 ;  /* 0x00007610ff257816 */ /* 0x000fe20000000025 */
[----:B-1----:R-:W4:Y:S04]  /*fca0*/  LDL.LU R13, [R1+0x780] ;  /* 0x00078000010d7983 */ /* 0x002f280000300800 */
[----:B------:R-:W-:Y:S04]  /*fcb0*/  STL.S16 [R1+0x454], R47 ;  /* 0x0004542f01007387 */ /* 0x000fe80000100600 */
[----:B------:R-:W-:Y:S04]  /*fcc0*/  STL.S16 [R1+0x6a4], R45 ;  /* 0x0006a42d01007387 */ /* 0x000fe80000100600 */
[----:B------:R1:W-:Y:S01]  /*fcd0*/  STL.S16 [R1+0x6a0], R37 ;  /* 0x0006a02501007387 */ /* 0x0003e20000100600 */
[----:B------:R-:W-:-:S02]  /*fce0*/  PRMT R35, RZ, 0x7610, R35 ;  /* 0x00007610ff237816 */ /* 0x000fc40000000023 */
[----:B------:R-:W-:Y:S01]  /*fcf0*/  PRMT R27, RZ, 0x7610, R27 ;  /* 0x00007610ff1b7816 */ /* 0x000fe2000000001b */
[----:B-1----:R-:W4:Y:S01]  /*fd00*/  LDL.LU R37, [R1+0x784] ;  /* 0x0007840001257983 */ /* 0x002f220000300800 */
[----:B------:R-:W-:Y:S02]  /*fd10*/  PRMT R25, RZ, 0x7610, R25 ;  /* 0x00007610ff197816 */ /* 0x000fe40000000019 */
[----:B------:R-:W-:Y:S01]  /*fd20*/  PRMT R15, RZ, 0x7610, R15 ;  /* 0x00007610ff0f7816 */ /* 0x000fe2000000000f */
[----:B------:R1:W-:Y:S04]  /*fd30*/  STL.S16 [R1+0x69c], R35 ;  /* 0x00069c2301007387 */ /* 0x0003e80000100600 */
[----:B------:R0:W-:Y:S04]  /*fd40*/  STL.S16 [R1+0x698], R27 ;  /* 0x0006981b01007387 */ /* 0x0001e80000100600 */
[----:B-1----:R-:W4:Y:S04]  /*fd50*/  LDL.LU R35, [R1+0x788] ;  /* 0x0007880001237983 */ /* 0x002f280000300800 */
[----:B------:R1:W-:Y:S04]  /*fd60*/  STL.S16 [R1+0x694], R25 ;  /* 0x0006941901007387 */ /* 0x0003e80000100600 */
[----:B------:R1:W-:Y:S04]  /*fd70*/  STL.S16 [R1+0x690], R15 ;  /* 0x0006900f01007387 */ /* 0x0003e80000100600 */
[----:B0-----:R-:W4:Y:S01]  /*fd80*/  LDL.LU R27, [R1+0x78c] ;  /* 0x00078c00011b7983 */ /* 0x001f220000300800 */
[----:B------:R-:W-:-:S02]  /*fd90*/  PRMT R11, RZ, 0x7610, R11 ;  /* 0x00007610ff0b7816 */ /* 0x000fc4000000000b */
[----:B------:R-:W-:Y:S02]  /*fda0*/  PRMT R9, RZ, 0x7610, R9 ;  /* 0x00007610ff097816 */ /* 0x000fe40000000009 */
[----:B------:R-:W-:Y:S01]  /*fdb0*/  PRMT R0, RZ, 0x7610, R0 ;  /* 0x00007610ff007816 */ /* 0x000fe20000000000 */
[----:B------:R0:W-:Y:S01]  /*fdc0*/  STL.S16 [R1+0x68c], R11 ;  /* 0x00068c0b01007387 */ /* 0x0001e20000100600 */
[----:B------:R-:W-:-:S03]  /*fdd0*/  PRMT R2, RZ, 0x7610, R2 ;  /* 0x00007610ff027816 */ /* 0x000fc60000000002 */
[----:B-1----:R-:W4:Y:S01]  /*fde0*/  LDL.LU R25, [R1+0x790] ;  /* 0x0007900001197983 */ /* 0x002f220000300800 */
[----:B------:R-:W-:-:S03]  /*fdf0*/  PRMT R33, RZ, 0x7610, R33 ;  /* 0x00007610ff217816 */ /* 0x000fc60000000021 */
[----:B------:R-:W-:Y:S01]  /*fe00*/  STL.S16 [R1+0x688], R9 ;  /* 0x0006880901007387 */ /* 0x000fe20000100600 */
[----:B------:R-:W-:-:S03]  /*fe10*/  PRMT R3, RZ, 0x7610, R3 ;  /* 0x00007610ff037816 */ /* 0x000fc60000000003 */
[----:B------:R-:W4:Y:S04]  /*fe20*/  LDL.LU R15, [R1+0x794] ;  /* 0x00079400010f7983 */ /* 0x000f280000300800 */
[----:B------:R1:W-:Y:S04]  /*fe30*/  STL [R1+0xa64], R0 ;  /* 0x000a640001007387 */ /* 0x0003e80000100800 */
[----:B------:R1:W-:Y:S01]  /*fe40*/  STL [R1+0xa68], R2 ;  /* 0x000a680201007387 */ /* 0x0003e20000100800 */
[----:B--2---:R-:W-:-:S03]  /*fe50*/  IMAD.MOV.U32 R53, RZ, RZ, R52 ;  /* 0x000000ffff357224 */ /* 0x004fc600078e0034 */
[----:B0-----:R-:W2:Y:S01]  /*fe60*/  LDL.LU R11, [R1+0x798] ;  /* 0x00079800010b7983 */ /* 0x001ea20000300800 */
[----:B-1----:R-:W-:-:S03]  /*fe70*/  PRMT R0, RZ, 0x7610, R0 ;  /* 0x00007610ff007816 */ /* 0x002fc60000000000 */
[----:B------:R-:W2:Y:S01]  /*fe80*/  LDL.LU R9, [R1+0x79c] ;  /* 0x00079c0001097983 */ /* 0x000ea20000300800 */
[----:B------:R-:W-:-:S03]  /*fe90*/  PRMT R2, RZ, 0x7610, R2 ;  /* 0x00007610ff027816 */ /* 0x000fc60000000002 */
[----:B------:R-:W-:Y:S01]  /*fea0*/  STL.S16 [R1+0x2f0], R33 ;  /* 0x0002f02101007387 */ /* 0x000fe20000100600 */
[----:B------:R-:W-:-:S03]  /*feb0*/  IMAD R4, R23, -0x40, R4 ;  /* 0xffffffc017047824 */ /* 0x000fc600078e0204 */
[----:B------:R0:W-:Y:S01]  /*fec0*/  STL.64 [R1+0xaf8], R2 ;  /* 0x000af80201007387 */ /* 0x0001e20000100a00 */
[----:B---3--:R-:W-:-:S03]  /*fed0*/  IMAD.MOV.U32 R55, RZ, RZ, R54 ;  /* 0x000000ffff377224 */ /* 0x008fc600078e0036 */
[----:B0-----:R-:W3:Y:S04]  /*fee0*/  LDL.LU R3, [R1+0x7a0] ;  /* 0x0007a00001037983 */ /* 0x001ee80000300800 */
[----:B------:R0:W-:Y:S01]  /*fef0*/  STL.S16 [R1+0x2fc], R0 ;  /* 0x0002fc0001007387 */ /* 0x0001e20000100600 */
[----:B----4-:R-:W-:Y:S02]  /*ff00*/  IMAD.MOV.U32 R63, RZ, RZ, R62 ;  /* 0x000000ffff3f7224 */ /* 0x010fe400078e003e */
[----:B------:R-:W-:Y:S02]  /*ff10*/  IMAD.MOV.U32 R65, RZ, RZ, R64 ;  /* 0x000000ffff417224 */ /* 0x000fe400078e0040 */
[----:B------:R-:W-:Y:S02]  /*ff20*/  IMAD.MOV.U32 R71, RZ, RZ, R70 ;  /* 0x000000ffff477224 */ /* 0x000fe400078e0046 */
[----:B------:R-:W-:-:S02]  /*ff30*/  IMAD.MOV.U32 R52, RZ, RZ, R21 ;  /* 0x000000ffff347224 */ /* 0x000fc400078e0015 */
[----:B------:R-:W4:Y:S04]  /*ff40*/  LDL.LU R21, [R1+0x7a4] ;  /* 0x0007a40001157983 */ /* 0x000f280000300800 */
[----:B------:R-:W4:Y:S04]  /*ff50*/  LDL.LU R23, [R1+0x7a8] ;  /* 0x0007a80001177983 */ /* 0x000f280000300800 */
[----:B------:R-:W-:Y:S04]  /*ff60*/  STL [R1+0xa6c], R53 ;  /* 0x000a6c3501007387 */ /* 0x000fe80000100800 */
[----:B------:R1:W-:Y:S04]  /*ff70*/  STL [R1+0xab0], R52 ;  /* 0x000ab03401007387 */ /* 0x0003e80000100800 */
[----:B------:R-:W4:Y:S01]  /*ff80*/  LDL.LU R33, [R1+0x7ac] ;  /* 0x0007ac0001217983 */ /* 0x000f220000300800 */
[----:B------:R-:W-:-:S03]  /*ff90*/  IMAD.MOV.U32 R54, RZ, RZ, R13 ;  /* 0x000000ffff367224 */ /* 0x000fc600078e000d */
[----:B------:R-:W4:Y:S04]  /*ffa0*/  LDL.LU R13, [R1+0x7b0] ;  /* 0x0007b000010d7983 */ /* 0x000f280000300800 */
[----:B------:R-:W-:Y:S04]  /*ffb0*/  STL.64 [R1+0xa70], R54 ;  /* 0x000a703601007387 */ /* 0x000fe80000100a00 */
[----:B------:R-:W4:Y:S01]  /*ffc0*/  LDL.LU R2, [R1+0x7b4] ;  /* 0x0007b40001027983 */ /* 0x000f220000300800 */
[----:B------:R-:W-:-:S05]  /*ffd0*/  IMAD.MOV.U32 R62, RZ, RZ, R37 ;  /* 0x000000ffff3e7224 */ /* 0x000fca00078e0025 */
[----:B------:R-:W-:Y:S04]  /*ffe0*/  STL.64 [R1+0xa78], R62 ;  /* 0x000a783e01007387 */ /* 0x000fe80000100a00 */
[----:B0-----:R-:W4:Y:S01]  /*fff0*/  LDL.LU R0, [R1+0x7b8] ;  /* 0x0007b80001007983 */ /* 0x001f220000300800 */
[----:B------:R-:W-:-:S05]  /*10000*/  IMAD.MOV.U32 R64, RZ, RZ, R35 ;  /* 0x000000ffff407224 */ /* 0x000fca00078e0023 */
[----:B------:R-:W-:Y:S01]  /*10010*/  STL.64 [R1+0xa80], R64 ;  /* 0x000a804001007387 */ /* 0x000fe20000100a00 */
[----:B------:R-:W-:-:S05]  /*10020*/  IMAD.MOV.U32 R70, RZ, RZ, R27 ;  /* 0x000000ffff467224 */ /* 0x000fca00078e001b */
[----:B------:R-:W-:Y:S04]  /*10030*/  STL.64 [R1+0xa88], R70 ;  /* 0x000a884601007387 */ /* 0x000fe80000100a00 */
[----:B-1----:R-:W4:Y:S01]  /*10040*/  LDL.LU R52, [R1+0x7bc] ;  /* 0x0007bc0001347983 */ /* 0x002f220000300800 */
[----:B------:R-:W-:Y:S02]  /*10050*/  IMAD.MOV.U32 R73, RZ, RZ, R72 ;  /* 0x000000ffff497224 */ /* 0x000fe400078e0048 */
[----:B------:R-:W-:Y:S01]  /*10060*/  IMAD.MOV.U32 R72, RZ, RZ, R25 ;  /* 0x000000ffff487224 */ /* 0x000fe200078e0019 */
[----:B------:R-:W4:Y:S01]  /*10070*/  LDL.LU R37, [R1+0x7c0] ;  /* 0x0007c00001257983 */ /* 0x000f220000300800 */
[----:B------:R-:W-:Y:S02]  /*10080*/  IMAD.MOV.U32 R79, RZ, RZ, R78 ;  /* 0x000000ffff4f7224 */ /* 0x000fe400078e004e */
[----:B------:R-:W-:Y:S01]  /*10090*/  IMAD.MOV.U32 R78, RZ, RZ, R15 ;  /* 0x000000ffff4e7224 */ /* 0x000fe200078e000f */
[----:B------:R-:W-:Y:S01]  /*100a0*/  STL.64 [R1+0xa90], R72 ;  /* 0x000a904801007387 */ /* 0x000fe20000100a00 */
[----:B------:R-:W-:-:S03]  /*100b0*/  IMAD.MOV.U32 R81, RZ, RZ, R80 ;  /* 0x000000ffff517224 */ /* 0x000fc600078e0050 */
[----:B------:R-:W-:Y:S04]  /*100c0*/  STL.64 [R1+0xae0], R78 ;  /* 0x000ae04e01007387 */ /* 0x000fe80000100a00 */
[----:B------:R-:W4:Y:S01]  /*100d0*/  LDL.LU R27, [R1+0x7c4] ;  /* 0x0007c400011b7983 */ /* 0x000f220000300800 */
[----:B--2---:R-:W-:-:S03]  /*100e0*/  IMAD.MOV.U32 R80, RZ, RZ, R11 ;  /* 0x000000ffff507224 */ /* 0x004fc600078e000b */
[----:B------:R-:W2:Y:S01]  /*100f0*/  LDL.LU R25, [R1+0x7c8] ;  /* 0x0007c80001197983 */ /* 0x000ea20000300800 */
[----:B------:R-:W-:-:S03]  /*10100*/  LOP3.LUT R9, R9, R8, RZ, 0x3c, !PT ;  /* 0x0000000809097212 */ /* 0x000fc600078e3cff */
[----:B------:R-:W-:Y:S01]  /*10110*/  STL.64 [R1+0xb00], R80 ;  /* 0x000b005001007387 */ /* 0x000fe20000100a00 */
[----:B------:R-:W-:-:S03]  /*10120*/  LOP3.LUT R8, R9, R8, RZ, 0x3c, !PT ;  /* 0x0000000809087212 */ /* 0x000fc600078e3cff */
[----:B------:R-:W2:Y:S01]  /*10130*/  LDL.LU R15, [R1+0x7cc] ;  /* 0x0007cc00010f7983 */ /* 0x000ea20000300800 */
[----:B------:R-:W-:Y:S01]  /*10140*/  IMAD.MOV.U32 R11, RZ, RZ, R10 ;  /* 0x000000ffff0b7224 */ /* 0x000fe200078e000a */
[----:B------:R-:W-:Y:S01]  /*10150*/  LOP3.LUT R9, R9, R8, RZ, 0x3c, !PT ;  /* 0x0000000809097212 */ /* 0x000fe200078e3cff */
[----:B------:R-:W-:-:S04]  /*10160*/  IMAD.MOV.U32 R35, RZ, RZ, R34 ;  /* 0x000000ffff237224 */ /* 0x000fc800078e0022 */
[----:B------:R-:W-:Y:S01]  /*10170*/  STL.64 [R1+0xa98], R8 ;  /* 0x000a980801007387 */ /* 0x000fe20000100a00 */
[----:B------:R-:W-:Y:S02]  /*10180*/  IMAD.MOV.U32 R45, RZ, RZ, R44 ;  /* 0x000000ffff2d7224 */ /* 0x000fe400078e002c */
[----:B---3--:R-:W-:Y:S02]  /*10190*/  IMAD.MOV.U32 R10, RZ, RZ, R3 ;  /* 0x000000ffff0a7224 */ /* 0x008fe400078e0003 */
[----:B------:R-:W3:Y:S04]  /*101a0*/  LDL.LU R3, [R1+0x7d0] ;  /* 0x0007d00001037983 */ /* 0x000ee80000300800 */
[----:B------:R0:W-:Y:S01]  /*101b0*/  STL.64 [R1+0xaa0], R10 ;  /* 0x000aa00a01007387 */ /* 0x0001e20000100a00 */
[----:B------:R-:W-:-:S02]  /*101c0*/  IMAD.MOV.U32 R47, RZ, RZ, R46 ;  /* 0x000000ffff2f7224 */ /* 0x000fc400078e002e */
[----:B------:R-:W-:Y:S01]  /*101d0*/  IMAD.MOV.U32 R57, RZ, RZ, R56 ;  /* 0x000000ffff397224 */ /* 0x000fe200078e0038 */
[----:B----4-:R-:W-:Y:S02]  /*101e0*/  LOP3.LUT R21, R21, R20, RZ, 0x3c, !PT ;  /* 0x0000001415157212 */ /* 0x010fe400078e3cff */
[----:B------:R-:W-:Y:S02]  /*101f0*/  LOP3.LUT R23, R23, R22, RZ, 0x3c, !PT ;  /* 0x0000001617177212 */ /* 0x000fe400078e3cff */
[----:B------:R-:W-:Y:S02]  /*10200*/  LOP3.LUT R20, R21, R20, RZ, 0x3c, !PT ;  /* 0x0000001415147212 */ /* 0x000fe400078e3cff */
[----:B------:R-:W-:Y:S02]  /*10210*/  LOP3.LUT R22, R23, R22, RZ, 0x3c, !PT ;  /* 0x0000001617167212 */ /* 0x000fe400078e3cff */
[----:B------:R-:W-:Y:S02]  /*10220*/  LOP3.LUT R21, R21, R20, RZ, 0x3c, !PT ;  /* 0x0000001415157212 */ /* 0x000fe400078e3cff */
[----:B------:R-:W-:-:S04]  /*10230*/  LOP3.LUT R33, R33, R32, RZ, 0x3c, !PT ;  /* 0x0000002021217212 */ /* 0x000fc800078e3cff */
[----:B------:R-:W-:Y:S02]  /*10240*/  LOP3.LUT R32, R33, R32, RZ, 0x3c, !PT ;  /* 0x0000002021207212 */ /* 0x000fe400078e3cff */
[----:B------:R-:W-:Y:S02]  /*10250*/  LOP3.LUT R23, R23, R22, RZ, 0x3c, !PT ;  /* 0x0000001617177212 */ /* 0x000fe400078e3cff */
[----:B------:R-:W-:Y:S01]  /*10260*/  LOP3.LUT R33, R33, R32, RZ, 0x3c, !PT ;  /* 0x0000002021217212 */ /* 0x000fe200078e3cff */
[----:B------:R-:W-:Y:S01]  /*10270*/  IMAD.MOV.U32 R34, RZ, RZ, R13 ;  /* 0x000000ffff227224 */ /* 0x000fe200078e000d */
[----:B------:R-:W-:Y:S04]  /*10280*/  STL.64 [R1+0xaa8], R20 ;  /* 0x000aa81401007387 */ /* 0x000fe80000100a00 */
[----:B------:R-:W-:Y:S01]  /*10290*/  STL.64 [R1+0xab8], R22 ;  /* 0x000ab81601007387 */ /* 0x000fe20000100a00 */
[----:B------:R-:W-:-:S03]  /*102a0*/  IMAD.MOV.U32 R44, RZ, RZ, R2 ;  /* 0x000000ffff2c7224 */ /* 0x000fc600078e0002 */
[----:B------:R-:W-:Y:S04]  /*102b0*/  STL.64 [R1+0xac0], R32 ;  /* 0x000ac02001007387 */ /* 0x000fe80000100a00 */
[----:B------:R1:W-:Y:S04]  /*102c0*/  STL.64 [R1+0xac8], R34 ;  /* 0x000ac82201007387 */ /* 0x0003e80000100a00 */
[----:B------:R-:W4:Y:S04]  /*102d0*/  LDL.LU R13, [R1+0x7d4] ;  /* 0x0007d400010d7983 */ /* 0x000f280000300800 */
[----:B0-----:R-:W4:Y:S04]  /*102e0*/  LDL.LU R11, [R1+0x7d8] ;  /* 0x0007d800010b7983 */ /* 0x001f280000300800 */
[----:B------:R-:W-:Y:S04]  /*102f0*/  STL.64 [R1+0xad0], R44 ;  /* 0x000ad02c01007387 */ /* 0x000fe80000100a00 */
[----:B------:R-:W4:Y:S01]  /*10300*/  LDL.LU R2, [R1+0x7dc] ;  /* 0x0007dc0001027983 */ /* 0x000f220000300800 */
[----:B------:R-:W-:-:S03]  /*10310*/  IMAD.MOV.U32 R46, RZ, RZ, R0 ;  /* 0x000000ffff2e7224 */ /* 0x000fc600078e0000 */
[----:B------:R-:W4:Y:S04]  /*10320*/  LDL.LU R0, [R1+0x7e0] ;  /* 0x0007e00001007983 */ /* 0x000f280000300800 */
[----:B------:R-:W-:Y:S01]  /*10330*/  STL.64 [R1+0xad8], R46 ;  /* 0x000ad82e01007387 */ /* 0x000fe20000100a00 */
[----:B------:R-:W-:-:S05]  /*10340*/  IMAD.MOV.U32 R56, RZ, RZ, R52 ;  /* 0x000000ffff387224 */ /* 0x000fca00078e0034 */
[----:B------:R-:W-:Y:S04]  /*10350*/  STL.64 [R1+0xae8], R56 ;  /* 0x000ae83801007387 */ /* 0x000fe80000100a00 */
[----:B------:R-:W4:Y:S01]  /*10360*/  LDL.LU R9, [R1+0x7e4] ;  /* 0x0007e40001097983 */ /* 0x000f220000300800 */
[----:B------:R-:W-:Y:S02]  /*10370*/  IMAD.MOV.U32 R59, RZ, RZ, R58 ;  /* 0x000000ffff3b7224 */ /* 0x000fe400078e003a */
[----:B------:R-:W-:Y:S01]  /*10380*/  IMAD.MOV.U32 R58, RZ, RZ, R37 ;  /* 0x000000ffff3a7224 */ /* 0x000fe200078e0025 */
[----:B------:R-:W4:Y:S01]  /*10390*/  LDL.LU R8, [R1+0x7e8] ;  /* 0x0007e80001087983 */ /* 0x000f220000300800 */
[----:B------:R-:W-:Y:S02]  /*103a0*/  IMAD.MOV.U32 R67, RZ, RZ, R66 ;  /* 0x000000ffff437224 */ /* 0x000fe400078e0042 */
[----:B------:R-:W-:-:S02]  /*103b0*/  IMAD.MOV.U32 R69, RZ, RZ, R68 ;  /* 0x000000ffff457224 */ /* 0x000fc400078e0044 */
[----:B------:R-:W-:Y:S01]  /*103c0*/  IMAD.MOV.U32 R66, RZ, RZ, R27 ;  /* 0x000000ffff427224 */ /* 0x000fe200078e001b */
[----:B------:R-:W-:Y:S01]  /*103d0*/  STL.64 [R1+0xb08], R58 ;  /* 0x000b083a01007387 */ /* 0x000fe20000100a00 */
[----:B------:R-:W-:Y:S02]  /*103e0*/  IMAD.MOV.U32 R75, RZ, RZ, R74 ;  /* 0x000000ffff4b7224 */ /* 0x000fe400078e004a */
[----:B--2---:R-:W-:Y:S01]  /*103f0*/  IMAD.MOV.U32 R68, RZ, RZ, R25 ;  /* 0x000000ffff447224 */ /* 0x004fe200078e0019 */
[----:B------:R-:W-:Y:S04]  /*10400*/  STL.64 [R1+0xb10], R66 ;  /* 0x000b104201007387 */ /* 0x000fe80000100a00 */
[----:B------:R-:W-:Y:S01]  /*10410*/  STL.64 [R1+0xb18], R68 ;  /* 0x000b184401007387 */ /* 0x000fe20000100a00 */
[----:B------:R-:W-:-:S03]  /*10420*/  IMAD.MOV.U32 R74, RZ, RZ, R15 ;  /* 0x000000ffff4a7224 */ /* 0x000fc600078e000f */
[----:B------:R-:W2:Y:S04]  /*10430*/  LDL.LU R10, [R1+0x7ec] ;  /* 0x0007ec00010a7983 */ /* 0x000ea80000300800 */
[----:B------:R-:W-:Y:S04]  /*10440*/  STL.64 [R1+0xb20], R74 ;  /* 0x000b204a01007387 */ /* 0x000fe80000100a00 */
[----:B-1----:R-:W2:Y:S04]  /*10450*/  LDL.LU R35, [R1+0x748] ;  /* 0x0007480001237983 */ /* 0x002ea80000300800 */
[----:B------:R-:W2:Y:S04]  /*10460*/  LDL.LU R34, [R1] ;  /* 0x0000000001227983 */ /* 0x000ea80000300800 */
[----:B------:R-:W2:Y:S01]  /*10470*/  LDL.LU R33, [R1+0x74c] ;  /* 0x00074c0001217983 */ /* 0x000ea20000300800 */
[----:B------:R-:W-:-:S03]  /*10480*/  IMAD.MOV.U32 R77, RZ, RZ, R76 ;  /* 0x000000ffff4d7224 */ /* 0x000fc600078e004c */
[----:B------:R-:W2:Y:S01]  /*10490*/  LDL.LU R32, [R1+0x8] ;  /* 0x0000080001207983 */ /* 0x000ea20000300800 */
[----:B---3--:R-:W-:-:S03]  /*104a0*/  IMAD.MOV.U32 R76, RZ, RZ, R3 ;  /* 0x000000ffff4c7224 */ /* 0x008fc600078e0003 */
[----:B------:R-:W3:Y:S01]  /*104b0*/  LDL.LU R23, [R1+0x750] ;  /* 0x0007500001177983 */ /* 0x000ee20000300800 */
[----:B------:R-:W-:-:S03]  /*104c0*/  IMAD.MOV.U32 R83, RZ, RZ, R82 ;  /* 0x000000ffff537224 */ /* 0x000fc600078e0052 */
[----:B------:R-:W3:Y:S01]  /*104d0*/  LDL.LU R22, [R1+0x10] ;  /* 0x0000100001167983 */ /* 0x000ee20000300800 */
[----:B------:R-:W-:-:S03]  /*104e0*/  IMAD.MOV.U32 R85, RZ, RZ, R84 ;  /* 0x000000ffff557224 */ /* 0x000fc600078e0054 */
[----:B------:R-:W3:Y:S04]  /*104f0*/  LDL.LU R21, [R1+0x754] ;  /* 0x0007540001157983 */ /* 0x000ee80000300800 */
[----:B------:R-:W3:Y:S04]  /*10500*/  LDL.LU R20, [R1+0x18] ;  /* 0x0000180001147983 */ /* 0x000ee80000300800 */
[----:B------:R-:W3:Y:S01]  /*10510*/  LDL.LU R3, [R1+0x758] ;  /* 0x0007580001037983 */ /* 0x000ee20000300800 */
[----:B------:R-:W-:-:S03]  /*10520*/  IMAD.MOV.U32 R15, RZ, RZ, R14 ;  /* 0x000000ffff0f7224 */ /* 0x000fc600078e000e */
[----:B------:R-:W-:Y:S01]  /*10530*/  STL.64 [R1+0xb30], R76 ;  /* 0x000b304c01007387 */ /* 0x000fe20000100a00 */
[----:B------:R-:W-:Y:S02]  /*10540*/  IMAD.MOV.U32 R25, RZ, RZ, R24 ;  /* 0x000000ffff197224 */ /* 0x000fe400078e0018 */
[----:B----4-:R-:W-:Y:S02]  /*10550*/  IMAD.MOV.U32 R82, RZ, RZ, R13 ;  /* 0x000000ffff527224 */ /* 0x010fe400078e000d */
[----:B------:R-:W-:Y:S02]  /*10560*/  IMAD.MOV.U32 R13, RZ, RZ, R12 ;  /* 0x000000ffff0d7224 */ /* 0x000fe400078e000c */
[----:B------:R-:W-:Y:S01]  /*10570*/  IMAD.MOV.U32 R84, RZ, RZ, R11 ;  /* 0x000000ffff547224 */ /* 0x000fe200078e000b */
[----:B------:R-:W-:Y:S01]  /*10580*/  STL.64 [R1+0xb38], R82 ;  /* 0x000b385201007387 */ /* 0x000fe20000100a00 */
[----:B------:R-:W-:-:S03]  /*10590*/  IMAD.MOV.U32 R12, RZ, RZ, R2 ;  /* 0x000000ffff0c7224 */ /* 0x000fc600078e0002 */
[----:B------:R-:W-:Y:S01]  /*105a0*/  STL.64 [R1+0xb40], R84 ;  /* 0x000b405401007387 */ /* 0x000fe20000100a00 */
[----:B------:R-:W-:-:S03]  /*105b0*/  IMAD.MOV.U32 R14, RZ, RZ, R0 ;  /* 0x000000ffff0e7224 */ /* 0x000fc600078e0000 */
[----:B------:R-:W-:Y:S04]  /*105c0*/  STL.64 [R1+0xb48], R12 ;  /* 0x000b480c01007387 */ /* 0x000fe80000100a00 */
[----:B------:R-:W4:Y:S04]  /*105d0*/  LDL.LU R2, [R1+0x28] ;  /* 0x0000280001027983 */ /* 0x000f280000300800 */
[----:B------:R-:W4:Y:S04]  /*105e0*/  LDL.LU R0, [R1+0x760] ;  /* 0x0007600001007983 */ /* 0x000f280000300800 */
[----:B------:R0:W-:Y:S01]  /*105f0*/  STL.64 [R1+0xb50], R14 ;  /* 0x000b500e01007387 */ /* 0x0001e20000100a00 */
[----:B------:R-:W-:-:S05]  /*10600*/  IMAD.MOV.U32 R24, RZ, RZ, R9 ;  /* 0x000000ffff187224 */ /* 0x000fca00078e0009 */
[----:B------:R-:W-:Y:S04]  /*10610*/  STL.64 [R1+0xb58], R24 ;  /* 0x000b581801007387 */ /* 0x000fe80000100a00 */
[----:B0-----:R-:W4:Y:S01]  /*10620*/  LDL.LU R15, [R1+0x30] ;  /* 0x00003000010f7983 */ /* 0x001f220000300800 */
[----:B------:R-:W-:Y:S02]  /*10630*/  IMAD.MOV.U32 R27, RZ, RZ, R26 ;  /* 0x000000ffff1b7224 */ /* 0x000fe400078e001a */
[----:B------:R-:W-:Y:S01]  /*10640*/  IMAD.MOV.U32 R26, RZ, RZ, R8 ;  /* 0x000000ffff1a7224 */ /* 0x000fe200078e0008 */
[----:B------:R-:W4:Y:S01]  /*10650*/  LDL.LU R14, [R1+0x764] ;  /* 0x00076400010e7983 */ /* 0x000f220000300800 */
[----:B------:R-:W-:-:S03]  /*10660*/  IMAD.MOV.U32 R37, RZ, RZ, R36 ;  /* 0x000000ffff257224 */ /* 0x000fc600078e0024 */
[----:B------:R-:W4:Y:S01]  /*10670*/  LDL.LU R9, [R1+0x48] ;  /* 0x0000480001097983 */ /* 0x000f220000300800 */
[----:B------:R-:W-:-:S03]  /*10680*/  IMAD.MOV.U32 R61, RZ, RZ, R60 ;  /* 0x000000ffff3d7224 */ /* 0x000fc600078e003c */
[----:B------:R-:W4:Y:S01]  /*10690*/  LDL.LU R8, [R1+0x414] ;  /* 0x0004140001087983 */ /* 0x000f220000300800 */
[----:B--2---:R-:W-:-:S03]  /*106a0*/  IMAD.MOV.U32 R36, RZ, RZ, R10 ;  /* 0x000000ffff247224 */ /* 0x004fc600078e000a */
[----:B------:R-:W-:Y:S04]  /*106b0*/  STL.64 [R1+0xb68], R26 ;  /* 0x000b681a01007387 */ /* 0x000fe80000100a00 */
[----:B------:R-:W2:Y:S01]  /*106c0*/  LDL.LU R11, [R1+0x50] ;  /* 0x00005000010b7983 */ /* 0x000ea20000300800 */
[----:B------:R-:W-:-:S03]  /*106d0*/  IMAD.MOV.U32 R60, RZ, RZ, R35 ;  /* 0x000000ffff3c7224 */ /* 0x000fc600078e0023 */
[----:B------:R-:W2:Y:S01]  /*106e0*/  LDL.LU R10, [R1+0x418] ;  /* 0x00041800010a7983 */ /* 0x000ea20000300800 */
[----:B------:R-:W-:-:S03]  /*106f0*/  IMAD.MOV.U32 R55, RZ, RZ, R34 ;  /* 0x000000ffff377224 */ /* 0x000fc600078e0022 */
[----:B------:R0:W-:Y:S01]  /*10700*/  STL.64 [R1+0xb70], R36 ;  /* 0x000b702401007387 */ /* 0x0001e20000100a00 */
[----:B------:R-:W-:-:S03]  /*10710*/  IMAD.MOV.U32 R54, RZ, RZ, R33 ;  /* 0x000000ffff367224 */ /* 0x000fc600078e0021 */
[----:B------:R-:W2:Y:S01]  /*10720*/  LDL.LU R13, [R1+0x58] ;  /* 0x00005800010d7983 */ /* 0x000ea20000300800 */
[----:B------:R-:W-:-:S03]  /*10730*/  IMAD.MOV.U32 R63, RZ, RZ, R32 ;  /* 0x000000ffff3f7224 */ /* 0x000fc600078e0020 */
[----:B------:R-:W2:Y:S01]  /*10740*/  LDL.LU R12, [R1+0x3f0] ;  /* 0x0003f000010c7983 */ /* 0x000ea20000300800 */
[----:B---3--:R-:W-:-:S03]  /*10750*/  IMAD.MOV.U32 R62, RZ, RZ, R23 ;  /* 0x000000ffff3e7224 */ /* 0x008fc600078e0017 */
[----:B------:R-:W-:Y:S01]  /*10760*/  STL.64 [R1+0xb78], R60 ;  /* 0x000b783c01007387 */ /* 0x000fe20000100a00 */
[----:B------:R-:W-:-:S03]  /*10770*/  IMAD.MOV.U32 R65, RZ, RZ, R22 ;  /* 0x000000ffff417224 */ /* 0x000fc600078e0016 */
[----:B0-----:R-:W3:Y:S01]  /*10780*/  LDL.LU R36, [R1+0x60] ;  /* 0x0000600001247983 */ /* 0x001ee20000300800 */
[----:B------:R-:W-:-:S03]  /*10790*/  IMAD.MOV.U32 R64, RZ, RZ, R21 ;  /* 0x000000ffff407224 */ /* 0x000fc600078e0015 */
[----:B------:R-:W3:Y:S01]  /*107a0*/  LDL.LU R35, [R1+0x3f4] ;  /* 0x0003f40001237983 */ /* 0x000ee20000300800 */
[----:B------:R-:W-:-:S03]  /*107b0*/  IMAD.MOV.U32 R71, RZ, RZ, R20 ;  /* 0x000000ffff477224 */ /* 0x000fc600078e0014 */
[----:B------:R-:W-:Y:S01]  /*107c0*/  STL.64 [R1], R54 ;  /* 0x0000003601007387 */ /* 0x000fe20000100a00 */
[----:B------:R-:W-:-:S03]  /*107d0*/  IMAD.MOV.U32 R70, RZ, RZ, R3 ;  /* 0x000000ffff467224 */ /* 0x000fc600078e0003 */
[----:B------:R-:W-:Y:S04]  /*107e0*/  STL.64 [R1+0xb80], R54 ;  /* 0x000b803601007387 */ /* 0x000fe80000100a00 */
[----:B------:R-:W-:Y:S04]  /*107f0*/  STL.64 [R1+0x8], R62 ;  /* 0x0000083e01007387 */ /* 0x000fe80000100a00 */
[----:B------:R-:W-:Y:S04]  /*10800*/  STL.64 [R1+0xb88], R62 ;  /* 0x000b883e01007387 */ /* 0x000fe80000100a00 */
[----:B------:R-:W-:Y:S04]  /*10810*/  STL.64 [R1+0x10], R64 ;  /* 0x0000104001007387 */ /* 0x000fe80000100a00 */
[----:B------:R-:W-:Y:S04]  /*10820*/  STL.64 [R1+0xb90], R64 ;  /* 0x000b904001007387 */ /* 0x000fe80000100a00 */
[----:B------:R-:W-:Y:S04]  /*10830*/  STL.64 [R1+0x18], R70 ;  /* 0x0000184601007387 */ /* 0x000fe80000100a00 */
[----:B------:R-:W-:Y:S04]  /*10840*/  STL.64 [R1+0xb98], R70 ;  /* 0x000b984601007387 */ /* 0x000fe80000100a00 */
[----:B------:R-:W3:Y:S04]  /*10850*/  LDL.LU R23, [R1+0x68] ;  /* 0x0000680001177983 */ /* 0x000ee80000300800 */
[----:B------:R-:W3:Y:S04]  /*10860*/  LDL.LU R22, [R1+0x3f8] ;  /* 0x0003f80001167983 */ /* 0x000ee80000300800 */
[----:B------:R-:W3:Y:S01]  /*10870*/  LDL.LU R34, [R1+0x88] ;  /* 0x0000880001227983 */ /* 0x000ee20000300800 */
[----:B----4-:R-:W-:-:S02]  /*10880*/  IMAD.MOV.U32 R3, RZ, RZ, R2 ;  /* 0x000000ffff037224 */ /* 0x010fc400078e0002 */
[----:B------:R-:W-:Y:S02]  /*10890*/  IMAD.MOV.U32 R2, RZ, RZ, R0 ;  /* 0x000000ffff027224 */ /* 0x000fe400078e0000 */
[----:B------:R-:W4:Y:S04]  /*108a0*/  LDL.LU R0, [R1+0x3e8] ;  /* 0x0003e80001007983 */ /* 0x000f280000300800 */
[----:B------:R-:W4:Y:S04]  /*108b0*/  LDL.LU R33, [R1+0x90] ;  /* 0x0000900001217983 */ /* 0x000f280000300800 */
[----:B------:R-:W4:Y:S04]  /*108c0*/  LDL.LU R32, [R1+0x3ec] ;  /* 0x0003ec0001207983 */ /* 0x000f280000300800 */
[----:B------:R-:W4:Y:S01]  /*108d0*/  LDL.LU R27, [R1+0x98] ;  /* 0x00009800011b7983 */ /* 0x000f220000300800 */
[----:B------:R-:W-:-:S03]  /*108e0*/  IMAD.MOV.U32 R81, RZ, RZ, R15 ;  /* 0x000000ffff517224 */ /* 0x000fc600078e000f */
[----:B------:R-:W4:Y:S01]  /*108f0*/  LDL.LU R15, [R1+0x3bc] ;  /* 0x0003bc00010f7983 */ /* 0x000f220000300800 */
[----:B------:R-:W-:-:S03]  /*10900*/  IMAD.MOV.U32 R80, RZ, RZ, R14 ;  /* 0x000000ffff507224 */ /* 0x000fc600078e000e */
[----:B------:R-:W-:Y:S04]  /*10910*/  STL.64 [R1+0x28], R2 ;  /* 0x0000280201007387 */ /* 0x000fe80000100a00 */
[----:B------:R0:W-:Y:S04]  /*10920*/  STL.64 [R1+0xba0], R2 ;  /* 0x000ba00201007387 */ /* 0x0001e80000100a00 */
[----:B------:R-:W-:Y:S04]  /*10930*/  STL.64 [R1+0x30], R80 ;  /* 0x0000305001007387 */ /* 0x000fe80000100a00 */
[----:B------:R-:W-:Y:S04]  /*10940*/  STL.64 [R1+0xba8], R80 ;  /* 0x000ba85001007387 */ /* 0x000fe80000100a00 */
[----:B------:R-:W4:Y:S04]  /*10950*/  LDL.LU R26, [R1+0xb0] ;  /* 0x0000b000011a7983 */ /* 0x000f280000300800 */
[----:B------:R-:W4:Y:S04]  /*10960*/  LDL.LU R25, [R1+0x3c8] ;  /* 0x0003c80001197983 */ /* 0x000f280000300800 */
[----:B------:R-:W4:Y:S01]  /*10970*/  LDL.LU R24, [R1+0x128] ;  /* 0x0001280001187983 */ /* 0x000f220000300800 */
[----:B--2---:R-:W-:-:S03]  /*10980*/  IMAD.MOV.U32 R21, RZ, RZ, R13 ;  /* 0x000000ffff157224 */ /* 0x004fc600078e000d */
[----:B------:R-:W2:Y:S01]  /*10990*/  LDL.LU R14, [R1+0x34c] ;  /* 0x00034c00010e7983 */ /* 0x000ea20000300800 */
[----:B------:R-:W-:-:S03]  /*109a0*/  IMAD.MOV.U32 R20, RZ, RZ, R12 ;  /* 0x000000ffff147224 */ /* 0x000fc600078e000c */
[----:B------:R-:W2:Y:S04]  /*109b0*/  LDL.LU R13, [R1+0x130] ;  /* 0x00013000010d7983 */ /* 0x000ea80000300800 */
[----:B------:R-:W2:Y:S04]  /*109c0*/  LDL.LU R12, [R1+0x350] ;  /* 0x00035000010c7983 */ /* 0x000ea80000300800 */
[----:B0-----:R-:W2:Y:S01]  /*109d0*/  LDL.LU R3, [R1+0x154] ;  /* 0x0001540001037983 */ /* 0x001ea20000300800 */
[----:B---3--:R-:W-:-:S03]  /*109e0*/  IMAD.MOV.U32 R53, RZ, RZ, R36 ;  /* 0x000000ffff357224 */ /* 0x008fc600078e0024 */
[----:B------:R-:W3:Y:S01]  /*109f0*/  LDL.LU R2, [R1+0x158] ;  /* 0x0001580001027983 */ /* 0x000ee20000300800 */
[----:B------:R-:W-:-:S03]  /*10a00*/  IMAD.MOV.U32 R52, RZ, RZ, R35 ;  /* 0x000000ffff347224 */ /* 0x000fc600078e0023 */
[----:B------:R-:W-:Y:S04]  /*10a10*/  STL.64 [R1+0x48], R8 ;  /* 0x0000480801007387 */ /* 0x000fe80000100a00 */
[----:B------:R-:W-:Y:S04]  /*10a20*/  STL.64 [R1+0xbb8], R8 ;  /* 0x000bb80801007387 */ /* 0x000fe80000100a00 */
[----:B------:R-:W-:Y:S04]  /*10a30*/  STL.64 [R1+0x50], R10 ;  /* 0x0000500a01007387 */ /* 0x000fe80000100a00 */
[----:B------:R-:W-:Y:S04]  /*10a40*/  STL.64 [R1+0xbc0], R10 ;  /* 0x000bc00a01007387 */ /* 0x000fe80000100a00 */
[----:B------:R-:W-:Y:S04]  /*10a50*/  STL.64 [R1+0x58], R20 ;  /* 0x0000581401007387 */ /* 0x000fe80000100a00 */
[----:B------:R0:W-:Y:S04]  /*10a60*/  STL.64 [R1+0xbc8], R20 ;  /* 0x000bc81401007387 */ /* 0x0001e80000100a00 */
[----:B------:R-:W-:Y:S04]  /*10a70*/  STL.64 [R1+0x60], R52 ;  /* 0x0000603401007387 */ /* 0x000fe80000100a00 */
[----:B------:R-:W-:Y:S04]  /*10a80*/  STL.64 [R1+0xbd0], R52 ;  /* 0x000bd03401007387 */ /* 0x000fe80000100a00 */
[----:B0-----:R-:W3:Y:S01]  /*10a90*/  LDL.LU R20, [R1+0x160] ;  /* 0x0001600001147983 */ /* 0x001ee20000300800 */
[----:B------:R-:W-:-:S02]  /*10aa0*/  IMAD.MOV.U32 R35, RZ, RZ, R34 ;  /* 0x000000ffff237224 */ /* 0x000fc400078e0022 */
[----:B----4-:R-:W-:Y:S02]  /*10ab0*/  IMAD.MOV.U32 R34, RZ, RZ, R0 ;  /* 0x000000ffff227224 */ /* 0x010fe400078e0000 */
[----:B------:R-:W4:Y:S04]  /*10ac0*/  LDL.LU R0, [R1+0x2a8] ;  /* 0x0002a80001007983 */ /* 0x000f280000300800 */
[----:B------:R-:W4:Y:S04]  /*10ad0*/  LDL.LU R9, [R1+0x168] ;  /* 0x0001680001097983 */ /* 0x000f280000300800 */
[----:B------:R-:W4:Y:S01]  /*10ae0*/  LDL.LU R8, [R1+0x2ac] ;  /* 0x0002ac0001087983 */ /* 0x000f220000300800 */
[----:B------:R-:W-:-:S03]  /*10af0*/  IMAD.MOV.U32 R46, RZ, RZ, R15 ;  /* 0x000000ffff2e7224 */ /* 0x000fc600078e000f */
[----:B------:R-:W4:Y:S04]  /*10b00*/  LDL.LU R15, [R1+0x104] ;  /* 0x00010400010f7983 */ /* 0x000f280000300800 */
[----:B------:R-:W4:Y:S01]  /*10b10*/  LDL.LU R10, [R1+0x174] ;  /* 0x00017400010a7983 */ /* 0x000f220000300800 */
[----:B------:R-:W-:Y:S02]  /*10b20*/  IMAD.MOV.U32 R44, RZ, RZ, R32 ;  /* 0x000000ffff2c7224 */ /* 0x000fe400078e0020 */
[----:B------:R-:W-:Y:S01]  /*10b30*/  IMAD.MOV.U32 R45, RZ, RZ, R33 ;  /* 0x000000ffff2d7224 */ /* 0x000fe200078e0021 */
[----:B------:R-:W-:Y:S01]  /*10b40*/  STL.64 [R1+0x68], R22 ;  /* 0x0000681601007387 */ /* 0x000fe20000100a00 */
[----:B------:R-:W-:-:S03]  /*10b50*/  IMAD.MOV.U32 R47, RZ, RZ, R27 ;  /* 0x000000ffff2f7224 */ /* 0x000fc600078e001b */
[----:B------:R-:W-:Y:S04]  /*10b60*/  STL.64 [R1+0xbd8], R22 ;  /* 0x000bd81601007387 */ /* 0x000fe80000100a00 */
[----:B------:R-:W-:Y:S04]  /*10b70*/  STL.64 [R1+0x88], R34 ;  /* 0x0000882201007387 */ /* 0x000fe80000100a00 */
[----:B------:R0:W-:Y:S04]  /*10b80*/  STL.64 [R1+0xbe0], R34 ;  /* 0x000be02201007387 */ /* 0x0001e80000100a00 */
[----:B------:R-:W-:Y:S04]  /*10b90*/  STL.64 [R1+0x90], R44 ;  /* 0x0000902c01007387 */ /* 0x000fe80000100a00 */
[----:B------:R-:W-:Y:S01]  /*10ba0*/  STL.64 [R1+0xbe8], R44 ;  /* 0x000be82c01007387 */ /* 0x000fe20000100a00 */
[----:B------:R-:W-:-:S03]  /*10bb0*/  IMAD.MOV.U32 R58, RZ, RZ, R25 ;  /* 0x000000ffff3a7224 */ /* 0x000fc600078e0019 */
[----:B------:R-:W-:Y:S01]  /*10bc0*/  STL.64 [R1+0x98], R46 ;  /* 0x0000982e01007387 */ /* 0x000fe20000100a00 */
[----:B--2---:R-:W-:-:S03]  /*10bd0*/  IMAD.MOV.U32 R77, RZ, RZ, R13 ;  /* 0x000000ffff4d7224 */ /* 0x004fc600078e000d */
[----:B------:R-:W-:Y:S01]  /*10be0*/  STL.64 [R1+0xbf0], R46 ;  /* 0x000bf02e01007387 */ /* 0x000fe20000100a00 */
[----:B------:R-:W-:Y:S02]  /*10bf0*/  IMAD.MOV.U32 R59, RZ, RZ, R26 ;  /* 0x000000ffff3b7224 */ /* 0x000fe400078e001a */
[----:B------:R-:W-:Y:S01]  /*10c00*/  IMAD.MOV.U32 R76, RZ, RZ, R12 ;  /* 0x000000ffff4c7224 */ /* 0x000fe200078e000c */
[----:B------:R-:W2:Y:S01]  /*10c10*/  LDL.LU R13, [R1+0x108] ;  /* 0x00010800010d7983 */ /* 0x000ea20000300800 */
[----:B------:R-:W-:Y:S02]  /*10c20*/  IMAD.MOV.U32 R74, RZ, RZ, R14 ;  /* 0x000000ffff4a7224 */ /* 0x000fe400078e000e */
[----:B------:R-:W-:Y:S01]  /*10c30*/  IMAD.MOV.U32 R33, RZ, RZ, R3 ;  /* 0x000000ffff217224 */ /* 0x000fe200078e0003 */
[----:B------:R-:W2:Y:S01]  /*10c40*/  LDL.LU R12, [R1+0x190] ;  /* 0x00019000010c7983 */ /* 0x000ea20000300800 */
[----:B------:R-:W-:-:S03]  /*10c50*/  IMAD.MOV.U32 R75, RZ, RZ, R24 ;  /* 0x000000ffff4b7224 */ /* 0x000fc600078e0018 */
[----:B------:R-:W2:Y:S01]  /*10c60*/  LDL.LU R11, [R1+0x10c] ;  /* 0x00010c00010b7983 */ /* 0x000ea20000300800 */
[----:B---3--:R-:W-:-:S03]  /*10c70*/  IMAD.MOV.U32 R32, RZ, RZ, R2 ;  /* 0x000000ffff207224 */ /* 0x008fc600078e0002 */
[----:B------:R-:W3:Y:S04]  /*10c80*/  LDL.LU R3, [R1+0x124] ;  /* 0x0001240001037983 */ /* 0x000ee80000300800 */
[----:B------:R-:W3:Y:S04]  /*10c90*/  LDL.LU R14, [R1+0x110] ;  /* 0x00011000010e7983 */ /* 0x000ee80000300800 */
[----:B------:R-:W3:Y:S04]  /*10ca0*/  LDL.LU R2, [R1+0x138] ;  /* 0x0001380001027983 */ /* 0x000ee80000300800 */
[----:B------:R-:W-:Y:S04]  /*10cb0*/  STL.64 [R1+0xb0], R58 ;  /* 0x0000b03a01007387 */ /* 0x000fe80000100a00 */
[----:B------:R-:W-:Y:S04]  /*10cc0*/  STL.64 [R1+0xbf8], R58 ;  /* 0x000bf83a01007387 */ /* 0x000fe80000100a00 */
[----:B------:R-:W-:Y:S04]  /*10cd0*/  STL.64 [R1+0x128], R74 ;  /* 0x0001284a01007387 */ /* 0x000fe80000100a00 */
[----:B------:R-:W-:Y:S04]  /*10ce0*/  STL.64 [R1+0xc00], R74 ;  /* 0x000c004a01007387 */ /* 0x000fe80000100a00 */
[----:B------:R-:W-:Y:S04]  /*10cf0*/  STL.64 [R1+0x130], R76 ;  /* 0x0001304c01007387 */ /* 0x000fe80000100a00 */
[----:B------:R-:W-:Y:S04]  /*10d00*/  STL.64 [R1+0xc08], R76 ;  /* 0x000c084c01007387 */ /* 0x000fe80000100a00 */
[----:B------:R-:W3:Y:S01]  /*10d10*/  LDL.LU R24, [R1+0x114] ;  /* 0x0001140001187983 */ /* 0x000ee20000300800 */
[----:B------:R-:W-:-:S02]  /*10d20*/  IMAD.MOV.U32 R57, RZ, RZ, R20 ;  /* 0x000000ffff397224 */ /* 0x000fc400078e0014 */
[----:B----4-:R-:W-:Y:S02]  /*10d30*/  IMAD.MOV.U32 R56, RZ, RZ, R0 ;  /* 0x000000ffff387224 */ /* 0x010fe400078e0000 */
[----:B------:R-:W4:Y:S01]  /*10d40*/  LDL.LU R0, [R1+0x13c] ;  /* 0x00013c0001007983 */ /* 0x000f220000300800 */
[----:B------:R-:W-:-:S03]  /*10d50*/  IMAD.MOV.U32 R67, RZ, RZ, R9 ;  /* 0x000000ffff437224 */ /* 0x000fc600078e0009 */
[----:B------:R-:W4:Y:S01]  /*10d60*/  LDL.LU R36, [R1+0x118] ;  /* 0x0001180001247983 */ /* 0x000f220000300800 */
[----:B------:R-:W-:-:S03]  /*10d70*/  IMAD.MOV.U32 R66, RZ, RZ, R8 ;  /* 0x000000ffff427224 */ /* 0x000fc600078e0008 */
[----:B------:R-:W4:Y:S04]  /*10d80*/  LDL.LU R9, [R1+0x140] ;  /* 0x0001400001097983 */ /* 0x000f280000300800 */
[----:B0-----:R-:W4:Y:S04]  /*10d90*/  LDL.LU R35, [R1+0x14c] ;  /* 0x00014c0001237983 */ /* 0x001f280000300800 */
[----:B------:R-:W4:Y:S04]  /*10da0*/  LDL.LU R34, [R1+0x20] ;  /* 0x0000200001227983 */ /* 0x000f280000300800 */
[----:B------:R-:W4:Y:S04]  /*10db0*/  LDL.LU R8, [R1+0x150] ;  /* 0x0001500001087983 */ /* 0x000f280000300800 */
[----:B------:R-:W-:Y:S04]  /*10dc0*/  STL.64 [R1+0x158], R32 ;  /* 0x0001582001007387 */ /* 0x000fe80000100a00 */
[----:B------:R0:W-:Y:S04]  /*10dd0*/  STL.64 [R1+0xc10], R32 ;  /* 0x000c102001007387 */ /* 0x0001e80000100a00 */
[----:B------:R-:W4:Y:S01]  /*10de0*/  LDL.LU R20, [R1+0x24] ;  /* 0x0000240001147983 */ /* 0x000f220000300800 */
[----:B------:R-:W-:-:S03]  /*10df0*/  IMAD.MOV.U32 R82, RZ, RZ, R10 ;  /* 0x000000ffff527224 */ /* 0x000fc600078e000a */
[----:B------:R-:W4:Y:S04]  /*10e00*/  LDL.LU R10, [R1+0xe4] ;  /* 0x0000e400010a7983 */ /* 0x000f280000300800 */
[----:B0-----:R-:W4:Y:S04]  /*10e10*/  LDL.LU R32, [R1+0x38] ;  /* 0x0000380001207983 */ /* 0x001f280000300800 */
[----:B------:R-:W4:Y:S04]  /*10e20*/  LDL.LU R27, [R1+0xe8] ;  /* 0x0000e800011b7983 */ /* 0x000f280000300800 */
[----:B------:R-:W4:Y:S04]  /*10e30*/  LDL.LU R23, [R1+0x3c] ;  /* 0x00003c0001177983 */ /* 0x000f280000300800 */
[----:B------:R-:W4:Y:S01]  /*10e40*/  LDL.LU R22, [R1+0xec] ;  /* 0x0000ec0001167983 */ /* 0x000f220000300800 */
[----:B------:R-:W-:-:S03]  /*10e50*/  IMAD.MOV.U32 R83, RZ, RZ, R15 ;  /* 0x000000ffff537224 */ /* 0x000fc600078e000f */
[----:B------:R-:W-:Y:S04]  /*10e60*/  STL.64 [R1+0x160], R56 ;  /* 0x0001603801007387 */ /* 0x000fe80000100a00 */
[----:B------:R0:W-:Y:S04]  /*10e70*/  STL.64 [R1+0xc18], R56 ;  /* 0x000c183801007387 */ /* 0x0001e80000100a00 */
[----:B------:R-:W-:Y:S04]  /*10e80*/  STL.64 [R1+0x168], R66 ;  /* 0x0001684201007387 */ /* 0x000fe80000100a00 */
[----:B------:R1:W-:Y:S01]  /*10e90*/  STL.64 [R1+0xc20], R66 ;  /* 0x000c204201007387 */ /* 0x0003e20000100a00 */
[----:B--2---:R-:W-:-:S03]  /*10ea0*/  IMAD.MOV.U32 R85, RZ, RZ, R13 ;  /* 0x000000ffff557224 */ /* 0x004fc600078e000d */
[----:B------:R-:W2:Y:S01]  /*10eb0*/  LDL.LU R26, [R1+0x40] ;  /* 0x00004000011a7983 */ /* 0x000ea20000300800 */
[----:B------:R-:W-:-:S03]  /*10ec0*/  IMAD.MOV.U32 R84, RZ, RZ, R12 ;  /* 0x000000ffff547224 */ /* 0x000fc600078e000c */
[----:B------:R-:W2:Y:S01]  /*10ed0*/  LDL.LU R21, [R1+0xf0] ;  /* 0x0000f00001157983 */ /* 0x000ea20000300800 */
[----:B------:R-:W-:-:S03]  /*10ee0*/  IMAD.MOV.U32 R13, RZ, RZ, R11 ;  /* 0x000000ffff0d7224 */ /* 0x000fc600078e000b */
[----:B------:R-:W-:Y:S01]  /*10ef0*/  STL.64 [R1+0x188], R82 ;  /* 0x0001885201007387 */ /* 0x000fe20000100a00 */
[----:B---3--:R-:W-:-:S03]  /*10f00*/  IMAD.MOV.U32 R12, RZ, RZ, R3 ;  /* 0x000000ffff0c7224 */ /* 0x008fc600078e0003 */
[----:B------:R3:W-:Y:S01]  /*10f10*/  STL.64 [R1+0xc28], R82 ;  /* 0x000c285201007387 */ /* 0x0007e20000100a00 */
[----:B------:R-:W-:-:S03]  /*10f20*/  IMAD.MOV.U32 R15, RZ, RZ, R14 ;  /* 0x000000ffff0f7224 */ /* 0x000fc600078e000e */
[----:B------:R-:W3:Y:S01]  /*10f30*/  LDL.LU R11, [R1+0x44] ;  /* 0x00004400010b7983 */ /* 0x000ee20000300800 */
[----:B------:R-:W-:-:S03]  /*10f40*/  IMAD.MOV.U32 R14, RZ, RZ, R2 ;  /* 0x000000ffff0e7224 */ /* 0x000fc600078e0002 */
[----:B------:R-:W3:Y:S04]  /*10f50*/  LDL.LU R3, [R1+0xf4] ;  /* 0x0000f40001037983 */ /* 0x000ee80000300800 */
[----:B------:R-:W3:Y:S04]  /*10f60*/  LDL.LU R2, [R1+0xfc] ;  /* 0x0000fc0001027983 */ /* 0x000ee80000300800 */
[----:B------:R-:W-:Y:S01]  /*10f70*/  STL.64 [R1+0x190], R84 ;  /* 0x0001905401007387 */ /* 0x000fe20000100a00 */
[----:B------:R-:W-:Y:S02]  /*10f80*/  IMAD.MOV.U32 R25, RZ, RZ, R24 ;  /* 0x000000ffff197224 */ /* 0x000fe400078e0018 */
[----:B------:R-:W-:-:S02]  /*10f90*/  IMAD.MOV.U32 R79, RZ, RZ, R51 ;  /* 0x000000ffff4f7224 */ /* 0x000fc400078e0033 */
[----:B----4-:R-:W-:Y:S02]  /*10fa0*/  IMAD.MOV.U32 R24, RZ, RZ, R0 ;  /* 0x000000ffff187224 */ /* 0x010fe400078e0000 */
[----:B------:R-:W4:Y:S01]  /*10fb0*/  LDL.LU R0, [R1+0x100] ;  /* 0x0001000001007983 */ /* 0x000f220000300800 */
[----:B------:R-:W-:-:S03]  /*10fc0*/  IMAD.MOV.U32 R37, RZ, RZ, R36 ;  /* 0x000000ffff257224 */ /* 0x000fc600078e0024 */
[----:B------:R-:W-:Y:S01]  /*10fd0*/  STL.64 [R1+0x198], R12 ;  /* 0x0001980c01007387 */ /* 0x000fe20000100a00 */
[----:B------:R-:W-:-:S03]  /*10fe0*/  IMAD.MOV.U32 R36, RZ, RZ, R9 ;  /* 0x000000ffff247224 */ /* 0x000fc600078e0009 */
[----:B------:R-:W-:Y:S01]  /*10ff0*/  STL.64 [R1+0x1a0], R14 ;  /* 0x0001a00e01007387 */ /* 0x000fe20000100a00 */
[----:B------:R-:W-:-:S03]  /*11000*/  IMAD.MOV.U32 R78, RZ, RZ, R35 ;  /* 0x000000ffff4e7224 */ /* 0x000fc600078e0023 */
[----:B------:R-:W4:Y:S01]  /*11010*/  LDL.LU R9, [R1+0x74] ;  /* 0x0000740001097983 */ /* 0x000f220000300800 */
[----:B------:R-:W-:-:S03]  /*11020*/  IMAD.MOV.U32 R61, RZ, RZ, R34 ;  /* 0x000000ffff3d7224 */ /* 0x000fc600078e0022 */
[----:B------:R-:W-:Y:S01]  /*11030*/  STL.64 [R1+0x1a8], R24 ;  /* 0x0001a81801007387 */ /* 0x000fe20000100a00 */
[----:B------:R-:W-:-:S03]  /*11040*/  IMAD.MOV.U32 R60, RZ, RZ, R8 ;  /* 0x000000ffff3c7224 */ /* 0x000fc600078e0008 */
[----:B------:R-:W4:Y:S04]  /*11050*/  LDL.LU R8, [R1+0x78] ;  /* 0x0000780001087983 */ /* 0x000f280000300800 */
[----:B------:R-:W-:Y:S01]  /*11060*/  STL.64 [R1+0x1b0], R36 ;  /* 0x0001b02401007387 */ /* 0x000fe20000100a00 */
[----:B------:R-:W-:Y:S02]  /*11070*/  IMAD.MOV.U32 R55, RZ, RZ, R20 ;  /* 0x000000ffff377224 */ /* 0x000fe400078e0014 */
[----:B------:R-:W-:Y:S02]  /*11080*/  IMAD.MOV.U32 R54, RZ, RZ, R10 ;  /* 0x000000ffff367224 */ /* 0x000fe400078e000a */
[----:B------:R-:W4:Y:S04]  /*11090*/  LDL.LU R10, [R1+0x7c] ;  /* 0x00007c00010a7983 */ /* 0x000f280000300800 */
[----:B------:R-:W4:Y:S04]  /*110a0*/  LDL.LU R20, [R1+0x80] ;  /* 0x0000800001147983 */ /* 0x000f280000300800 */
[----:B------:R-:W-:Y:S01]  /*110b0*/  STL.64 [R1+0x1c8], R78 ;  /* 0x0001c84e01007387 */ /* 0x000fe20000100a00 */
[----:B------:R-:W-:-:S03]  /*110c0*/  IMAD.MOV.U32 R65, RZ, RZ, R23 ;  /* 0x000000ffff417224 */ /* 0x000fc600078e0017 */
[----:B------:R-:W-:Y:S04]  /*110d0*/  STL.64 [R1+0x1d0], R60 ;  /* 0x0001d03c01007387 */ /* 0x000fe80000100a00 */
[----:B------:R-:W-:Y:S04]  /*110e0*/  STL.64 [R1+0x1d8], R54 ;  /* 0x0001d83601007387 */ /* 0x000fe80000100a00 */
[----:B------:R-:W4:Y:S01]  /*110f0*/  LDL.LU R23, [R1+0x84] ;  /* 0x0000840001177983 */ /* 0x000f220000300800 */
[----:B------:R-:W-:-:S03]  /*11100*/  IMAD.MOV.U32 R64, RZ, RZ, R22 ;  /* 0x000000ffff407224 */ /* 0x000fc600078e0016 */
[----:B------:R-:W4:Y:S01]  /*11110*/  LDL.LU R22, [R1+0xa0] ;  /* 0x0000a00001167983 */ /* 0x000f220000300800 */
[----:B------:R-:W-:Y:S02]  /*11120*/  IMAD.MOV.U32 R62, RZ, RZ, R27 ;  /* 0x000000ffff3e7224 */ /* 0x000fe400078e001b */
[----:B------:R-:W-:Y:S01]  /*11130*/  IMAD.MOV.U32 R63, RZ, RZ, R32 ;  /* 0x000000ffff3f7224 */ /* 0x000fe200078e0020 */
[----:B------:R-:W4:Y:S04]  /*11140*/  LDL.LU R34, [R1+0xa4] ;  /* 0x0000a40001227983 */ /* 0x000f280000300800 */
[----:B------:R-:W-:Y:S01]  /*11150*/  STL.64 [R1+0x1e0], R62 ;  /* 0x0001e03e01007387 */ /* 0x000fe20000100a00 */
[----:B--2---:R-:W-:-:S03]  /*11160*/  IMAD.MOV.U32 R27, RZ, RZ, R26 ;  /* 0x000000ffff1b7224 */ /* 0x004fc600078e001a */
[----:B------:R-:W2:Y:S01]  /*11170*/  LDL.LU R44, [R1+0xa8] ;  /* 0x0000a800012c7983 */ /* 0x000ea20000300800 */
[----:B------:R-:W-:-:S03]  /*11180*/  IMAD.MOV.U32 R26, RZ, RZ, R21 ;  /* 0x000000ffff1a7224 */ /* 0x000fc600078e0015 */
[----:B------:R-:W2:Y:S04]  /*11190*/  LDL.LU R46, [R1+0xac] ;  /* 0x0000ac00012e7983 */ /* 0x000ea80000300800 */
[----:B------:R-:W2:Y:S04]  /*111a0*/  LDL.LU R51, [R1+0xb8] ;  /* 0x0000b80001337983 */ /* 0x000ea80000300800 */
[----:B------:R-:W-:Y:S01]  /*111b0*/  STL.64 [R1+0x1e8], R64 ;  /* 0x0001e84001007387 */ /* 0x000fe20000100a00 */
[----:B---3--:R-:W-:-:S03]  /*111c0*/  IMAD.MOV.U32 R71, RZ, RZ, R11 ;  /* 0x000000ffff477224 */ /* 0x008fc600078e000b */
[----:B------:R-:W-:Y:S01]  /*111d0*/  STL.64 [R1+0x1f0], R26 ;  /* 0x0001f01a01007387 */ /* 0x000fe20000100a00 */
[----:B------:R-:W-:-:S03]  /*111e0*/  IMAD.MOV.U32 R70, RZ, RZ, R3 ;  /* 0x000000ffff467224 */ /* 0x000fc600078e0003 */
[----:B------:R-:W3:Y:S04]  /*111f0*/  LDL.LU R33, [R1+0xbc] ;  /* 0x0000bc0001217983 */ /* 0x000ee80000300800 */
[----:B------:R-:W-:Y:S01]  /*11200*/  STL.64 [R1+0x1f8], R70 ;  /* 0x0001f84601007387 */ /* 0x000fe20000100a00 */
[----:B------:R-:W-:Y:S02]  /*11210*/  IMAD.MOV.U32 R3, RZ, RZ, R5 ;  /* 0x000000ffff037224 */ /* 0x000fe400078e0005 */
[----:B------:R-:W-:Y:S02]  /*11220*/  IMAD.MOV.U32 R81, RZ, RZ, R6 ;  /* 0x000000ffff517224 */ /* 0x000fe400078e0006 */
[----:B------:R-:W-:Y:S02]  /*11230*/  IMAD.MOV.U32 R93, RZ, RZ, R7 ;  /* 0x000000ffff5d7224 */ /* 0x000fe400078e0007 */
[----:B------:R-:W-:-:S02]  /*11240*/  IMAD.MOV.U32 R11, RZ, RZ, R17 ;  /* 0x000000ffff0b7224 */ /* 0x000fc400078e0011 */
[----:B------:R-:W-:Y:S02]  /*11250*/  IMAD.MOV.U32 R21, RZ, RZ, R18 ;  /* 0x000000ffff157224 */ /* 0x000fe400078e0012 */
[----:B------:R-:W-:Y:S02]  /*11260*/  IMAD.MOV.U32 R53, RZ, RZ, R19 ;  /* 0x000000ffff357224 */ /* 0x000fe400078e0013 */
[----:B----4-:R-:W-:Y:S02]  /*11270*/  IMAD.MOV.U32 R80, RZ, RZ, R0 ;  /* 0x000000ffff507224 */ /* 0x010fe400078e0000 */
[----:B------:R-:W4:Y:S04]  /*11280*/  LDL.LU R0, [R1+0xc0] ;  /* 0x0000c00001007983 */ /* 0x000f280000300800 */
[----:B------:R-:W-:Y:S04]  /*11290*/  STL.64 [R1+0x208], R2 ;  /* 0x0002080201007387 */ /* 0x000fe80000100a00 */
[----:B------:R-:W4:Y:S01]  /*112a0*/  LDL.LU R32, [R1+0xc4] ;  /* 0x0000c40001207983 */ /* 0x000f220000300800 */
[----:B------:R-:W-:-:S02]  /*112b0*/  IMAD.MOV.U32 R92, RZ, RZ, R9 ;  /* 0x000000ffff5c7224 */ /* 0x000fc400078e0009 */
[----:B------:R-:W-:Y:S01]  /*112c0*/  IMAD.MOV.U32 R9, RZ, RZ, R16 ;  /* 0x000000ffff097224 */ /* 0x000fe200078e0010 */
[----:B------:R-:W-:Y:S04]  /*112d0*/  STL.64 [R1+0x250], R80 ;  /* 0x0002505001007387 */ /* 0x000fe80000100a00 */
[----:B------:R-:W-:Y:S04]  /*112e0*/  STL.64 [R1+0x258], R92 ;  /* 0x0002585c01007387 */ /* 0x000fe80000100a00 */
[----:B------:R-:W-:Y:S04]  /*112f0*/  STL.64 [R1+0x260], R8 ;  /* 0x0002600801007387 */ /* 0x000fe80000100a00 */
[----:B0-----:R-:W4:Y:S04]  /*11300*/  LDL.LU R57, [R1+0xc8] ;  /* 0x0000c80001397983 */ /* 0x001f280000300800 */
[----:B------:R-:W4:Y:S04]  /*11310*/  LDL.LU R56, [R1+0xcc] ;  /* 0x0000cc0001387983 */ /* 0x000f280000300800 */
[----:B------:R-:W-:Y:S04]  /*11320*/  STL.64 [R1+0x268], R10 ;  /* 0x0002680a01007387 */ /* 0x000fe80000100a00 */
[----:B-1----:R-:W4:Y:S04]  /*11330*/  LDL.LU R66, [R1+0xd0] ;  /* 0x0000d00001427983 */ /* 0x002f280000300800 */
[----:B------:R-:W-:Y:S01]  /*11340*/  STL.64 [R1+0x270], R20 ;  /* 0x0002701401007387 */ /* 0x000fe20000100a00 */
[----:B------:R-:W-:-:S02]  /*11350*/  IMAD.MOV.U32 R52, RZ, RZ, R23 ;  /* 0x000000ffff347224 */ /* 0x000fc400078e0017 */
[----:B------:R-:W-:-:S03]  /*11360*/  IMAD.MOV.U32 R23, RZ, RZ, R28 ;  /* 0x000000ffff177224 */ /* 0x000fc600078e001c */
[----:B------:R-:W-:Y:S04]  /*11370*/  STL.64 [R1+0x210], R52 ;  /* 0x0002103401007387 */ /* 0x000fe80000100a00 */
[----:B------:R-:W-:Y:S04]  /*11380*/  STL.64 [R1+0x218], R22 ;  /* 0x0002181601007387 */ /* 0x000fe80000100a00 */
[----:B------:R-:W4:Y:S01]  /*11390*/  LDL.LU R68, [R1+0xd4] ;  /* 0x0000d40001447983 */ /* 0x000f220000300800 */
[----:B------:R-:W-:Y:S02]  /*113a0*/  IMAD.MOV.U32 R35, RZ, RZ, R29 ;  /* 0x000000ffff237224 */ /* 0x000fe400078e001d */
[----:B------:R-:W-:-:S02]  /*113b0*/  IMAD.MOV.U32 R45, RZ, RZ, R30 ;  /* 0x000000ffff2d7224 */ /* 0x000fc400078e001e */
[----:B------:R-:W-:Y:S01]  /*113c0*/  IMAD.MOV.U32 R47, RZ, RZ, R31 ;  /* 0x000000ffff2f7224 */ /* 0x000fe200078e001f */
[----:B------:R-:W-:Y:S01]  /*113d0*/  STL.64 [R1+0x220], R34 ;  /* 0x0002202201007387 */ /* 0x000fe20000100a00 */
[----:B------:R-:W-:Y:S02]  /*113e0*/  IMAD.MOV.U32 R59, RZ, RZ, R38 ;  /* 0x000000ffff3b7224 */ /* 0x000fe400078e0026 */
[----:B------:R-:W-:Y:S02]  /*113f0*/  IMAD.MOV.U32 R75, RZ, RZ, R39 ;  /* 0x000000ffff4b7224 */ /* 0x000fe400078e0027 */
[----:B--2---:R-:W-:Y:S02]  /*11400*/  IMAD.MOV.U32 R58, RZ, RZ, R51 ;  /* 0x000000ffff3a7224 */ /* 0x004fe400078e0033 */
[----:B------:R-:W2:Y:S04]  /*11410*/  LDL.LU R51, [R1+0xd8] ;  /* 0x0000d80001337983 */ /* 0x000ea80000300800 */
[----:B------:R-:W2:Y:S04]  /*11420*/  LDL R72, [R1+0x2b0] ;  /* 0x0002b00001487983 */ /* 0x000ea80000100800 */
[----:B------:R-:W-:Y:S01]  /*11430*/  STL.64 [R1+0x228], R44 ;  /* 0x0002282c01007387 */ /* 0x000fe20000100a00 */
[----:B---3--:R-:W-:-:S03]  /*11440*/  IMAD.MOV.U32 R74, RZ, RZ, R33 ;  /* 0x000000ffff4a7224 */ /* 0x008fc600078e0021 */
[----:B------:R-:W-:Y:S01]  /*11450*/  STL.64 [R1+0x230], R46 ;  /* 0x0002302e01007387 */ /* 0x000fe20000100a00 */
[----:B------:R-:W-:-:S03]  /*11460*/  IMAD.MOV.U32 R77, RZ, RZ, R40 ;  /* 0x000000ffff4d7224 */ /* 0x000fc600078e0028 */
[----:B------:R-:W-:Y:S01]  /*11470*/  STL.64 [R1+0x238], R58 ;  /* 0x0002383a01007387 */ /* 0x000fe20000100a00 */
[----:B------:R-:W-:Y:S02]  /*11480*/  IMAD.MOV.U32 R33, RZ, RZ, R41 ;  /* 0x000000ffff217224 */ /* 0x000fe400078e0029 */
[----:B------:R-:W-:Y:S02]  /*11490*/  IMAD.MOV.U32 R39, RZ, RZ, R42 ;  /* 0x000000ffff277224 */ /* 0x000fe400078e002a */
[----:B------:R-:W-:Y:S02]  /*114a0*/  IMAD.MOV.U32 R67, RZ, RZ, R48 ;  /* 0x000000ffff437224 */ /* 0x000fe400078e0030 */
[----:B------:R-:W-:Y:S02]  /*114b0*/  IMAD.MOV.U32 R83, RZ, RZ, R49 ;  /* 0x000000ffff537224 */ /* 0x000fe400078e0031 */
[----:B----4-:R-:W-:Y:S02]  /*114c0*/  IMAD.MOV.U32 R76, RZ, RZ, R0 ;  /* 0x000000ffff4c7224 */ /* 0x010fe400078e0000 */
[----:B------:R-:W3:Y:S04]  /*114d0*/  LDL R0, [R1+0x2b4] ;  /* 0x0002b40001007983 */ /* 0x000ee80000100800 */
[----:B------:R-:W-:Y:S04]  /*114e0*/  STL.64 [R1+0x240], R74 ;  /* 0x0002404a01007387 */ /* 0x000fe80000100a00 */
[----:B------:R-:W4:Y:S04]  /*114f0*/  LDL.LU R40, [R1+0xdc] ;  /* 0x0000dc0001287983 */ /* 0x000f280000300800 */
[----:B------:R-:W3:Y:S04]  /*11500*/  LDL.LU R31, [R1+0xe0] ;  /* 0x0000e000011f7983 */ /* 0x000ee80000300800 */
[----:B------:R-:W-:Y:S01]  /*11510*/  STL.64 [R1+0x248], R76 ;  /* 0x0002484c01007387 */ /* 0x000fe20000100a00 */
[----:B------:R-:W-:-:S02]  /*11520*/  IMAD.MOV.U32 R38, RZ, RZ, R57 ;  /* 0x000000ffff267224 */ /* 0x000fc400078e0039 */
[----:B------:R-:W-:Y:S01]  /*11530*/  IMAD.MOV.U32 R57, RZ, RZ, R43 ;  /* 0x000000ffff397224 */ /* 0x000fe200078e002b */
[----:B------:R-:W-:Y:S04]  /*11540*/  STL.64 [R1+0x278], R32 ;  /* 0x0002782001007387 */ /* 0x000fe80000100a00 */
[----:B------:R-:W-:Y:S04]  /*11550*/  STL.64 [R1+0x280], R38 ;  /* 0x0002802601007387 */ /* 0x000fe80000100a00 */
[----:B------:R-:W-:Y:S04]  /*11560*/  STL.64 [R1+0x288], R56 ;  /* 0x0002883801007387 */ /* 0x000fe80000100a00 */
[----:B------:R-:W-:Y:S04]  /*11570*/  STL.64 [R1+0x290], R66 ;  /* 0x0002904201007387 */ /* 0x000fe80000100a00 */
[----:B------:R-:W3:Y:S01]  /*11580*/  LDL R73, [R1+0x308] ;  /* 0x0003080001497983 */ /* 0x000ee20000100800 */
[----:B------:R-:W-:-:S05]  /*11590*/  IMAD.MOV.U32 R82, RZ, RZ, R68 ;  /* 0x000000ffff527224 */ /* 0x000fca00078e0044 */
[----:B------:R-:W-:Y:S04]  /*115a0*/  STL.64 [R1+0x298], R82 ;  /* 0x0002985201007387 */ /* 0x000fe80000100a00 */
[----:B------:R-:W3:Y:S01]  /*115b0*/  LDL R90, [R1+0x310] ;  /* 0x00031000015a7983 */ /* 0x000ee20000100800 */
[----:B------:R-:W-:Y:S01]  /*115c0*/  ISETP.GT.AND P4, PT, R4, RZ, PT ;  /* 0x000000ff0400720c */ /* 0x000fe20003f84270 */
[----:B------:R-:W-:Y:S02]  /*115d0*/  IMAD.MOV.U32 R89, RZ, RZ, R88 ;  /* 0x000000ffff597224 */ /* 0x000fe400078e0058 */
[----:B------:R-:W-:Y:S01]  /*115e0*/  IMAD.MOV.U32 R87, RZ, RZ, R86 ;  /* 0x000000ffff577224 */ /* 0x000fe200078e0056 */
[----:B--2---:R-:W-:-:S04]  /*115f0*/  LOP3.LUT R51, R51, R50, RZ, 0x3c, !PT ;  /* 0x0000003233337212 */ /* 0x004fc800078e3cff */
[----:B------:R-:W-:-:S04]  /*11600*/  LOP3.LUT R50, R51, R50, RZ, 0x3c, !PT ;  /* 0x0000003233327212 */ /* 0x000fc800078e3cff */
[----:B------:R-:W-:-:S05]  /*11610*/  LOP3.LUT R51, R51, R50, RZ, 0x3c, !PT ;  /* 0x0000003233337212 */ /* 0x000fca00078e3cff */
[----:B------:R-:W-:Y:S04]  /*11620*/  STL.64 [R1+0x2a0], R50 ;  /* 0x0002a03201007387 */ /* 0x000fe80000100a00 */
[----:B------:R-:W2:Y:S04]  /*11630*/  LDL R91, [R1+0x42c] ;  /* 0x00042c00015b7983 */ /* 0x000ea80000100800 */
[----:B------:R-:W2:Y:S01]  /*11640*/  LDL R68, [R1+0x428] ;  /* 0x0004280001447983 */ /* 0x000ea20000100800 */
[----:B------:R-:W-:Y:S01]  /*11650*/  ISETP.GT.AND P6, PT, R4, 0x1, PT ;  /* 0x000000010400780c */ /* 0x000fe20003fc4270 */
[----:B----4-:R-:W-:-:S02]  /*11660*/  IMAD.MOV.U32 R88, RZ, RZ, R40 ;  /* 0x000000ffff587224 */ /* 0x010fc400078e0028 */
[----:B---3--:R-:W-:-:S03]  /*11670*/  IMAD.MOV.U32 R86, RZ, RZ, R31 ;  /* 0x000000ffff567224 */ /* 0x008fc600078e001f */
[----:B------:R-:W3:Y:S04]  /*11680*/  @P4 LDG.E.U16 R0, desc[UR24][R88.64] ;  /* 0x0000001858004981 */ /* 0x000ee8000c1e1500 */
[----:B------:R-:W4:Y:S04]  /*11690*/  @P4 LDG.E.U16 R72, desc[UR24][R86.64] ;  /* 0x0000001856484981 */ /* 0x000f28000c1e1500 */
[----:B------:R-:W4:Y:S04]  /*116a0*/  @P6 LDG.E.U16 R73, desc[UR24][R50.64] ;  /* 0x0000001832496981 */ /* 0x000f28000c1e1500 */
[----:B------:R-:W4:Y:S04]  /*116b0*/  @P6 LDG.E.U16 R90, desc[UR24][R82.64] ;  /* 0x00000018525a6981 */ /* 0x000f28000c1e1500 */
[----:B------:R-:W-:Y:S01]  /*116c0*/  STL [R1+0x884], R86 ;  /* 0x0008845601007387 */ /* 0x000fe20000100800 */
[----:B------:R-:W-:-:S03]  /*116d0*/  IMAD.MOV.U32 R48, RZ, RZ, R38 ;  /* 0x000000ffff307224 */ /* 0x000fc600078e0026 */
[----:B------:R-:W-:Y:S01]  /*116e0*/  STL [R1+0xa10], R86 ;  /* 0x000a105601007387 */ /* 0x000fe20000100800 */
[----:B------:R-:W-:-:S03]  /*116f0*/  IMAD.MOV.U32 R49, RZ, RZ, R39 ;  /* 0x000000ffff317224 */ /* 0x000fc600078e0027 */
[----:B------:R-:W-:Y:S01]  /*11700*/  STL [R1+0x880], R87 ;  /* 0x0008805701007387 */ /* 0x000fe20000100800 */
[----:B------:R-:W-:-:S03]  /*11710*/  ISETP.GT.AND P5, PT, R4, 0x2, PT ;  /* 0x000000020400780c */ /* 0x000fc60003fa4270 */
[----:B------:R0:W-:Y:S04]  /*11720*/  STL [R1+0xa14], R87 ;  /* 0x000a145701007387 */ /* 0x0001e80000100800 */
[----:B0-----:R-:W4:Y:S04]  /*11730*/  LDL.LU R87, [R1+0x65c] ;  /* 0x00065c0001577983 */ /* 0x001f280000300800 */
[----:B------:R-:W4:Y:S04]  /*11740*/  LDL R42, [R1+0x744] ;  /* 0x00074400012a7983 */ /* 0x000f280000100800 */
[----:B------:R-:W4:Y:S04]  /*11750*/  LDL R41, [R1+0x740] ;  /* 0x0007400001297983 */ /* 0x000f280000100800 */
[----:B------:R-:W4:Y:S04]  /*11760*/  LDL R39, [R1+0x73c] ;  /* 0x00073c0001277983 */ /* 0x000f280000100800 */
[----:B------:R-:W4:Y:S04]  /*11770*/  LDL R38, [R1+0x738] ;  /* 0x0007380001267983 */ /* 0x000f280000100800 */
[----:B------:R-:W4:Y:S04]  /*11780*/  LDL R31, [R1+0x734] ;  /* 0x00073400011f7983 */ /* 0x000f280000100800 */
[----:B--2---:R-:W2:Y:S04]  /*11790*/  @P5 LDG.E.U16 R91, desc[UR24][R56.64] ;  /* 0x00000018385b5981 */ /* 0x004ea8000c1e1500 */
[----:B------:R-:W2:Y:S04]  /*117a0*/  @P5 LDG.E.U16 R68, desc[UR24][R66.64] ;  /* 0x0000001842445981 */ /* 0x000ea8000c1e1500 */
[----:B---3--:R0:W-:Y:S04]  /*117b0*/  @P4 STL [R1+0x2b4], R0 ;  /* 0x0002b40001004387 */ /* 0x0081e80000100800 */
[----:B------:R-:W3:Y:S04]  /*117c0*/  LDL R69, [R1+0x72c] ;  /* 0x00072c0001457983 */ /* 0x000ee80000100800 */
[----:B0-----:R-:W3:Y:S04]  /*117d0*/  LDL R0, [R1+0x730] ;  /* 0x0007300001007983 */ /* 0x001ee80000100800 */
[----:B----4-:R0:W-:Y:S04]  /*117e0*/  @P4 STL [R1+0x2b0], R72 ;  /* 0x0002b04801004387 */ /* 0x0101e80000100800 */
[----:B0-----:R-:W4:Y:S04]  /*117f0*/  LDL R72, [R1+0x728] ;  /* 0x0007280001487983 */ /* 0x001f280000100800 */
[----:B------:R-:W-:Y:S04]  /*11800*/  STL [R1+0x88c], R88 ;  /* 0x00088c5801007387 */ /* 0x000fe80000100800 */
[----:B------:R0:W-:Y:S04]  /*11810*/  STL [R1+0xa18], R88 ;  /* 0x000a185801007387 */ /* 0x0001e80000100800 */
[----:B0-----:R-:W4:Y:S04]  /*11820*/  LDL.LU R88, [R1+0x658] ;  /* 0x0006580001587983 */ /* 0x001f280000300800 */
[----:B------:R-:W-:Y:S04]  /*11830*/  STL [R1+0x888], R89 ;  /* 0x0008885901007387 */ /* 0x000fe80000100800 */
[----:B------:R-:W-:Y:S04]  /*11840*/  STL [R1+0xa1c], R89 ;  /* 0x000a1c5901007387 */ /* 0x000fe80000100800 */
[----:B------:R-:W4:Y:S04]  /*11850*/  LDL.LU R86, [R1+0x660] ;  /* 0x0006600001567983 */ /* 0x000f280000300800 */
[----:B------:R-:W4:Y:S04]  /*11860*/  LDL.LU.64 R82, [R1+0xc28] ;  /* 0x000c280001527983 */ /* 0x000f280000300a00 */
[----:B------:R0:W-:Y:S04]  /*11870*/  @P6 STL [R1+0x308], R73 ;  /* 0x0003084901006387 */ /* 0x0001e80000100800 */
[----:B0-----:R-:W4:Y:S04]  /*11880*/  LDL R73, [R1+0x2b8] ;  /* 0x0002b80001497983 */ /* 0x001f280000100800 */
[----:B------:R0:W-:Y:S04]  /*11890*/  @P6 STL [R1+0x310], R90 ;  /* 0x0003105a01006387 */ /* 0x0001e80000100800 */
[----:B0-----:R-:W4:Y:S01]  /*118a0*/  LDL R90, [R1+0x2bc] ;  /* 0x0002bc00015a7983 */ /* 0x001f220000100800 */
[----:B------:R-:W-:-:S02]  /*118b0*/  ISETP.GT.AND P3, PT, R4, 0x3, PT ;  /* 0x000000030400780c */ /* 0x000fc40003f64270 */
[C---:B------:R-:W-:Y:S01]  /*118c0*/  ISETP.GT.AND P0, PT, R4.reuse, 0x4, PT ;  /* 0x000000040400780c */ /* 0x040fe20003f04270 */
[----:B------:R-:W4:Y:S01]  /*118d0*/  LDL.LU.64 R66, [R1+0xc20] ;  /* 0x000c200001427983 */ /* 0x000f220000300a00 */
[C---:B------:R-:W-:Y:S02]  /*118e0*/  ISETP.GT.AND P4, PT, R4.reuse, 0x5, PT ;  /* 0x000000050400780c */ /* 0x040fe40003f84270 */
[C---:B------:R-:W-:Y:S01]  /*118f0*/  ISETP.GT.AND P6, PT, R4.reuse, 0x6, PT ;  /* 0x000000060400780c */ /* 0x040fe20003fc4270 */
[----:B------:R-:W4:Y:S06]  /*11900*/  LDL.LU.64 R56, [R1+0xc18] ;  /* 0x000c180001387983 */ /* 0x000f2c0000300a00 */
[----:B------:R-:W4:Y:S04]  /*11910*/  @P3 LDG.E.U16 R87, desc[UR24][R32.64] ;  /* 0x0000001820573981 */ /* 0x000f28000c1e1500 */
[----:B------:R-:W4:Y:S04]  /*11920*/  @P0 LDG.E.U16 R41, desc[UR24][R74.64] ;  /* 0x000000184a290981 */ /* 0x000f28000c1e1500 */
[----:B------:R-:W4:Y:S04]  /*11930*/  @P0 LDG.E.U16 R42, desc[UR24][R76.64] ;  /* 0x000000184c2a0981 */ /* 0x000f28000c1e1500 */
[----:B--2---:R0:W-:Y:S04]  /*11940*/  @P5 STL [R1+0x42c], R91 ;  /* 0x00042c5b01005387 */ /* 0x0041e80000100800 */
[----:B------:R1:W-:Y:S01]  /*11950*/  @P5 STL [R1+0x428], R68 ;  /* 0x0004284401005387 */ /* 0x0003e20000100800 */
[----:B------:R-:W-:-:S03]  /*11960*/  ISETP.GT.AND P5, PT, R4, 0x7, PT ;  /* 0x000000070400780c */ /* 0x000fc60003fa4270 */
[----:B------:R-:W2:Y:S04]  /*11970*/  @P4 LDG.E.U16 R38, desc[UR24][R46.64] ;  /* 0x000000182e264981 */ /* 0x000ea8000c1e1500 */
[----:B------:R-:W2:Y:S04]  /*11980*/  @P4 LDG.E.U16 R39, desc[UR24][R58.64] ;  /* 0x000000183a274981 */ /* 0x000ea8000c1e1500 */
[----:B------:R-:W2:Y:S04]  /*11990*/  @P6 LDG.E.U16 R31, desc[UR24][R44.64] ;  /* 0x000000182c1f6981 */ /* 0x000ea8000c1e1500 */
[----:B0-----:R-:W2:Y:S04]  /*119a0*/  LDL R91, [R1+0x318] ;  /* 0x00031800015b7983 */ /* 0x001ea80000100800 */
[----:B------:R-:W2:Y:S04]  /*119b0*/  LDL R40, [R1+0x314] ;  /* 0x0003140001287983 */ /* 0x000ea80000100800 */
[----:B---3--:R-:W3:Y:S04]  /*119c0*/  @P5 LDG.E.U16 R69, desc[UR24][R22.64] ;  /* 0x0000001816455981 */ /* 0x008ee8000c1e1500 */
[----:B------:R-:W2:Y:S04]  /*119d0*/  @P6 LDG.E.U16 R0, desc[UR24][R34.64] ;  /* 0x0000001822006981 */ /* 0x000ea8000c1e1500 */
[----:B----4-:R-:W4:Y:S04]  /*119e0*/  @P5 LDG.E.U16 R72, desc[UR24][R52.64] ;  /* 0x0000001834485981 */ /* 0x010f28000c1e1500 */
[----:B------:R-:W2:Y:S01]  /*119f0*/  @P3 LDG.E.U16 R88, desc[UR24][R48.64] ;  /* 0x0000001830583981 */ /* 0x000ea2000c1e1500 */
[----:B------:R-:W-:-:S13]  /*11a00*/  ISETP.GT.AND P3, PT, R4, 0x8, PT ;  /* 0x000000080400780c */ /* 0x000fda0003f64270 */
[----:B------:R-:W3:Y:S04]  /*11a10*/  @P3 LDG.E.U16 R73, desc[UR24][R20.64] ;  /* 0x0000001814493981 */ /* 0x000ee8000c1e1500 */
[----:B------:R-:W3:Y:S04]  /*11a20*/  @P3 LDG.E.U16 R90, desc[UR24][R10.64] ;  /* 0x000000180a5a3981 */ /* 0x000ee8000c1e1500 */
[----:B--2---:R-:W-:Y:S04]  /*11a30*/  STL [R1+0xa20], R88 ;  /* 0x000a205801007387 */ /* 0x004fe80000100800 */
[----:B------:R-:W2:Y:S04]  /*11a40*/  LDL.LU.64 R32, [R1+0xc10] ;  /* 0x000c100001207983 */ /* 0x000ea80000300a00 */
[----:B------:R-:W2:Y:S04]  /*11a50*/  LDL R51, [R1+0x430] ;  /* 0x0004300001337983 */ /* 0x000ea80000100800 */
[----:B-1----:R-:W2:Y:S04]  /*11a60*/  LDL R68, [R1+0x434] ;  /* 0x0004340001447983 */ /* 0x002ea80000100800 */
[----:B------:R-:W-:Y:S04]  /*11a70*/  STL [R1+0xa24], R87 ;  /* 0x000a245701007387 */ /* 0x000fe80000100800 */
[----:B------:R-:W2:Y:S04]  /*11a80*/  LDL.LU.64 R76, [R1+0xc08] ;  /* 0x000c0800014c7983 */ /* 0x000ea80000300a00 */
[----:B------:R-:W2:Y:S04]  /*11a90*/  LDL.LU.64 R74, [R1+0xc00] ;  /* 0x000c0000014a7983 */ /* 0x000ea80000300a00 */
[----:B------:R-:W-:Y:S04]  /*11aa0*/  @P0 STL [R1+0x740], R41 ;  /* 0x0007402901000387 */ /* 0x000fe80000100800 */
[----:B------:R-:W-:Y:S01]  /*11ab0*/  @P0 STL [R1+0x744], R42 ;  /* 0x0007442a01000387 */ /* 0x000fe20000100800 */
[----:B------:R-:W-:-:S03]  /*11ac0*/  ISETP.GT.AND P0, PT, R4, 0x9, PT ;  /* 0x000000090400780c */ /* 0x000fc60003f04270 */
[----:B------:R-:W2:Y:S04]  /*11ad0*/  LDL.LU.64 R58, [R1+0xbf8] ;  /* 0x000bf800013a7983 */ /* 0x000ea80000300a00 */
[----:B------:R-:W2:Y:S04]  /*11ae0*/  LDL.LU.64 R46, [R1+0xbf0] ;  /* 0x000bf000012e7983 */ /* 0x000ea80000300a00 */
[----:B------:R-:W-:Y:S04]  /*11af0*/  @P4 STL [R1+0x738], R38 ;  /* 0x0007382601004387 */ /* 0x000fe80000100800 */
[----:B------:R-:W-:Y:S04]  /*11b00*/  @P4 STL [R1+0x73c], R39 ;  /* 0x00073c2701004387 */ /* 0x000fe80000100800 */
[----:B------:R-:W2:Y:S04]  /*11b10*/  LDL.LU.64 R44, [R1+0xbe8] ;  /* 0x000be800012c7983 */ /* 0x000ea80000300a00 */
[----:B------:R-:W2:Y:S04]  /*11b20*/  LDL.LU.64 R34, [R1+0xbe0] ;  /* 0x000be00001227983 */ /* 0x000ea80000300a00 */
[----:B------:R0:W-:Y:S04]  /*11b30*/  @P6 STL [R1+0x730], R0 ;  /* 0x0007300001006387 */ /* 0x0001e80000100800 */
[----:B------:R-:W2:Y:S04]  /*11b40*/  @P0 LDG.E.U16 R91, desc[UR24][R92.64] ;  /* 0x000000185c5b0981 */ /* 0x000ea8000c1e1500 */
[----:B------:R-:W2:Y:S04]  /*11b50*/  @P0 LDG.E.U16 R40, desc[UR24][R8.64] ;  /* 0x0000001808280981 */ /* 0x000ea8000c1e1500 */
[----:B0-----:R-:W2:Y:S04]  /*11b60*/  LDL R0, [R1+0x724] ;  /* 0x0007240001007983 */ /* 0x001ea80000100800 */
[----:B------:R0:W-:Y:S04]  /*11b70*/  @P6 STL [R1+0x734], R31 ;  /* 0x0007341f01006387 */ /* 0x0001e80000100800 */
[----:B------:R-:W2:Y:S04]  /*11b80*/  LDL.LU.64 R22, [R1+0xbd8] ;  /* 0x000bd80001167983 */ /* 0x000ea80000300a00 */
[----:B------:R-:W2:Y:S04]  /*11b90*/  LDL.LU.64 R52, [R1+0xbd0] ;  /* 0x000bd00001347983 */ /* 0x000ea80000300a00 */
[----:B------:R-:W2:Y:S04]  /*11ba0*/  LDL.LU R39, [R1+0x70] ;  /* 0x0000700001277983 */ /* 0x000ea80000300800 */
[----:B0-----:R-:W2:Y:S04]  /*11bb0*/  LDL.LU R31, [R1+0xf8] ;  /* 0x0000f800011f7983 */ /* 0x001ea80000300800 */
[----:B----4-:R0:W-:Y:S04]  /*11bc0*/  @P5 STL [R1+0x728], R72 ;  /* 0x0007284801005387 */ /* 0x0101e80000100800 */
[----:B0-----:R-:W4:Y:S04]  /*11bd0*/  LDL R72, [R1+0x720] ;  /* 0x0007200001487983 */ /* 0x001f280000100800 */
[----:B---3--:R0:W-:Y:S04]  /*11be0*/  @P5 STL [R1+0x72c], R69 ;  /* 0x00072c4501005387 */ /* 0x0081e80000100800 */
[----:B------:R-:W3:Y:S04]  /*11bf0*/  LDL.LU.64 R20, [R1+0xbc8] ;  /* 0x000bc80001147983 */ /* 0x000ee80000300a00 */
[----:B------:R-:W3:Y:S04]  /*11c00*/  LDL.LU.64 R10, [R1+0xbc0] ;  /* 0x000bc000010a7983 */ /* 0x000ee80000300a00 */
[----:B------:R-:W3:Y:S04]  /*11c10*/  LDL R38, [R1+0x71c] ;  /* 0x00071c0001267983 */ /* 0x000ee80000100800 */
[----:B0-----:R-:W3:Y:S04]  /*11c20*/  LDL R69, [R1+0x718] ;  /* 0x0007180001457983 */ /* 0x001ee80000100800 */
[----:B------:R0:W-:Y:S04]  /*11c30*/  @P3 STL [R1+0x2b8], R73 ;  /* 0x0002b84901003387 */ /* 0x0001e80000100800 */
[----:B0-----:R-:W3:Y:S04]  /*11c40*/  LDL R73, [R1+0x714] ;  /* 0x0007140001497983 */ /* 0x001ee80000100800 */
[----:B------:R0:W-:Y:S04]  /*11c50*/  @P3 STL [R1+0x2bc], R90 ;  /* 0x0002bc5a01003387 */ /* 0x0001e80000100800 */
[----:B0-----:R-:W3:Y:S04]  /*11c60*/  LDL R90, [R1+0x710] ;  /* 0x00071000015a7983 */ /* 0x001ee80000100800 */
[----:B------:R-:W3:Y:S04]  /*11c70*/  LDL.LU.64 R8, [R1+0xbb8] ;  /* 0x000bb80001087983 */ /* 0x000ee80000300a00 */
[----:B------:R-:W3:Y:S01]  /*11c80*/  LDL.LU.64 R92, [R1+0xbb0] ;  /* 0x000bb000015c7983 */ /* 0x000ee20000300a00 */
[----:B------:R-:W-:-:S02]  /*11c90*/  ISETP.GT.AND P4, PT, R4, 0xa, PT ;  /* 0x0000000a0400780c */ /* 0x000fc40003f84270 */
[C---:B------:R-:W-:Y:S02]  /*11ca0*/  ISETP.GT.AND P6, PT, R4.reuse, 0xb, PT ;  /* 0x0000000b0400780c */ /* 0x040fe40003fc4270 */
[----:B------:R-:W-:-:S09]  /*11cb0*/  ISETP.GT.AND P5, PT, R4, 0xc, PT ;  /* 0x0000000c0400780c */ /* 0x000fd20003fa4270 */
[----:B--2---:R-:W2:Y:S04]  /*11cc0*/  @P4 LDG.E.U16 R51, desc[UR24][R80.64] ;  /* 0x0000001850334981 */ /* 0x004ea8000c1e1500 */
[----:B------:R-:W2:Y:S04]  /*11cd0*/  @P4 LDG.E.U16 R68, desc[UR24][R2.64] ;  /* 0x0000001802444981 */ /* 0x000ea8000c1e1500 */
[----:B------:R0:W-:Y:S04]  /*11ce0*/  @P0 STL [R1+0x318], R91 ;  /* 0x0003185b01000387 */ /* 0x0001e80000100800 */
[----:B------:R-:W2:Y:S04]  /*11cf0*/  @P5 LDG.E.U16 R0, desc[UR24][R26.64] ;  /* 0x000000181a005981 */ /* 0x000ea8000c1e1500 */
[----:B0-----:R-:W2:Y:S04]  /*11d00*/  LDL R91, [R1+0x2c0] ;  /* 0x0002c000015b7983 */ /* 0x001ea80000100800 */
[----:B------:R0:W-:Y:S01]  /*11d10*/  @P0 STL [R1+0x314], R40 ;  /* 0x0003142801000387 */ /* 0x0001e20000100800 */
[----:B------:R-:W-:-:S02]  /*11d20*/  IMAD.MOV.U32 R41, RZ, RZ, R39 ;  /* 0x000000ffff297224 */ /* 0x000fc400078e0027 */
[----:B0-----:R-:W-:Y:S01]  /*11d30*/  IMAD.MOV.U32 R40, RZ, RZ, R31 ;  /* 0x000000ffff287224 */ /* 0x001fe200078e001f */
[----:B---3--:R-:W3:Y:S04]  /*11d40*/  @P6 LDG.E.U16 R92, desc[UR24][R70.64] ;  /* 0x00000018465c6981 */ /* 0x008ee8000c1e1500 */
[----:B------:R-:W3:Y:S01]  /*11d50*/  @P6 LDG.E.U16 R86, desc[UR24][R40.64] ;  /* 0x0000001828566981 */ /* 0x000ee2000c1e1500 */
[C---:B------:R-:W-:Y:S02]  /*11d60*/  ISETP.GT.AND P3, PT, R4.reuse, 0xd, PT ;  /* 0x0000000d0400780c */ /* 0x040fe40003f64270 */
[C---:B------:R-:W-:Y:S01]  /*11d70*/  ISETP.GT.AND P0, PT, R4.reuse, 0xe, PT ;  /* 0x0000000e0400780c */ /* 0x040fe20003f04270 */
[----:B------:R-:W3:Y:S04]  /*11d80*/  LDL.LU.64 R80, [R1+0xba8] ;  /* 0x000ba80001507983 */ /* 0x000ee80000300a00 */
[----:B------:R-:W3:Y:S04]  /*11d90*/  LDL.LU.64 R2, [R1+0xba0] ;  /* 0x000ba00001027983 */ /* 0x000ee80000300a00 */
[----:B----4-:R-:W4:Y:S04]  /*11da0*/  @P5 LDG.E.U16 R72, desc[UR24][R64.64] ;  /* 0x0000001840485981 */ /* 0x010f28000c1e1500 */
[----:B------:R-:W4:Y:S04]  /*11db0*/  @P3 LDG.E.U16 R69, desc[UR24][R54.64] ;  /* 0x0000001836453981 */ /* 0x000f28000c1e1500 */
[----:B------:R-:W4:Y:S04]  /*11dc0*/  @P3 LDG.E.U16 R38, desc[UR24][R62.64] ;  /* 0x000000183e263981 */ /* 0x000f28000c1e1500 */
[----:B------:R-:W4:Y:S04]  /*11dd0*/  @P0 LDG.E.U16 R73, desc[UR24][R60.64] ;  /* 0x000000183c490981 */ /* 0x000f28000c1e1500 */
[----:B------:R-:W4:Y:S04]  /*11de0*/  @P0 LDG.E.U16 R90, desc[UR24][R78.64] ;  /* 0x000000184e5a0981 */ /* 0x000f28000c1e1500 */
[----:B--2---:R-:W-:Y:S04]  /*11df0*/  @P4 STL [R1+0x434], R68 ;  /* 0x0004344401004387 */ /* 0x004fe80000100800 */
[----:B------:R0:W-:Y:S01]  /*11e00*/  @P4 STL [R1+0x430], R51 ;  /* 0x0004303301004387 */ /* 0x0001e20000100800 */
[----:B------:R-:W-:-:S03]  /*11e10*/  ISETP.GT.AND P4, PT, R4, 0x10, PT ;  /* 0x000000100400780c */ /* 0x000fc60003f84270 */
[----:B------:R-:W-:Y:S10]  /*11e20*/  STL.64 [R1+0x200], R40 ;  /* 0x0002002801007387 */ /* 0x000ff40000100a00 */
[----:B------:R-:W2:Y:S04]  /*11e30*/  @P4 LDG.E.U16 R91, desc[UR24][R36.64] ;  /* 0x00000018245b4981 */ /* 0x000ea8000c1e1500 */
[----:B---3--:R-:W-:Y:S04]  /*11e40*/  STL [R1+0xa28], R86 ;  /* 0x000a285601007387 */ /* 0x008fe80000100800 */
[----:B------:R-:W3:Y:S04]  /*11e50*/  LDL.LU.64 R70, [R1+0xb98] ;  /* 0x000b980001467983 */ /* 0x000ee80000300a00 */
[----:B------:R-:W3:Y:S04]  /*11e60*/  LDL R49, [R1+0x70c] ;  /* 0x00070c0001317983 */ /* 0x000ee80000100800 */
[----:B------:R-:W3:Y:S04]  /*11e70*/  LDL R48, [R1+0x708] ;  /* 0x0007080001307983 */ /* 0x000ee80000100800 */
[----:B------:R-:W3:Y:S04]  /*11e80*/  LDL R43, [R1+0x2c4] ;  /* 0x0002c400012b7983 */ /* 0x000ee80000100800 */
[----:B0-----:R-:W3:Y:S04]  /*11e90*/  LDL R51, [R1+0x31c] ;  /* 0x00031c0001337983 */ /* 0x001ee80000100800 */
[----:B------:R-:W3:Y:S04]  /*11ea0*/  LDL R68, [R1+0x320] ;  /* 0x0003200001447983 */ /* 0x000ee80000100800 */
[----:B------:R-:W-:Y:S04]  /*11eb0*/  STL [R1+0xa2c], R92 ;  /* 0x000a2c5c01007387 */ /* 0x000fe80000100800 */
[----:B------:R-:W3:Y:S04]  /*11ec0*/  LDL.LU R31, [R1+0x11c] ;  /* 0x00011c00011f7983 */ /* 0x000ee80000300800 */
[----:B------:R0:W-:Y:S04]  /*11ed0*/  @P5 STL [R1+0x724], R0 ;  /* 0x0007240001005387 */ /* 0x0001e80000100800 */
[----:B0-----:R-:W3:Y:S04]  /*11ee0*/  LDL.LU R0, [R1+0x144] ;  /* 0x0001440001007983 */ /* 0x001ee80000300800 */
[----:B------:R-:W3:Y:S04]  /*11ef0*/  LDL.LU R27, [R1+0x120] ;  /* 0x00012000011b7983 */ /* 0x000ee80000300800 */
[----:B------:R-:W3:Y:S04]  /*11f00*/  LDL.LU R26, [R1+0x148] ;  /* 0x00014800011a7983 */ /* 0x000ee80000300800 */
[----:B------:R-:W3:Y:S04]  /*11f10*/  LDL.LU.64 R64, [R1+0xb90] ;  /* 0x000b900001407983 */ /* 0x000ee80000300a00 */
[----:B----4-:R0:W-:Y:S04]  /*11f20*/  @P5 STL [R1+0x720], R72 ;  /* 0x0007204801005387 */ /* 0x0101e80000100800 */
[----:B0-----:R-:W4:Y:S04]  /*11f30*/  LDL R72, [R1+0x43c] ;  /* 0x00043c0001487983 */ /* 0x001f280000100800 */
[----:B------:R-:W4:Y:S04]  /*11f40*/  LDL.LU.64 R62, [R1+0xb88] ;  /* 0x000b8800013e7983 */ /* 0x000f280000300a00 */
[----:B------:R-:W4:Y:S04]  /*11f50*/  LDL.LU.64 R54, [R1+0xb80] ;  /* 0x000b800001367983 */ /* 0x000f280000300a00 */
[----:B------:R0:W-:Y:S04]  /*11f60*/  @P3 STL [R1+0x718], R69 ;  /* 0x0007184501003387 */ /* 0x0001e80000100800 */
[----:B------:R-:W-:Y:S04]  /*11f70*/  @P3 STL [R1+0x71c], R38 ;  /* 0x00071c2601003387 */ /* 0x000fe80000100800 */
[----:B------:R-:W4:Y:S04]  /*11f80*/  LDL.LU.64 R60, [R1+0xb78] ;  /* 0x000b7800013c7983 */ /* 0x000f280000300a00 */
[----:B0-----:R-:W4:Y:S04]  /*11f90*/  LDL R69, [R1+0x2cc] ;  /* 0x0002cc0001457983 */ /* 0x001f280000100800 */
[----:B------:R-:W4:Y:S04]  /*11fa0*/  LDL R78, [R1+0x704] ;  /* 0x00070400014e7983 */ /* 0x000f280000100800 */
[----:B------:R0:W-:Y:S01]  /*11fb0*/  @P0 STL [R1+0x714], R73 ;  /* 0x0007144901000387 */ /* 0x0001e20000100800 */
[----:B------:R-:W-:-:S03]  /*11fc0*/  ISETP.GT.AND P6, PT, R4, 0xf, PT ;  /* 0x0000000f0400780c */ /* 0x000fc60003fc4270 */
[----:B0-----:R-:W4:Y:S04]  /*11fd0*/  LDL R73, [R1+0x700] ;  /* 0x0007000001497983 */ /* 0x001f280000100800 */
[----:B------:R-:W4:Y:S04]  /*11fe0*/  LDL.LU.64 R36, [R1+0xb70] ;  /* 0x000b700001247983 */ /* 0x000f280000300a00 */
[----:B------:R-:W4:Y:S04]  /*11ff0*/  LDL R79, [R1+0x6fc] ;  /* 0x0006fc00014f7983 */ /* 0x000f280000100800 */
[----:B------:R-:W-:Y:S04]  /*12000*/  @P0 STL [R1+0x710], R90 ;  /* 0x0007105a01000387 */ /* 0x000fe80000100800 */
[----:B--2---:R0:W-:Y:S04]  /*12010*/  @P4 STL [R1+0x2c0], R91 ;  /* 0x0002c05b01004387 */ /* 0x0041e80000100800 */
[----:B---3--:R-:W2:Y:S01]  /*12020*/  @P4 LDG.E.U16 R43, desc[UR24][R24.64] ;  /* 0x00000018182b4981 */ /* 0x008ea2000c1e1500 */
[----:B0-----:R-:W-:-:S02]  /*12030*/  IMAD.MOV.U32 R91, RZ, RZ, R31 ;  /* 0x000000ffff5b7224 */ /* 0x001fc400078e001f */
[----:B------:R-:W-:Y:S02]  /*12040*/  IMAD.MOV.U32 R90, RZ, RZ, R0 ;  /* 0x000000ffff5a7224 */ /* 0x000fe400078e0000 */
[----:B------:R-:W3:Y:S04]  /*12050*/  LDL R0, [R1+0x6f8] ;  /* 0x0006f80001007983 */ /* 0x000ee80000100800 */
[----:B------:R-:W2:Y:S04]  /*12060*/  LDL.LU R39, [R1+0x170] ;  /* 0x0001700001277983 */ /* 0x000ea80000300800 */
[----:B------:R-:W-:Y:S04]  /*12070*/  STL.64 [R1+0x1b8], R90 ;  /* 0x0001b85a01007387 */ /* 0x000fe80000100a00 */
[----:B------:R-:W2:Y:S04]  /*12080*/  LDL.LU R38, [R1+0x2d0] ;  /* 0x0002d00001267983 */ /* 0x000ea80000300800 */
[----:B------:R0:W-:Y:S04]  /*12090*/  STL.64 [R1+0x1c0], R26 ;  /* 0x0001c01a01007387 */ /* 0x0001e80000100a00 */
[----:B------:R-:W2:Y:S04]  /*120a0*/  LDL.LU R41, [R1+0x178] ;  /* 0x0001780001297983 */ /* 0x000ea80000300800 */
[----:B------:R-:W2:Y:S04]  /*120b0*/  LDL.LU R40, [R1+0x2d4] ;  /* 0x0002d40001287983 */ /* 0x000ea80000300800 */
[----:B------:R-:W2:Y:S04]  /*120c0*/  LDL.LU R42, [R1+0x180] ;  /* 0x00018000012a7983 */ /* 0x000ea80000300800 */
[----:B------:R-:W2:Y:S04]  /*120d0*/  LDL.LU R31, [R1+0x2d8] ;  /* 0x0002d800011f7983 */ /* 0x000ea80000300800 */
[----:B------:R-:W2:Y:S04]  /*120e0*/  @P6 LDG.E.U16 R49, desc[UR24][R26.64] ;  /* 0x000000181a316981 */ /* 0x000ea8000c1e1500 */
[----:B------:R-:W2:Y:S04]  /*120f0*/  @P6 LDG.E.U16 R48, desc[UR24][R90.64] ;  /* 0x000000185a306981 */ /* 0x000ea8000c1e1500 */
[----:B0-----:R-:W2:Y:S04]  /*12100*/  LDL.LU.64 R26, [R1+0xb68] ;  /* 0x000b6800011a7983 */ /* 0x001ea80000300a00 */
[----:B------:R-:W2:Y:S01]  /*12110*/  LDL.LU.64 R90, [R1+0xb60] ;  /* 0x000b6000015a7983 */ /* 0x000ea20000300a00 */
[----:B------:R-:W-:-:S02]  /*12120*/  ISETP.GT.AND P5, PT, R4, 0x11, PT ;  /* 0x000000110400780c */ /* 0x000fc40003fa4270 */
[C---:B------:R-:W-:Y:S02]  /*12130*/  ISETP.GT.AND P3, PT, R4.reuse, 0x12, PT ;  /* 0x000000120400780c */ /* 0x040fe40003f64270 */
[----:B------:R-:W-:-:S09]  /*12140*/  ISETP.GT.AND P0, PT, R4, 0x18, PT ;  /* 0x000000180400780c */ /* 0x000fd20003f04270 */
[----:B------:R-:W3:Y:S04]  /*12150*/  @P5 LDG.E.U16 R68, desc[UR24][R12.64] ;  /* 0x000000180c445981 */ /* 0x000ee8000c1e1500 */
[----:B------:R-:W3:Y:S04]  /*12160*/  @P5 LDG.E.U16 R51, desc[UR24][R14.64] ;  /* 0x000000180e335981 */ /* 0x000ee8000c1e1500 */
[----:B----4-:R-:W4:Y:S04]  /*12170*/  @P3 LDG.E.U16 R72, desc[UR24][R82.64] ;  /* 0x0000001852483981 */ /* 0x010f28000c1e1500 */
[----:B------:R-:W3:Y:S04]  /*12180*/  @P0 LDG.E.U16 R69, desc[UR24][R74.64] ;  /* 0x000000184a450981 */ /* 0x000ee8000c1e1500 */
[----:B--2---:R-:W2:Y:S04]  /*12190*/  @P3 LDG.E.U16 R90, desc[UR24][R84.64] ;  /* 0x00000018545a3981 */ /* 0x004ea8000c1e1500 */
[----:B------:R-:W4:Y:S04]  /*121a0*/  @P0 LDG.E.U16 R91, desc[UR24][R76.64] ;  /* 0x000000184c5b0981 */ /* 0x000f28000c1e1500 */
[----:B------:R-:W-:Y:S04]  /*121b0*/  @P6 STL [R1+0x708], R48 ;  /* 0x0007083001006387 */ /* 0x000fe80000100800 */
[----:B------:R-:W-:Y:S04]  /*121c0*/  @P6 STL [R1+0x70c], R49 ;  /* 0x00070c3101006387 */ /* 0x000fe80000100800 */
[----:B------:R-:W4:Y:S04]  /*121d0*/  LDL.LU.64 R24, [R1+0xb58] ;  /* 0x000b580001187983 */ /* 0x000f280000300a00 */
[----:B------:R-:W-:Y:S04]  /*121e0*/  @P4 STL [R1+0x2c4], R43 ;  /* 0x0002c42b01004387 */ /* 0x000fe80000100800 */
[----:B------:R-:W4:Y:S04]  /*121f0*/  LDL.LU.64 R14, [R1+0xb50] ;  /* 0x000b5000010e7983 */ /* 0x000f280000300a00 */
[----:B------:R-:W4:Y:S04]  /*12200*/  LDL.LU.64 R12, [R1+0xb48] ;  /* 0x000b4800010c7983 */ /* 0x000f280000300a00 */
[----:B---3--:R-:W-:Y:S04]  /*12210*/  @P5 STL [R1+0x320], R68 ;  /* 0x0003204401005387 */ /* 0x008fe80000100800 */
[----:B------:R-:W-:Y:S04]  /*12220*/  @P5 STL [R1+0x31c], R51 ;  /* 0x00031c3301005387 */ /* 0x000fe80000100800 */
[----:B------:R-:W3:Y:S04]  /*12230*/  LDL.LU.64 R84, [R1+0xb40] ;  /* 0x000b400001547983 */ /* 0x000ee80000300a00 */
[----:B--2---:R-:W-:Y:S04]  /*12240*/  STL [R1+0xa3c], R90 ;  /* 0x000a3c5a01007387 */ /* 0x004fe80000100800 */
[----:B------:R-:W2:Y:S04]  /*12250*/  LDL.LU.64 R82, [R1+0xb38] ;  /* 0x000b380001527983 */ /* 0x000ea80000300a00 */
[----:B------:R-:W2:Y:S04]  /*12260*/  LDL.LU.64 R76, [R1+0xb30] ;  /* 0x000b3000014c7983 */ /* 0x000ea80000300a00 */
[----:B----4-:R0:W-:Y:S04]  /*12270*/  STL [R1+0x2c8], R91 ;  /* 0x0002c85b01007387 */ /* 0x0101e80000100800 */
[----:B0-----:R-:W4:Y:S01]  /*12280*/  LDL.LU R91, [R1+0xb28] ;  /* 0x000b2800015b7983 */ /* 0x001f220000300800 */
[----:B------:R-:W-:-:S02]  /*12290*/  ISETP.GT.AND P6, PT, R4, 0x13, PT ;  /* 0x000000130400780c */ /* 0x000fc40003fc4270 */
[C---:B------:R-:W-:Y:S01]  /*122a0*/  ISETP.GT.AND P4, PT, R4.reuse, 0x14, PT ;  /* 0x000000140400780c */ /* 0x040fe20003f84270 */
[----:B------:R-:W-:Y:S02]  /*122b0*/  IMAD.MOV.U32 R43, RZ, RZ, R42 ;  /* 0x000000ffff2b7224 */ /* 0x000fe400078e002a */
[----:B------:R-:W-:Y:S01]  /*122c0*/  IMAD.MOV.U32 R42, RZ, RZ, R31 ;  /* 0x000000ffff2a7224 */ /* 0x000fe200078e001f */
[----:B------:R-:W-:-:S07]  /*122d0*/  ISETP.GT.AND P5, PT, R4, 0x15, PT ;  /* 0x000000150400780c */ /* 0x000fce0003fa4270 */
[----:B------:R-:W2:Y:S04]  /*122e0*/  @P6 LDG.E.U16 R93, desc[UR24][R42.64] ;  /* 0x000000182a5d6981 */ /* 0x000ea8000c1e1500 */
[----:B------:R-:W3:Y:S04]  /*122f0*/  @P4 LDG.E.U16 R73, desc[UR24][R66.64] ;  /* 0x0000001842494981 */ /* 0x000ee8000c1e1500 */
[----:B------:R-:W3:Y:S04]  /*12300*/  @P4 LDG.E.U16 R78, desc[UR24][R38.64] ;  /* 0x00000018264e4981 */ /* 0x000ee8000c1e1500 */
[----:B------:R0:W-:Y:S04]  /*12310*/  @P3 STL [R1+0x43c], R72 ;  /* 0x00043c4801003387 */ /* 0x0001e80000100800 */
[----:B------:R-:W3:Y:S04]  /*12320*/  @P5 LDG.E.U16 R79, desc[UR24][R56.64] ;  /* 0x00000018384f5981 */ /* 0x000ee8000c1e1500 */
[----:B------:R-:W3:Y:S04]  /*12330*/  @P5 LDG.E.U16 R0, desc[UR24][R32.64] ;  /* 0x0000001820005981 */ /* 0x000ee8000c1e1500 */
[----:B0-----:R-:W3:Y:S04]  /*12340*/  LDL R72, [R1+0x2dc] ;  /* 0x0002dc0001487983 */ /* 0x001ee80000100800 */
[----:B----4-:R-:W4:Y:S04]  /*12350*/  @P6 LDG.E.U16 R91, desc[UR24][R40.64] ;  /* 0x00000018285b6981 */ /* 0x010f28000c1e1500 */
[----:B------:R-:W-:Y:S04]  /*12360*/  STL.64 [R1+0x170], R38 ;  /* 0x0001702601007387 */ /* 0x000fe80000100a00 */
[----:B------:R-:W-:Y:S01]  /*12370*/  STL.64 [R1+0x178], R40 ;  /* 0x0001782801007387 */ /* 0x000fe20000100a00 */
[----:B------:R-:W-:-:S03]  /*12380*/  ISETP.GT.AND P3, PT, R4, 0x20, PT ;  /* 0x000000200400780c */ /* 0x000fc60003f64270 */
[----:B------:R-:W-:Y:S04]  /*12390*/  STL.64 [R1+0x180], R42 ;  /* 0x0001802a01007387 */ /* 0x000fe80000100a00 */
[----:B--2---:R-:W-:Y:S06]  /*123a0*/  STL [R1+0xa30], R93 ;  /* 0x000a305d01007387 */ /* 0x004fec0000100800 */
[----:B---3--:R-:W2:Y:S04]  /*123b0*/  @P3 LDG.E.U16 R72, desc[UR24][R58.64] ;  /* 0x000000183a483981 */ /* 0x008ea8000c1e1500 */
[----:B----4-:R-:W-:Y:S04]  /*123c0*/  STL [R1+0xa34], R91 ;  /* 0x000a345b01007387 */ /* 0x010fe80000100800 */
[----:B------:R-:W-:Y:S04]  /*123d0*/  @P0 STL [R1+0x2cc], R69 ;  /* 0x0002cc4501000387 */ /* 0x000fe80000100800 */
[----:B------:R0:W-:Y:S04]  /*123e0*/  @P4 STL [R1+0x700], R73 ;  /* 0x0007004901004387 */ /* 0x0001e80000100800 */
[----:B0-----:R-:W3:Y:S04]  /*123f0*/  LDL R73, [R1+0x2e4] ;  /* 0x0002e40001497983 */ /* 0x001ee80000100800 */
[----:B------:R0:W-:Y:S04]  /*12400*/  @P4 STL [R1+0x704], R78 ;  /* 0x0007044e01004387 */ /* 0x0001e80000100800 */
[----:B------:R-:W4:Y:S04]  /*12410*/  LDL.LU R43, [R1+0x3c4] ;  /* 0x0003c400012b7983 */ /* 0x000f280000300800 */
[----:B------:R-:W3:Y:S04]  /*12420*/  LDL.LU R48, [R1+0x3a4] ;  /* 0x0003a40001307983 */ /* 0x000ee80000300800 */
[----:B------:R-:W3:Y:S04]  /*12430*/  LDL.LU R41, [R1+0x2e0] ;  /* 0x0002e00001297983 */ /* 0x000ee80000300800 */
[----:B------:R-:W3:Y:S04]  /*12440*/  LDL.LU R40, [R1+0x33c] ;  /* 0x00033c0001287983 */ /* 0x000ee80000300800 */
[----:B------:R-:W3:Y:S04]  /*12450*/  LDL.LU R39, [R1+0x330] ;  /* 0x0003300001277983 */ /* 0x000ee80000300800 */
[----:B------:R-:W3:Y:S04]  /*12460*/  LDL.LU R38, [R1+0x340] ;  /* 0x0003400001267983 */ /* 0x000ee80000300800 */
[----:B------:R-:W3:Y:S04]  /*12470*/  LDL.LU R33, [R1+0x334] ;  /* 0x0003340001217983 */ /* 0x000ee80000300800 */
[----:B------:R-:W3:Y:S04]  /*12480*/  LDL.LU R32, [R1+0x344] ;  /* 0x0003440001207983 */ /* 0x000ee80000300800 */
[----:B------:R-:W3:Y:S04]  /*12490*/  LDL R86, [R1+0x6f4] ;  /* 0x0006f40001567983 */ /* 0x000ee80000100800 */
[----:B------:R-:W3:Y:S04]  /*124a0*/  LDL R50, [R1+0x6f0] ;  /* 0x0006f00001327983 */ /* 0x000ee80000100800 */
[----:B------:R-:W3:Y:S04]  /*124b0*/  LDL R49, [R1+0x6ec] ;  /* 0x0006ec0001317983 */ /* 0x000ee80000100800 */
[----:B------:R-:W3:Y:S04]  /*124c0*/  LDL R51, [R1+0x6e8] ;  /* 0x0006e80001337983 */ /* 0x000ee80000100800 */
[----:B------:R-:W3:Y:S04]  /*124d0*/  LDL R56, [R1+0x2e8] ;  /* 0x0002e80001387983 */ /* 0x000ee80000100800 */
[----:B------:R-:W3:Y:S04]  /*124e0*/  LDL R57, [R1+0x2ec] ;  /* 0x0002ec0001397983 */ /* 0x000ee80000100800 */
[----:B0-----:R-:W3:Y:S04]  /*124f0*/  LDL R78, [R1+0x324] ;  /* 0x00032400014e7983 */ /* 0x001ee80000100800 */
[----:B------:R0:W-:Y:S04]  /*12500*/  @P5 STL [R1+0x6fc], R79 ;  /* 0x0006fc4f01005387 */ /* 0x0001e80000100800 */
[----:B0-----:R-:W3:Y:S04]  /*12510*/  LDL R79, [R1+0x328] ;  /* 0x00032800014f7983 */ /* 0x001ee80000100800 */
[----:B------:R0:W-:Y:S04]  /*12520*/  @P5 STL [R1+0x6f8], R0 ;  /* 0x0006f80001005387 */ /* 0x0001e80000100800 */
[----:B0-----:R-:W3:Y:S04]  /*12530*/  LDL R0, [R1+0x440] ;  /* 0x0004400001007983 */ /* 0x001ee80000100800 */
[----:B------:R-:W3:Y:S04]  /*12540*/  LDL.LU R42, [R1+0x338] ;  /* 0x00033800012a7983 */ /* 0x000ee80000300800 */
[----:B------:R-:W3:Y:S01]  /*12550*/  LDL.LU R31, [R1+0x348] ;  /* 0x00034800011f7983 */ /* 0x000ee20000300800 */
[----:B------:R-:W-:-:S03]  /*12560*/  ISETP.GT.AND P0, PT, R4, 0x16, PT ;  /* 0x000000160400780c */ /* 0x000fc60003f04270 */
[----:B--2---:R0:W-:Y:S04]  /*12570*/  @P3 STL [R1+0x2dc], R72 ;  /* 0x0002dc4801003387 */ /* 0x0041e80000100800 */
[----:B0-----:R-:W2:Y:S01]  /*12580*/  LDL R72, [R1+0x444] ;  /* 0x0004440001487983 */ /* 0x001ea20000100800 */
[----:B------:R-:W-:Y:S01]  /*12590*/  ISETP.GT.AND P4, PT, R4, 0x17, PT ;  /* 0x000000170400780c */ /* 0x000fe20003f84270 */
[----:B----4-:R-:W-:Y:S02]  /*125a0*/  IMAD.MOV.U32 R74, RZ, RZ, R43 ;  /* 0x000000ffff4a7224 */ /* 0x010fe400078e002b */
[----:B---3--:R-:W-:Y:S02]  /*125b0*/  IMAD.MOV.U32 R75, RZ, RZ, R48 ;  /* 0x000000ffff4b7224 */ /* 0x008fe400078e0030 */
[----:B------:R-:W-:-:S03]  /*125c0*/  IMAD.MOV.U32 R93, RZ, RZ, R41 ;  /* 0x000000ffff5d7224 */ /* 0x000fc600078e0029 */
[----:B------:R0:W-:Y:S01]  /*125d0*/  STL.64 [R1+0xa8], R74 ;  /* 0x0000a84a01007387 */ /* 0x0001e20000100a00 */
[----:B------:R-:W-:-:S03]  /*125e0*/  IMAD.MOV.U32 R92, RZ, RZ, R40 ;  /* 0x000000ffff5c7224 */ /* 0x000fc600078e0028 */
[----:B------:R-:W3:Y:S01]  /*125f0*/  LDL.LU R48, [R1+0x3a8] ;  /* 0x0003a80001307983 */ /* 0x000ee20000300800 */
[----:B------:R-:W-:Y:S02]  /*12600*/  IMAD.MOV.U32 R59, RZ, RZ, R39 ;  /* 0x000000ffff3b7224 */ /* 0x000fe400078e0027 */
[----:B------:R-:W-:Y:S01]  /*12610*/  IMAD.MOV.U32 R58, RZ, RZ, R38 ;  /* 0x000000ffff3a7224 */ /* 0x000fe200078e0026 */
[----:B------:R-:W-:Y:S01]  /*12620*/  STL.64 [R1+0x138], R92 ;  /* 0x0001385c01007387 */ /* 0x000fe20000100a00 */
[----:B------:R-:W-:Y:S02]  /*12630*/  IMAD.MOV.U32 R67, RZ, RZ, R33 ;  /* 0x000000ffff437224 */ /* 0x000fe400078e0021 */
[----:B------:R-:W-:Y:S01]  /*12640*/  IMAD.MOV.U32 R66, RZ, RZ, R32 ;  /* 0x000000ffff427224 */ /* 0x000fe200078e0020 */
[----:B------:R-:W-:Y:S04]  /*12650*/  STL.64 [R1+0x140], R58 ;  /* 0x0001403a01007387 */ /* 0x000fe80000100a00 */
[----:B------:R-:W4:Y:S04]  /*12660*/  @P3 LDG.E.U16 R73, desc[UR24][R74.64] ;  /* 0x000000184a493981 */ /* 0x000f28000c1e1500 */
[----:B------:R-:W-:Y:S04]  /*12670*/  STL.64 [R1+0x148], R66 ;  /* 0x0001484201007387 */ /* 0x000fe80000100a00 */
[----:B------:R-:W2:Y:S04]  /*12680*/  LDL.LU R43, [R1+0x3c0] ;  /* 0x0003c000012b7983 */ /* 0x000ea80000300800 */
[----:B------:R-:W2:Y:S04]  /*12690*/  LDL.LU R33, [R1+0x354] ;  /* 0x0003540001217983 */ /* 0x000ea80000300800 */
[----:B------:R-:W2:Y:S04]  /*126a0*/  LDL.LU R32, [R1+0x36c] ;  /* 0x00036c0001207983 */ /* 0x000ea80000300800 */
[----:B------:R-:W2:Y:S04]  /*126b0*/  @P0 LDG.E.U16 R50, desc[UR24][R66.64] ;  /* 0x0000001842320981 */ /* 0x000ea8000c1e1500 */
[----:B------:R-:W3:Y:S04]  /*126c0*/  LDL.LU R39, [R1+0x358] ;  /* 0x0003580001277983 */ /* 0x000ee80000300800 */
[----:B------:R-:W3:Y:S04]  /*126d0*/  LDL.LU R38, [R1+0x370] ;  /* 0x0003700001267983 */ /* 0x000ee80000300800 */
[----:B------:R-:W3:Y:S04]  /*126e0*/  LDL.LU R41, [R1+0x35c] ;  /* 0x00035c0001297983 */ /* 0x000ee80000300800 */
[----:B------:R-:W3:Y:S04]  /*126f0*/  LDL.LU R40, [R1+0x364] ;  /* 0x0003640001287983 */ /* 0x000ee80000300800 */
[----:B0-----:R-:W3:Y:S04]  /*12700*/  LDL.LU.64 R74, [R1+0xb20] ;  /* 0x000b2000014a7983 */ /* 0x001ee80000300a00 */
[----:B------:R-:W3:Y:S04]  /*12710*/  @P4 LDG.E.U16 R51, desc[UR24][R92.64] ;  /* 0x000000185c334981 */ /* 0x000ee8000c1e1500 */
[----:B------:R-:W3:Y:S01]  /*12720*/  @P4 LDG.E.U16 R49, desc[UR24][R58.64] ;  /* 0x000000183a314981 */ /* 0x000ee2000c1e1500 */
[----:B------:R-:W-:-:S03]  /*12730*/  IMAD.MOV.U32 R69, RZ, RZ, R42 ;  /* 0x000000ffff457224 */ /* 0x000fc600078e002a */
[----:B------:R-:W3:Y:S01]  /*12740*/  LDL.LU R42, [R1+0x360] ;  /* 0x00036000012a7983 */ /* 0x000ee20000300800 */
[----:B------:R-:W-:-:S03]  /*12750*/  IMAD.MOV.U32 R68, RZ, RZ, R31 ;  /* 0x000000ffff447224 */ /* 0x000fc600078e001f */
[----:B------:R-:W3:Y:S04]  /*12760*/  LDL.LU R31, [R1+0x368] ;  /* 0x00036800011f7983 */ /* 0x000ee80000300800 */
[----:B------:R-:W3:Y:S01]  /*12770*/  @P0 LDG.E.U16 R86, desc[UR24][R68.64] ;  /* 0x0000001844560981 */ /* 0x000ee2000c1e1500 */
[----:B------:R-:W-:-:S03]  /*12780*/  ISETP.GT.AND P5, PT, R4, 0x28, PT ;  /* 0x000000280400780c */ /* 0x000fc60003fa4270 */
[----:B------:R-:W-:Y:S10]  /*12790*/  STL.64 [R1+0x150], R68 ;  /* 0x0001504401007387 */ /* 0x000ff40000100a00 */
[----:B------:R-:W3:Y:S04]  /*127a0*/  @P5 LDG.E.U16 R57, desc[UR24][R2.64] ;  /* 0x0000001802395981 */ /* 0x000ee8000c1e1500 */
[----:B------:R-:W3:Y:S04]  /*127b0*/  @P5 LDG.E.U16 R56, desc[UR24][R80.64] ;  /* 0x0000001850385981 */ /* 0x000ee8000c1e1500 */
[----:B----4-:R0:W-:Y:S01]  /*127c0*/  @P3 STL [R1+0x2e4], R73 ;  /* 0x0002e44901003387 */ /* 0x0101e20000100800 */
[----:B------:R-:W-:-:S03]  /*127d0*/  ISETP.GT.AND P3, PT, R4, 0x19, PT ;  /* 0x000000190400780c */ /* 0x000fc60003f64270 */
[----:B0-----:R-:W4:Y:S04]  /*127e0*/  LDL R73, [R1+0x2f0] ;  /* 0x0002f00001497983 */ /* 0x001f280000100800 */
[----:B------:R-:W4:Y:S04]  /*127f0*/  LDL.LU.64 R68, [R1+0xb18] ;  /* 0x000b180001447983 */ /* 0x000f280000300a00 */
[----:B------:R-:W4:Y:S04]  /*12800*/  LDL.LU.64 R66, [R1+0xb10] ;  /* 0x000b100001427983 */ /* 0x000f280000300a00 */
[----:B--2---:R0:W-:Y:S02]  /*12810*/  @P0 STL [R1+0x6f0], R50 ;  /* 0x0006f03201000387 */ /* 0x0041e40000100800 */
[----:B0-----:R-:W-:-:S02]  /*12820*/  IMAD.MOV.U32 R50, RZ, RZ, R43 ;  /* 0x000000ffff327224 */ /* 0x001fc400078e002b */
[----:B---3--:R-:W2:Y:S01]  /*12830*/  @P3 LDG.E.U16 R79, desc[UR24][R40.64] ;  /* 0x00000018284f3981 */ /* 0x008ea2000c1e1500 */
[----:B------:R-:W-:-:S03]  /*12840*/  IMAD.MOV.U32 R43, RZ, RZ, R42 ;  /* 0x000000ffff2b7224 */ /* 0x000fc600078e002a */
[----:B------:R-:W-:Y:S01]  /*12850*/  @P0 STL [R1+0x6f4], R86 ;  /* 0x0006f45601000387 */ /* 0x000fe20000100800 */
[----:B------:R-:W-:Y:S01]  /*12860*/  ISETP.GT.AND P0, PT, R4, 0x1a, PT ;  /* 0x0000001a0400780c */ /* 0x000fe20003f04270 */
[----:B------:R-:W-:Y:S02]  /*12870*/  IMAD.MOV.U32 R42, RZ, RZ, R31 ;  /* 0x000000ffff2a7224 */ /* 0x000fe400078e001f */
[----:B------:R-:W3:Y:S04]  /*12880*/  LDL.LU.64 R58, [R1+0xb08] ;  /* 0x000b0800013a7983 */ /* 0x000ee80000300a00 */
[----:B------:R-:W3:Y:S04]  /*12890*/  @P3 LDG.E.U16 R78, desc[UR24][R42.64] ;  /* 0x000000182a4e3981 */ /* 0x000ee8000c1e1500 */
[----:B------:R-:W3:Y:S04]  /*128a0*/  LDL.LU.64 R80, [R1+0xb00] ;  /* 0x000b000001507983 */ /* 0x000ee80000300a00 */
[----:B------:R-:W3:Y:S04]  /*128b0*/  @P0 LDG.E.U16 R0, desc[UR24][R38.64] ;  /* 0x0000001826000981 */ /* 0x000ee8000c1e1500 */
[----:B------:R0:W-:Y:S04]  /*128c0*/  @P4 STL [R1+0x6e8], R51 ;  /* 0x0006e83301004387 */ /* 0x0001e80000100800 */
[----:B------:R-:W-:Y:S04]  /*128d0*/  @P4 STL [R1+0x6ec], R49 ;  /* 0x0006ec3101004387 */ /* 0x000fe80000100800 */
[----:B------:R-:W3:Y:S01]  /*128e0*/  @P0 LDG.E.U16 R72, desc[UR24][R32.64] ;  /* 0x0000001820480981 */ /* 0x000ee2000c1e1500 */
[----:B0-----:R-:W-:-:S05]  /*128f0*/  IMAD.MOV.U32 R51, RZ, RZ, R48 ;  /* 0x000000ffff337224 */ /* 0x001fca00078e0030 */
[----:B------:R-:W-:Y:S04]  /*12900*/  STL.64 [R1+0xa0], R50 ;  /* 0x0000a03201007387 */ /* 0x000fe80000100a00 */
[----:B------:R-:W-:Y:S04]  /*12910*/  STL.64 [R1+0x108], R32 ;  /* 0x0001082001007387 */ /* 0x000fe80000100a00 */
[----:B------:R-:W-:Y:S04]  /*12920*/  STL.64 [R1+0x110], R38 ;  /* 0x0001102601007387 */ /* 0x000fe80000100a00 */
[----:B------:R-:W-:Y:S04]  /*12930*/  STL.64 [R1+0x118], R40 ;  /* 0x0001182801007387 */ /* 0x000fe80000100a00 */
[----:B------:R-:W3:Y:S04]  /*12940*/  LDL.LU.64 R2, [R1+0xaf8] ;  /* 0x000af80001027983 */ /* 0x000ee80000300a00 */
[----:B------:R0:W-:Y:S04]  /*12950*/  @P5 STL [R1+0x2ec], R57 ;  /* 0x0002ec3901005387 */ /* 0x0001e80000100800 */
[----:B------:R1:W-:Y:S01]  /*12960*/  @P5 STL [R1+0x2e8], R56 ;  /* 0x0002e83801005387 */ /* 0x0003e20000100800 */
[----:B------:R-:W-:-:S03]  /*12970*/  ISETP.GT.AND P4, PT, R4, 0x30, PT ;  /* 0x000000300400780c */ /* 0x000fc60003f84270 */
[----:B------:R-:W-:Y:S10]  /*12980*/  STL.64 [R1+0x120], R42 ;  /* 0x0001202a01007387 */ /* 0x000ff40000100a00 */
[----:B----4-:R-:W4:Y:S04]  /*12990*/  @P4 LDG.E.U16 R73, desc[UR24][R84.64] ;  /* 0x0000001854494981 */ /* 0x010f28000c1e1500 */
[----:B--2---:R-:W-:Y:S04]  /*129a0*/  @P3 STL [R1+0x328], R79 ;  /* 0x0003284f01003387 */ /* 0x004fe80000100800 */
[----:B---3--:R-:W-:Y:S04]  /*129b0*/  @P3 STL [R1+0x324], R78 ;  /* 0x0003244e01003387 */ /* 0x008fe80000100800 */
[----:B0-----:R-:W2:Y:S04]  /*129c0*/  LDL.LU R57, [R1+0x374] ;  /* 0x0003740001397983 */ /* 0x001ea80000300800 */
[----:B-1----:R-:W3:Y:S04]  /*129d0*/  LDL.LU R56, [R1+0x38c] ;  /* 0x00038c0001387983 */ /* 0x002ee80000300800 */
[----:B------:R0:W-:Y:S04]  /*129e0*/  @P0 STL [R1+0x440], R0 ;  /* 0x0004400001000387 */ /* 0x0001e80000100800 */
[----:B0-----:R-:W4:Y:S04]  /*129f0*/  LDL R0, [R1+0x674] ;  /* 0x0006740001007983 */ /* 0x001f280000100800 */
[----:B------:R-:W4:Y:S04]  /*12a00*/  LDL.LU R49, [R1+0x378] ;  /* 0x0003780001317983 */ /* 0x000f280000300800 */
[----:B------:R-:W4:Y:S04]  /*12a10*/  LDL.LU R48, [R1+0x390] ;  /* 0x0003900001307983 */ /* 0x000f280000300800 */
[----:B------:R-:W4:Y:S04]  /*12a20*/  LDL.LU R43, [R1+0x37c] ;  /* 0x00037c00012b7983 */ /* 0x000f280000300800 */
[----:B------:R-:W4:Y:S04]  /*12a30*/  LDL.LU R42, [R1+0x394] ;  /* 0x00039400012a7983 */ /* 0x000f280000300800 */
[----:B------:R-:W4:Y:S04]  /*12a40*/  LDL.LU R39, [R1+0x380] ;  /* 0x0003800001277983 */ /* 0x000f280000300800 */
[----:B------:R-:W4:Y:S04]  /*12a50*/  @P4 LDG.E.U16 R3, desc[UR24][R82.64] ;  /* 0x0000001852034981 */ /* 0x000f28000c1e1500 */
[----:B------:R-:W4:Y:S04]  /*12a60*/  LDL.LU R38, [R1+0x398] ;  /* 0x0003980001267983 */ /* 0x000f280000300800 */
[----:B------:R-:W4:Y:S04]  /*12a70*/  LDL.LU R41, [R1+0x384] ;  /* 0x0003840001297983 */ /* 0x000f280000300800 */
[----:B------:R-:W4:Y:S04]  /*12a80*/  LDL.LU R40, [R1+0x39c] ;  /* 0x00039c0001287983 */ /* 0x000f280000300800 */
[----:B------:R-:W4:Y:S04]  /*12a90*/  LDL.LU R32, [R1+0x388] ;  /* 0x0003880001207983 */ /* 0x000f280000300800 */
[----:B------:R-:W4:Y:S04]  /*12aa0*/  LDL.LU R31, [R1+0x3a0] ;  /* 0x0003a000011f7983 */ /* 0x000f280000300800 */
[----:B------:R-:W4:Y:S04]  /*12ab0*/  LDL R33, [R1+0x6e4] ;  /* 0x0006e40001217983 */ /* 0x000f280000100800 */
[----:B------:R-:W-:Y:S04]  /*12ac0*/  STL [R1+0x894], R84 ;  /* 0x0008945401007387 */ /* 0x000fe80000100800 */
[----:B------:R-:W-:Y:S04]  /*12ad0*/  STL [R1+0xa40], R84 ;  /* 0x000a405401007387 */ /* 0x000fe80000100800 */
[----:B------:R-:W-:Y:S04]  /*12ae0*/  STL [R1+0x890], R85 ;  /* 0x0008905501007387 */ /* 0x000fe80000100800 */
[----:B------:R-:W-:Y:S04]  /*12af0*/  STL [R1+0xa44], R85 ;  /* 0x000a445501007387 */ /* 0x000fe80000100800 */
[----:B------:R-:W-:Y:S01]  /*12b00*/  @P0 STL [R1+0x444], R72 ;  /* 0x0004444801000387 */ /* 0x000fe20000100800 */
[----:B--2---:R-:W-:-:S02]  /*12b10*/  IMAD.MOV.U32 R79, RZ, RZ, R57 ;  /* 0x000000ffff4f7224 */ /* 0x004fc400078e0039 */
[----:B---3--:R-:W-:-:S05]  /*12b20*/  IMAD.MOV.U32 R78, RZ, RZ, R56 ;  /* 0x000000ffff4e7224 */ /* 0x008fca00078e0038 */
[----:B------:R-:W-:Y:S01]  /*12b30*/  STL.64 [R1+0xd8], R78 ;  /* 0x0000d84e01007387 */ /* 0x000fe20000100a00 */
[----:B----4-:R-:W-:Y:S02]  /*12b40*/  IMAD.MOV.U32 R57, RZ, RZ, R49 ;  /* 0x000000ffff397224 */ /* 0x010fe400078e0031 */
[----:B------:R-:W-:Y:S02]  /*12b50*/  IMAD.MOV.U32 R56, RZ, RZ, R48 ;  /* 0x000000ffff387224 */ /* 0x000fe400078e0030 */
[----:B------:R-:W-:Y:S02]  /*12b60*/  IMAD.MOV.U32 R49, RZ, RZ, R43 ;  /* 0x000000ffff317224 */ /* 0x000fe400078e002b */
[----:B------:R-:W-:Y:S01]  /*12b70*/  IMAD.MOV.U32 R48, RZ, RZ, R42 ;  /* 0x000000ffff307224 */ /* 0x000fe200078e002a */
[----:B------:R-:W-:Y:S04]  /*12b80*/  STL.64 [R1+0xe0], R56 ;  /* 0x0000e03801007387 */ /* 0x000fe80000100a00 */
[----:B------:R-:W-:Y:S04]  /*12b90*/  STL.64 [R1+0xe8], R48 ;  /* 0x0000e83001007387 */ /* 0x000fe80000100a00 */
[----:B------:R0:W-:Y:S04]  /*12ba0*/  STL [R1+0x2f4], R3 ;  /* 0x0002f40301007387 */ /* 0x0001e80000100800 */
[----:B0-----:R-:W2:Y:S04]  /*12bb0*/  LDL.LU R3, [R1+0xaf0] ;  /* 0x000af00001037983 */ /* 0x001ea80000300800 */
[----:B------:R-:W3:Y:S01]  /*12bc0*/  LDL R42, [R1+0x6e0] ;  /* 0x0006e000012a7983 */ /* 0x000ee20000100800 */
[----:B------:R-:W-:-:S03]  /*12bd0*/  ISETP.GT.AND P5, PT, R4, 0x1b, PT ;  /* 0x0000001b0400780c */ /* 0x000fc60003fa4270 */
[----:B------:R-:W-:Y:S01]  /*12be0*/  STL.64 [R1+0xf0], R38 ;  /* 0x0000f02601007387 */ /* 0x000fe20000100a00 */
[----:B------:R-:W-:-:S03]  /*12bf0*/  ISETP.GT.AND P0, PT, R4, 0x38, PT ;  /* 0x000000380400780c */ /* 0x000fc60003f04270 */
[----:B------:R-:W-:Y:S01]  /*12c00*/  STL [R1+0x89c], R82 ;  /* 0x00089c5201007387 */ /* 0x000fe20000100800 */
[----:B------:R-:W-:-:S03]  /*12c10*/  IMAD.MOV.U32 R92, RZ, RZ, R31 ;  /* 0x000000ffff5c7224 */ /* 0x000fc600078e001f */
[----:B------:R-:W-:Y:S01]  /*12c20*/  STL [R1+0xa48], R82 ;  /* 0x000a485201007387 */ /* 0x000fe20000100800 */
[----:B------:R-:W-:Y:S01]  /*12c30*/  IMAD.MOV.U32 R93, RZ, RZ, R32 ;  /* 0x000000ffff5d7224 */ /* 0x000fe200078e0020 */
[----:B------:R-:W-:Y:S02]  /*12c40*/  ISETP.GT.AND P3, PT, R4, 0x1c, PT ;  /* 0x0000001c0400780c */ /* 0x000fe40003f64270 */
[----:B------:R-:W-:Y:S01]  /*12c50*/  STL [R1+0x898], R83 ;  /* 0x0008985301007387 */ /* 0x000fe20000100800 */
[----:B------:R-:W-:-:S03]  /*12c60*/  IMAD.MOV.U32 R72, RZ, RZ, R40 ;  /* 0x000000ffff487224 */ /* 0x000fc600078e0028 */
[----:B------:R-:W-:Y:S04]  /*12c70*/  STL [R1+0xa4c], R83 ;  /* 0x000a4c5301007387 */ /* 0x000fe80000100800 */
[----:B------:R0:W-:Y:S04]  /*12c80*/  @P4 STL [R1+0x2f0], R73 ;  /* 0x0002f04901004387 */ /* 0x0001e80000100800 */
[----:B------:R-:W4:Y:S04]  /*12c90*/  @P0 LDG.E.U16 R2, desc[UR24][R80.64] ;  /* 0x0000001850020981 */ /* 0x000f28000c1e1500 */
[----:B------:R-:W4:Y:S01]  /*12ca0*/  @P3 LDG.E.U16 R33, desc[UR24][R38.64] ;  /* 0x0000001826213981 */ /* 0x000f22000c1e1500 */
[----:B0-----:R-:W-:-:S03]  /*12cb0*/  IMAD.MOV.U32 R73, RZ, RZ, R41 ;  /* 0x000000ffff497224 */ /* 0x001fc600078e0029 */
[----:B------:R-:W4:Y:S04]  /*12cc0*/  LDL R43, [R1+0x6dc] ;  /* 0x0006dc00012b7983 */ /* 0x000f280000100800 */
[----:B------:R-:W4:Y:S04]  /*12cd0*/  @P5 LDG.E.U16 R0, desc[UR24][R72.64] ;  /* 0x0000001848005981 */ /* 0x000f28000c1e1500 */
[----:B------:R-:W4:Y:S04]  /*12ce0*/  LDL R41, [R1+0x6d8] ;  /* 0x0006d80001297983 */ /* 0x000f280000100800 */
[----:B--2---:R-:W2:Y:S04]  /*12cf0*/  @P5 LDG.E.U16 R3, desc[UR24][R92.64] ;  /* 0x000000185c035981 */ /* 0x004ea8000c1e1500 */
[----:B---3--:R-:W3:Y:S04]  /*12d00*/  @P3 LDG.E.U16 R42, desc[UR24][R48.64] ;  /* 0x00000018302a3981 */ /* 0x008ee8000c1e1500 */
[----:B------:R0:W-:Y:S04]  /*12d10*/  STL.64 [R1+0xf8], R72 ;  /* 0x0000f84801007387 */ /* 0x0001e80000100a00 */
[----:B------:R-:W-:Y:S04]  /*12d20*/  STL.64 [R1+0x100], R92 ;  /* 0x0001005c01007387 */ /* 0x000fe80000100a00 */
[----:B------:R-:W3:Y:S01]  /*12d30*/  LDL R40, [R1+0x2fc] ;  /* 0x0002fc0001287983 */ /* 0x000ee20000100800 */
[----:B------:R-:W-:-:S13]  /*12d40*/  ISETP.GT.AND P6, PT, R4, 0x1d, PT ;  /* 0x0000001d0400780c */ /* 0x000fda0003fc4270 */
[----:B----4-:R-:W4:Y:S04]  /*12d50*/  @P6 LDG.E.U16 R43, desc[UR24][R56.64] ;  /* 0x00000018382b6981 */ /* 0x010f28000c1e1500 */
[----:B------:R-:W3:Y:S04]  /*12d60*/  @P6 LDG.E.U16 R41, desc[UR24][R78.64] ;  /* 0x000000184e296981 */ /* 0x000ee8000c1e1500 */
[----:B--2---:R-:W-:Y:S04]  /*12d70*/  STL [R1+0xa50], R3 ;  /* 0x000a500301007387 */ /* 0x004fe80000100800 */
[----:B------:R-:W2:Y:S04]  /*12d80*/  LDL R31, [R1+0x6d4] ;  /* 0x0006d400011f7983 */ /* 0x000ea80000100800 */
[----:B0-----:R-:W2:Y:S04]  /*12d90*/  LDL R72, [R1+0x6d0] ;  /* 0x0006d00001487983 */ /* 0x001ea80000100800 */
[----:B------:R-:W2:Y:S04]  /*12da0*/  LDL R73, [R1+0x6cc] ;  /* 0x0006cc0001497983 */ /* 0x000ea80000100800 */
[----:B------:R0:W-:Y:S04]  /*12db0*/  @P5 STL [R1+0x674], R0 ;  /* 0x0006740001005387 */ /* 0x0001e80000100800 */
[----:B0-----:R-:W2:Y:S04]  /*12dc0*/  LDL R0, [R1+0x6c8] ;  /* 0x0006c80001007983 */ /* 0x001ea80000100800 */
[----:B------:R-:W2:Y:S04]  /*12dd0*/  LDL.LU R91, [R1+0x448] ;  /* 0x00044800015b7983 */ /* 0x000ea80000300800 */
[----:B------:R-:W2:Y:S04]  /*12de0*/  LDL.LU R93, [R1+0x44c] ;  /* 0x00044c00015d7983 */ /* 0x000ea80000300800 */
[----:B------:R-:W2:Y:S04]  /*12df0*/  LDL.LU R3, [R1+0x3ac] ;  /* 0x0003ac0001037983 */ /* 0x000ea80000300800 */
[----:B------:R0:W-:Y:S04]  /*12e00*/  STL [R1+0x2f8], R2 ;  /* 0x0002f80201007387 */ /* 0x0001e80000100800 */
[----:B0-----:R-:W2:Y:S04]  /*12e10*/  LDL.LU R2, [R1+0x3cc] ;  /* 0x0003cc0001027983 */ /* 0x001ea80000300800 */
[----:B------:R0:W-:Y:S04]  /*12e20*/  @P3 STL [R1+0x6e4], R33 ;  /* 0x0006e42101003387 */ /* 0x0001e80000100800 */
[----:B0-----:R-:W2:Y:S04]  /*12e30*/  LDL.LU R33, [R1+0x3b0] ;  /* 0x0003b00001217983 */ /* 0x001ea80000300800 */
[----:B------:R-:W2:Y:S04]  /*12e40*/  LDL.LU R32, [R1+0x3d0] ;  /* 0x0003d00001207983 */ /* 0x000ea80000300800 */
[----:B------:R-:W2:Y:S04]  /*12e50*/  LDL.LU R39, [R1+0x3b4] ;  /* 0x0003b40001277983 */ /* 0x000ea80000300800 */
[----:B------:R-:W2:Y:S04]  /*12e60*/  LDL.LU R38, [R1+0x3d4] ;  /* 0x0003d40001267983 */ /* 0x000ea80000300800 */
[----:B------:R-:W-:Y:S04]  /*12e70*/  STL [R1+0x8a4], R80 ;  /* 0x0008a45001007387 */ /* 0x000fe80000100800 */
[----:B------:R0:W-:Y:S04]  /*12e80*/  STL [R1+0xa54], R80 ;  /* 0x000a545001007387 */ /* 0x0001e80000100800 */
[----:B0-----:R-:W2:Y:S04]  /*12e90*/  LDL.LU R80, [R1+0x41c] ;  /* 0x00041c0001507983 */ /* 0x001ea80000300800 */
[----:B------:R-:W-:Y:S04]  /*12ea0*/  STL [R1+0x8a0], R81 ;  /* 0x0008a05101007387 */ /* 0x000fe80000100800 */
[----:B------:R0:W-:Y:S04]  /*12eb0*/  STL [R1+0xa58], R81 ;  /* 0x000a585101007387 */ /* 0x0001e80000100800 */
[----:B0-----:R-:W2:Y:S04]  /*12ec0*/  LDL.LU R81, [R1+0x32c] ;  /* 0x00032c0001517983 */ /* 0x001ea80000300800 */
[----:B------:R-:W2:Y:S04]  /*12ed0*/  LDL.LU R48, [R1+0x3b8] ;  /* 0x0003b80001307983 */ /* 0x000ea80000300800 */
[----:B---3--:R0:W-:Y:S04]  /*12ee0*/  @P3 STL [R1+0x6e0], R42 ;  /* 0x0006e02a01003387 */ /* 0x0081e80000100800 */
[----:B0-----:R-:W3:Y:S04]  /*12ef0*/  LDL.LU R42, [R1+0x3d8] ;  /* 0x0003d800012a7983 */ /* 0x001ee80000300800 */
[----:B------:R-:W2:Y:S04]  /*12f00*/  LDL.LU.64 R56, [R1+0xae8] ;  /* 0x000ae80001387983 */ /* 0x000ea80000300a00 */
[----:B------:R-:W2:Y:S01]  /*12f10*/  LDL.LU.64 R78, [R1+0xae0] ;  /* 0x000ae000014e7983 */ /* 0x000ea20000300a00 */
[----:B------:R-:W-:-:S03]  /*12f20*/  ISETP.GT.AND P4, PT, R4, 0x1e, PT ;  /* 0x0000001e0400780c */ /* 0x000fc60003f84270 */
[----:B--2---:R-:W2:Y:S04]  /*12f30*/  @P0 LDG.E.U16 R40, desc[UR24][R78.64] ;  /* 0x000000184e280981 */ /* 0x004ea8000c1e1500 */
[----:B------:R-:W-:Y:S04]  /*12f40*/  STL [R1+0x8ac], R78 ;  /* 0x0008ac4e01007387 */ /* 0x000fe80000100800 */
[----:B------:R-:W-:Y:S04]  /*12f50*/  STL [R1+0x8a8], R79 ;  /* 0x0008a84f01007387 */ /* 0x000fe80000100800 */
[----:B------:R-:W-:Y:S01]  /*12f60*/  STL.64 [R1+0xb8], R2 ;  /* 0x0000b80201007387 */ /* 0x000fe20000100a00 */
[----:B------:R-:W-:-:S02]  /*12f70*/  IMAD.MOV.U32 R49, RZ, RZ, R48 ;  /* 0x000000ffff317224 */ /* 0x000fc400078e0030 */
[----:B---3--:R-:W-:-:S05]  /*12f80*/  IMAD.MOV.U32 R48, RZ, RZ, R42 ;  /* 0x000000ffff307224 */ /* 0x008fca00078e002a */
[----:B------:R-:W3:Y:S04]  /*12f90*/  @P4 LDG.E.U16 R31, desc[UR24][R48.64] ;  /* 0x00000018301f4981 */ /* 0x000ee8000c1e1500 */
[----:B--2---:R0:W-:Y:S04]  /*12fa0*/  @P0 STL [R1+0x2fc], R40 ;  /* 0x0002fc2801000387 */ /* 0x0041e80000100800 */
[----:B----4-:R1:W-:Y:S01]  /*12fb0*/  @P6 STL [R1+0x6dc], R43 ;  /* 0x0006dc2b01006387 */ /* 0x0103e20000100800 */
[----:B0-----:R-:W-:-:S03]  /*12fc0*/  IMAD.MOV.U32 R40, RZ, RZ, R38 ;  /* 0x000000ffff287224 */ /* 0x001fc600078e0026 */
[----:B-1----:R-:W2:Y:S04]  /*12fd0*/  LDL R43, [R1+0x678] ;  /* 0x00067800012b7983 */ /* 0x002ea80000100800 */
[----:B------:R0:W-:Y:S02]  /*12fe0*/  @P6 STL [R1+0x6d8], R41 ;  /* 0x0006d82901006387 */ /* 0x0001e40000100800 */
[----:B0-----:R-:W-:Y:S01]  /*12ff0*/  IMAD.MOV.U32 R41, RZ, RZ, R39 ;  /* 0x000000ffff297224 */ /* 0x001fe200078e0027 */
[C---:B------:R-:W-:Y:S01]  /*13000*/  ISETP.GT.AND P3, PT, R4.reuse, 0x1f, PT ;  /* 0x0000001f0400780c */ /* 0x040fe20003f64270 */
[----:B------:R-:W4:Y:S04]  /*13010*/  LDL R39, [R1+0x67c] ;  /* 0x00067c0001277983 */ /* 0x000f280000100800 */
[----:B------:R-:W2:Y:S04]  /*13020*/  @P4 LDG.E.U16 R72, desc[UR24][R40.64] ;  /* 0x0000001828484981 */ /* 0x000ea8000c1e1500 */
[----:B------:R-:W-:Y:S04]  /*13030*/  STL.64 [R1+0xc0], R32 ;  /* 0x0000c02001007387 */ /* 0x000fe80000100a00 */
[----:B------:R-:W4:Y:S04]  /*13040*/  @P3 LDG.E.U16 R0, desc[UR24][R2.64] ;  /* 0x0000001802003981 */ /* 0x000f28000c1e1500 */
[----:B------:R-:W4:Y:S04]  /*13050*/  LDL R38, [R1+0x6c4] ;  /* 0x0006c40001267983 */ /* 0x000f280000100800 */
[----:B------:R-:W4:Y:S04]  /*13060*/  @P3 LDG.E.U16 R73, desc[UR24][R32.64] ;  /* 0x0000001820493981 */ /* 0x000f28000c1e1500 */
[----:B------:R0:W-:Y:S04]  /*13070*/  STL.64 [R1+0xc8], R40 ;  /* 0x0000c82801007387 */ /* 0x0001e80000100a00 */
[----:B------:R1:W-:Y:S04]  /*13080*/  STL.64 [R1+0xd0], R48 ;  /* 0x0000d03001007387 */ /* 0x0003e80000100a00 */
[----:B--2---:R-:W-:Y:S04]  /*13090*/  @P4 STL [R1+0x6d0], R72 ;  /* 0x0006d04801004387 */ /* 0x004fe80000100800 */
[----:B---3--:R-:W-:Y:S04]  /*130a0*/  @P4 STL [R1+0x6d4], R31 ;  /* 0x0006d41f01004387 */ /* 0x008fe80000100800 */
[----:B0-----:R-:W2:Y:S04]  /*130b0*/  LDL.LU R41, [R1+0x3dc] ;  /* 0x0003dc0001297983 */ /* 0x001ea80000300800 */
[----:B------:R-:W2:Y:S04]  /*130c0*/  LDL.LU R40, [R1+0x3fc] ;  /* 0x0003fc0001287983 */ /* 0x000ea80000300800 */
[----:B-1----:R-:W3:Y:S04]  /*130d0*/  LDL.LU R49, [R1+0x3e0] ;  /* 0x0003e00001317983 */ /* 0x002ee80000300800 */
[----:B------:R-:W3:Y:S04]  /*130e0*/  LDL.LU R48, [R1+0x400] ;  /* 0x0004000001307983 */ /* 0x000ee80000300800 */
[----:B------:R-:W3:Y:S04]  /*130f0*/  LDL.LU R33, [R1+0x3e4] ;  /* 0x0003e40001217983 */ /* 0x000ee80000300800 */
[----:B------:R-:W3:Y:S01]  /*13100*/  LDL.LU R32, [R1+0x404] ;  /* 0x0004040001207983 */ /* 0x000ee20000300800 */
[----:B------:R-:W-:-:S03]  /*13110*/  ISETP.GT.AND P4, PT, R4, 0x23, PT ;  /* 0x000000230400780c */ /* 0x000fc60003f84270 */
[----:B------:R-:W3:Y:S04]  /*13120*/  LDL R2, [R1+0x6c0] ;  /* 0x0006c00001027983 */ /* 0x000ee80000100800 */
[----:B----4-:R0:W-:Y:S04]  /*13130*/  @P3 STL [R1+0x6c8], R0 ;  /* 0x0006c80001003387 */ /* 0x0101e80000100800 */
[----:B0-----:R-:W4:Y:S04]  /*13140*/  LDL R0, [R1+0x6bc] ;  /* 0x0006bc0001007983 */ /* 0x001f280000100800 */
[----:B------:R-:W4:Y:S04]  /*13150*/  LDL.LU R3, [R1+0x420] ;  /* 0x0004200001037983 */ /* 0x000f280000300800 */
[----:B------:R-:W4:Y:S04]  /*13160*/  LDL.LU R83, [R1+0x424] ;  /* 0x0004240001537983 */ /* 0x000f280000300800 */
[----:B------:R0:W-:Y:S01]  /*13170*/  @P3 STL [R1+0x6cc], R73 ;  /* 0x0006cc4901003387 */ /* 0x0001e20000100800 */
[----:B------:R-:W-:-:S02]  /*13180*/  ISETP.GT.AND P3, PT, R4, 0x24, PT ;  /* 0x000000240400780c */ /* 0x000fc40003f64270 */
[C---:B------:R-:W-:Y:S01]  /*13190*/  ISETP.GT.AND P5, PT, R4.reuse, 0x21, PT ;  /* 0x000000210400780c */ /* 0x040fe20003fa4270 */
[----:B------:R-:W4:Y:S01]  /*131a0*/  LDL R42, [R1+0x6b8] ;  /* 0x0006b800012a7983 */ /* 0x000f220000100800 */
[----:B------:R-:W-:-:S03]  /*131b0*/  ISETP.GT.AND P0, PT, R4, 0x22, PT ;  /* 0x000000220400780c */ /* 0x000fc60003f04270 */
[----:B------:R-:W4:Y:S04]  /*131c0*/  LDL R72, [R1+0x6b4] ;  /* 0x0006b40001487983 */ /* 0x000f280000100800 */
[----:B0-----:R-:W4:Y:S04]  /*131d0*/  LDL R73, [R1+0x6b0] ;  /* 0x0006b00001497983 */ /* 0x001f280000100800 */
[----:B------:R-:W4:Y:S04]  /*131e0*/  LDL.LU R92, [R1+0x450] ;  /* 0x00045000015c7983 */ /* 0x000f280000300800 */
[----:B------:R-:W4:Y:S04]  /*131f0*/  LDL.LU R86, [R1+0x454] ;  /* 0x0004540001567983 */ /* 0x000f280000300800 */
[----:B------:R-:W4:Y:S04]  /*13200*/  @P5 LDG.E.U16 R80, desc[UR24][R46.64] ;  /* 0x000000182e505981 */ /* 0x000f28000c1e1500 */
[----:B------:R-:W4:Y:S04]  /*13210*/  @P5 LDG.E.U16 R81, desc[UR24][R50.64] ;  /* 0x0000001832515981 */ /* 0x000f28000c1e1500 */
[----:B------:R-:W4:Y:S04]  /*13220*/  @P0 LDG.E.U16 R91, desc[UR24][R44.64] ;  /* 0x000000182c5b0981 */ /* 0x000f28000c1e1500 */
[----:B------:R-:W4:Y:S04]  /*13230*/  LDL.LU.64 R46, [R1+0xad8] ;  /* 0x000ad800012e7983 */ /* 0x000f280000300a00 */
[----:B------:R-:W4:Y:S04]  /*13240*/  LDL R31, [R1+0x6ac] ;  /* 0x0006ac00011f7983 */ /* 0x000f280000100800 */
[----:B------:R-:W4:Y:S04]  /*13250*/  LDL R51, [R1+0x6a8] ;  /* 0x0006a80001337983 */ /* 0x000f280000100800 */
[----:B------:R-:W4:Y:S04]  /*13260*/  LDL.LU.64 R44, [R1+0xad0] ;  /* 0x000ad000012c7983 */ /* 0x000f280000300a00 */
[----:B------:R-:W4:Y:S04]  /*13270*/  @P0 LDG.E.U16 R93, desc[UR24][R34.64] ;  /* 0x00000018225d0981 */ /* 0x000f28000c1e1500 */
[----:B------:R-:W4:Y:S04]  /*13280*/  LDL.LU.64 R34, [R1+0xac8] ;  /* 0x000ac80001227983 */ /* 0x000f280000300a00 */
[----:B--2---:R-:W2:Y:S04]  /*13290*/  @P3 LDG.E.U16 R38, desc[UR24][R40.64] ;  /* 0x0000001828263981 */ /* 0x004ea8000c1e1500 */
[----:B---3--:R-:W3:Y:S04]  /*132a0*/  @P4 LDG.E.U16 R39, desc[UR24][R48.64] ;  /* 0x0000001830274981 */ /* 0x008ee8000c1e1500 */
[----:B------:R-:W2:Y:S04]  /*132b0*/  @P4 LDG.E.U16 R43, desc[UR24][R32.64] ;  /* 0x00000018202b4981 */ /* 0x000ea8000c1e1500 */
[----:B------:R0:W-:Y:S04]  /*132c0*/  STL.64 [R1+0x80], R32 ;  /* 0x0000802001007387 */ /* 0x0001e80000100a00 */
[----:B------:R-:W2:Y:S04]  /*132d0*/  @P3 LDG.E.U16 R2, desc[UR24][R22.64] ;  /* 0x0000001816023981 */ /* 0x000ea8000c1e1500 */
[----:B0-----:R-:W2:Y:S04]  /*132e0*/  LDL.LU.64 R32, [R1+0xac0] ;  /* 0x000ac00001207983 */ /* 0x001ea80000300a00 */
[----:B------:R-:W-:Y:S04]  /*132f0*/  STL.64 [R1+0x70], R40 ;  /* 0x0000702801007387 */ /* 0x000fe80000100a00 */
[----:B------:R0:W-:Y:S01]  /*13300*/  STL.64 [R1+0x78], R48 ;  /* 0x0000783001007387 */ /* 0x0001e20000100a00 */
[----:B------:R-:W-:-:S02]  /*13310*/  ISETP.GT.AND P5, PT, R4, 0x25, PT ;  /* 0x000000250400780c */ /* 0x000fc40003fa4270 */
[----:B------:R-:W-:-:S11]  /*13320*/  ISETP.GT.AND P0, PT, R4, 0x26, PT ;  /* 0x000000260400780c */ /* 0x000fd60003f04270 */
[----:B----4-:R-:W4:Y:S04]  /*13330*/  @P5 LDG.E.U16 R0, desc[UR24][R52.64] ;  /* 0x0000001834005981 */ /* 0x010f28000c1e1500 */
[----:B------:R-:W4:Y:S04]  /*13340*/  @P5 LDG.E.U16 R42, desc[UR24][R20.64] ;  /* 0x00000018142a5981 */ /* 0x000f28000c1e1500 */
[----:B------:R-:W4:Y:S04]  /*13350*/  @P0 LDG.E.U16 R73, desc[UR24][R8.64] ;  /* 0x0000001808490981 */ /* 0x000f28000c1e1500 */
[----:B------:R-:W4:Y:S04]  /*13360*/  @P0 LDG.E.U16 R72, desc[UR24][R10.64] ;  /* 0x000000180a480981 */ /* 0x000f28000c1e1500 */
[----:B---3--:R1:W-:Y:S04]  /*13370*/  @P4 STL [R1+0x67c], R39 ;  /* 0x00067c2701004387 */ /* 0x0083e80000100800 */
[----:B--2---:R-:W-:Y:S04]  /*13380*/  @P4 STL [R1+0x678], R43 ;  /* 0x0006782b01004387 */ /* 0x004fe80000100800 */
[----:B0-----:R-:W2:Y:S04]  /*13390*/  LDL.LU R49, [R1+0x408] ;  /* 0x0004080001317983 */ /* 0x001ea80000300800 */
[----:B------:R-:W3:Y:S04]  /*133a0*/  LDL.LU R41, [R1+0x75c] ;  /* 0x00075c0001297983 */ /* 0x000ee80000300800 */
[----:B-1----:R-:W2:Y:S04]  /*133b0*/  LDL.LU R39, [R1+0x40c] ;  /* 0x00040c0001277983 */ /* 0x002ea80000300800 */
[----:B------:R0:W-:Y:S04]  /*133c0*/  @P3 STL [R1+0x6c4], R38 ;  /* 0x0006c42601003387 */ /* 0x0001e80000100800 */
[----:B0-----:R-:W2:Y:S04]  /*133d0*/  LDL.LU R38, [R1+0x768] ;  /* 0x0007680001267983 */ /* 0x001ea80000300800 */
[----:B------:R-:W3:Y:S04]  /*133e0*/  LDL.LU R48, [R1+0x410] ;  /* 0x0004100001307983 */ /* 0x000ee80000300800 */
[----:B------:R-:W3:Y:S01]  /*133f0*/  LDL.LU R40, [R1+0x76c] ;  /* 0x00076c0001287983 */ /* 0x000ee20000300800 */
[----:B------:R-:W-:-:S03]  /*13400*/  ISETP.GT.AND P4, PT, R4, 0x27, PT ;  /* 0x000000270400780c */ /* 0x000fc60003f84270 */
[----:B------:R-:W3:Y:S04]  /*13410*/  LDL.LU.64 R22, [R1+0xab8] ;  /* 0x000ab80001167983 */ /* 0x000ee80000300a00 */
[----:B------:R0:W-:Y:S04]  /*13420*/  @P3 STL [R1+0x6c0], R2 ;  /* 0x0006c00201003387 */ /* 0x0001e80000100800 */
[----:B------:R-:W3:Y:S04]  /*13430*/  LDL.LU R52, [R1+0xab0] ;  /* 0x000ab00001347983 */ /* 0x000ee80000300800 */
[----:B------:R-:W3:Y:S04]  /*13440*/  LDL R53, [R1+0x6a4] ;  /* 0x0006a40001357983 */ /* 0x000ee80000100800 */
[----:B0-----:R-:W3:Y:S04]  /*13450*/  LDL R2, [R1+0x6a0] ;  /* 0x0006a00001027983 */ /* 0x001ee80000100800 */
[----:B--2---:R-:W2:Y:S04]  /*13460*/  @P4 LDG.E.U16 R51, desc[UR24][R38.64] ;  /* 0x0000001826334981 */ /* 0x004ea8000c1e1500 */
[----:B----4-:R0:W-:Y:S04]  /*13470*/  @P5 STL [R1+0x6bc], R0 ;  /* 0x0006bc0001005387 */ /* 0x0101e80000100800 */
[----:B0-----:R-:W4:Y:S04]  /*13480*/  LDL R0, [R1+0x69c] ;  /* 0x00069c0001007983 */ /* 0x001f280000100800 */
[----:B------:R-:W4:Y:S04]  /*13490*/  LDL.LU.64 R20, [R1+0xaa8] ;  /* 0x000aa80001147983 */ /* 0x000f280000300a00 */
[----:B------:R-:W4:Y:S04]  /*134a0*/  LDL R43, [R1+0x698] ;  /* 0x00069800012b7983 */ /* 0x000f280000100800 */
[----:B------:R0:W-:Y:S04]  /*134b0*/  @P5 STL [R1+0x6b8], R42 ;  /* 0x0006b82a01005387 */ /* 0x0001e80000100800 */
[----:B------:R-:W4:Y:S04]  /*134c0*/  LDL.LU.64 R10, [R1+0xaa0] ;  /* 0x000aa000010a7983 */ /* 0x000f280000300a00 */
[----:B------:R-:W4:Y:S04]  /*134d0*/  LDL.LU.64 R8, [R1+0xa98] ;  /* 0x000a980001087983 */ /* 0x000f280000300a00 */
[----:B0-----:R-:W4:Y:S04]  /*134e0*/  LDL R42, [R1+0x694] ;  /* 0x00069400012a7983 */ /* 0x001f280000100800 */
[----:B------:R0:W-:Y:S04]  /*134f0*/  @P0 STL [R1+0x6b0], R73 ;  /* 0x0006b04901000387 */ /* 0x0001e80000100800 */
[----:B------:R1:W-:Y:S01]  /*13500*/  @P0 STL [R1+0x6b4], R72 ;  /* 0x0006b44801000387 */ /* 0x0003e20000100800 */
[----:B0-----:R-:W-:-:S02]  /*13510*/  IMAD.MOV.U32 R73, RZ, RZ, R49 ;  /* 0x000000ffff497224 */ /* 0x001fc400078e0031 */
[----:B---3--:R-:W-:Y:S02]  /*13520*/  IMAD.MOV.U32 R49, RZ, RZ, R48 ;  /* 0x000000ffff317224 */ /* 0x008fe400078e0030 */
[----:B------:R-:W-:Y:S02]  /*13530*/  IMAD.MOV.U32 R48, RZ, RZ, R40 ;  /* 0x000000ffff307224 */ /* 0x000fe400078e0028 */
[----:B-1----:R-:W-:Y:S02]  /*13540*/  IMAD.MOV.U32 R72, RZ, RZ, R41 ;  /* 0x000000ffff487224 */ /* 0x002fe400078e0029 */
[----:B------:R-:W3:Y:S04]  /*13550*/  LDL R41, [R1+0x690] ;  /* 0x0006900001297983 */ /* 0x000ee80000100800 */
[----:B------:R-:W3:Y:S04]  /*13560*/  @P4 LDG.E.U16 R31, desc[UR24][R48.64] ;  /* 0x00000018301f4981 */ /* 0x000ee8000c1e1500 */
[----:B------:R-:W-:Y:S04]  /*13570*/  STL.64 [R1+0x20], R72 ;  /* 0x0000204801007387 */ /* 0x000fe80000100a00 */
[----:B------:R0:W-:Y:S04]  /*13580*/  STL.64 [R1+0x38], R38 ;  /* 0x0000382601007387 */ /* 0x0001e80000100a00 */
[----:B------:R1:W-:Y:S04]  /*13590*/  STL.64 [R1+0x40], R48 ;  /* 0x0000403001007387 */ /* 0x0003e80000100a00 */
[----:B0-----:R-:W4:Y:S04]  /*135a0*/  LDL.LU R39, [R1+0x770] ;  /* 0x0007700001277983 */ /* 0x001f280000300800 */
[----:B------:R-:W4:Y:S04]  /*135b0*/  LDL.LU R38, [R1+0x7f0] ;  /* 0x0007f00001267983 */ /* 0x000f280000300800 */
[----:B-1----:R-:W4:Y:S04]  /*135c0*/  LDL.LU R49, [R1+0x774] ;  /* 0x0007740001317983 */ /* 0x002f280000300800 */
[----:B------:R-:W4:Y:S04]  /*135d0*/  LDL.LU R48, [R1+0x7f4] ;  /* 0x0007f40001307983 */ /* 0x000f280000300800 */
[----:B--2---:R0:W-:Y:S04]  /*135e0*/  @P4 STL [R1+0x6a8], R51 ;  /* 0x0006a83301004387 */ /* 0x0041e80000100800 */
[----:B0-----:R-:W2:Y:S04]  /*135f0*/  LDL.LU R51, [R1+0x778] ;  /* 0x0007780001337983 */ /* 0x001ea80000300800 */
[----:B------:R-:W2:Y:S01]  /*13600*/  LDL.LU R50, [R1+0x7f8] ;  /* 0x0007f80001327983 */ /* 0x000ea20000300800 */
[----:B------:R-:W-:-:S03]  /*13610*/  ISETP.GT.AND P0, PT, R4, 0x2b, PT ;  /* 0x0000002b0400780c */ /* 0x000fc60003f04270 */
[----:B------:R-:W2:Y:S01]  /*13620*/  LDL R40, [R1+0x68c] ;  /* 0x00068c0001287983 */ /* 0x000ea20000100800 */
[----:B------:R-:W-:-:S09]  /*13630*/  ISETP.GT.AND P3, PT, R4, 0x29, PT ;  /* 0x000000290400780c */ /* 0x000fd20003f64270 */
[----:B------:R-:W2:Y:S04]  /*13640*/  @P0 LDG.E.U16 R53, desc[UR24][R54.64] ;  /* 0x0000001836350981 */ /* 0x000ea8000c1e1500 */
[----:B------:R-:W2:Y:S04]  /*13650*/  @P0 LDG.E.U16 R2, desc[UR24][R60.64] ;  /* 0x000000183c020981 */ /* 0x000ea8000c1e1500 */
[----:B------:R-:W2:Y:S01]  /*13660*/  @P3 LDG.E.U16 R3, desc[UR24][R72.64] ;  /* 0x0000001848033981 */ /* 0x000ea2000c1e1500 */
[----:B------:R-:W-:-:S03]  /*13670*/  ISETP.GT.AND P5, PT, R4, 0x2a, PT ;  /* 0x0000002a0400780c */ /* 0x000fc60003fa4270 */
[----:B------:R-:W2:Y:S04]  /*13680*/  @P3 LDG.E.U16 R83, desc[UR24][R70.64] ;  /* 0x0000001846533981 */ /* 0x000ea8000c1e1500 */
[----:B---3--:R0:W-:Y:S01]  /*13690*/  @P4 STL [R1+0x6ac], R31 ;  /* 0x0006ac1f01004387 */ /* 0x0081e20000100800 */
[----:B------:R-:W-:-:S03]  /*136a0*/  ISETP.GT.AND P4, PT, R4, 0x2c, PT ;  /* 0x0000002c0400780c */ /* 0x000fc60003f84270 */
[----:B------:R-:W3:Y:S04]  /*136b0*/  LDL.LU.64 R72, [R1+0xa90] ;  /* 0x000a900001487983 */ /* 0x000ee80000300a00 */
[----:B------:R-:W3:Y:S04]  /*136c0*/  @P5 LDG.E.U16 R92, desc[UR24][R64.64] ;  /* 0x00000018405c5981 */ /* 0x000ee8000c1e1500 */
[----:B0-----:R-:W3:Y:S04]  /*136d0*/  LDL R31, [R1+0x688] ;  /* 0x00068800011f7983 */ /* 0x001ee80000100800 */
[----:B------:R-:W3:Y:S04]  /*136e0*/  LDL.LU.64 R70, [R1+0xa88] ;  /* 0x000a880001467983 */ /* 0x000ee80000300a00 */
[----:B------:R-:W3:Y:S04]  /*136f0*/  LDL.LU.64 R64, [R1+0xa80] ;  /* 0x000a800001407983 */ /* 0x000ee80000300a00 */
[----:B------:R-:W3:Y:S01]  /*13700*/  @P5 LDG.E.U16 R86, desc[UR24][R62.64] ;  /* 0x000000183e565981 */ /* 0x000ee2000c1e1500 */
[----:B------:R-:W-:-:S03]  /*13710*/  ISETP.GT.AND P3, PT, R4, 0x2d, PT ;  /* 0x0000002d0400780c */ /* 0x000fc60003f64270 */
[----:B----4-:R-:W4:Y:S04]  /*13720*/  @P4 LDG.E.U16 R43, desc[UR24][R48.64] ;  /* 0x00000018302b4981 */ /* 0x010f28000c1e1500 */
[----:B------:R-:W4:Y:S04]  /*13730*/  LDL.LU.64 R62, [R1+0xa78] ;  /* 0x000a7800013e7983 */ /* 0x000f280000300a00 */
[----:B------:R-:W4:Y:S04]  /*13740*/  LDL.LU.64 R54, [R1+0xa70] ;  /* 0x000a700001367983 */ /* 0x000f280000300a00 */
[----:B--2---:R-:W2:Y:S01]  /*13750*/  @P4 LDG.E.U16 R0, desc[UR24][R50.64] ;  /* 0x0000001832004981 */ /* 0x004ea2000c1e1500 */
[----:B------:R-:W-:-:S03]  /*13760*/  ISETP.GT.AND P5, PT, R4, 0x2e, PT ;  /* 0x0000002e0400780c */ /* 0x000fc60003fa4270 */
[----:B------:R-:W4:Y:S04]  /*13770*/  @P3 LDG.E.U16 R41, desc[UR24][R36.64] ;  /* 0x0000001824293981 */ /* 0x000f28000c1e1500 */
[----:B------:R-:W4:Y:S04]  /*13780*/  @P3 LDG.E.U16 R42, desc[UR24][R38.64] ;  /* 0x00000018262a3981 */ /* 0x000f28000c1e1500 */
[----:B------:R0:W-:Y:S04]  /*13790*/  @P0 STL [R1+0x6a4], R53 ;  /* 0x0006a43501000387 */ /* 0x0001e80000100800 */
[----:B------:R-:W4:Y:S04]  /*137a0*/  @P5 LDG.E.U16 R40, desc[UR24][R26.64] ;  /* 0x000000181a285981 */ /* 0x000f28000c1e1500 */
[----:B0-----:R-:W4:Y:S04]  /*137b0*/  LDL.LU R53, [R1+0xa6c] ;  /* 0x000a6c0001357983 */ /* 0x001f280000300800 */
[----:B------:R0:W-:Y:S04]  /*137c0*/  @P0 STL [R1+0x6a0], R2 ;  /* 0x0006a00201000387 */ /* 0x0001e80000100800 */
[----:B0-----:R-:W4:Y:S04]  /*137d0*/  LDL.LU R2, [R1+0xa68] ;  /* 0x000a680001027983 */ /* 0x001f280000300800 */
[----:B------:R-:W-:Y:S04]  /*137e0*/  STL [R1+0x8b4], R60 ;  /* 0x0008b43c01007387 */ /* 0x000fe80000100800 */
[----:B------:R-:W-:Y:S04]  /*137f0*/  STL [R1+0x8b0], R61 ;  /* 0x0008b03d01007387 */ /* 0x000fe80000100800 */
[----:B---3--:R-:W3:Y:S04]  /*13800*/  @P5 LDG.E.U16 R31, desc[UR24][R24.64] ;  /* 0x00000018181f5981 */ /* 0x008ee8000c1e1500 */
[----:B--2---:R0:W-:Y:S04]  /*13810*/  @P4 STL [R1+0x69c], R0 ;  /* 0x00069c0001004387 */ /* 0x0041e80000100800 */
[----:B0-----:R-:W2:Y:S01]  /*13820*/  LDL.LU R0, [R1+0xa64] ;  /* 0x000a640001007983 */ /* 0x001ea20000300800 */
[----:B------:R-:W-:-:S03]  /*13830*/  ISETP.GT.AND P0, PT, R4, 0x2f, PT ;  /* 0x0000002f0400780c */ /* 0x000fc60003f04270 */
[----:B------:R-:W-:Y:S04]  /*13840*/  STL [R1+0x8bc], R50 ;  /* 0x0008bc3201007387 */ /* 0x000fe80000100800 */
[----:B------:R-:W-:Y:S04]  /*13850*/  STL [R1+0x8b8], R51 ;  /* 0x0008b83301007387 */ /* 0x000fe80000100800 */
[----:B------:R-:W-:Y:S04]  /*13860*/  STL [R1+0x8c4], R48 ;  /* 0x0008c43001007387 */ /* 0x000fe80000100800 */
[----:B------:R-:W-:Y:S04]  /*13870*/  STL [R1+0x8c0], R49 ;  /* 0x0008c03101007387 */ /* 0x000fe80000100800 */
[----:B----4-:R-:W-:Y:S04]  /*13880*/  @P4 STL [R1+0x698], R43 ;  /* 0x0006982b01004387 */ /* 0x010fe80000100800 */
[----:B------:R-:W-:Y:S04]  /*13890*/  STL [R1+0x8cc], R38 ;  /* 0x0008cc2601007387 */ /* 0x000fe80000100800 */
[----:B------:R-:W4:Y:S04]  /*138a0*/  @P0 LDG.E.U16 R2, desc[UR24][R12.64] ;  /* 0x000000180c020981 */ /* 0x000f28000c1e1500 */
[----:B------:R-:W-:Y:S04]  /*138b0*/  STL [R1+0x8c8], R39 ;  /* 0x0008c82701007387 */ /* 0x000fe80000100800 */
[----:B------:R-:W-:Y:S04]  /*138c0*/  STL [R1+0x8d4], R36 ;  /* 0x0008d42401007387 */ /* 0x000fe80000100800 */
[----:B------:R-:W-:Y:S04]  /*138d0*/  STL [R1+0x8d0], R37 ;  /* 0x0008d02501007387 */ /* 0x000fe80000100800 */
[----:B------:R-:W-:Y:S04]  /*138e0*/  @P3 STL [R1+0x690], R41 ;  /* 0x0006902901003387 */ /* 0x000fe80000100800 */
[----:B------:R-:W-:Y:S04]  /*138f0*/  @P3 STL [R1+0x694], R42 ;  /* 0x0006942a01003387 */ /* 0x000fe80000100800 */
[----:B------:R-:W-:Y:S04]  /*13900*/  STL [R1+0x8dc], R26 ;  /* 0x0008dc1a01007387 */ /* 0x000fe80000100800 */
[----:B------:R-:W-:Y:S01]  /*13910*/  STL [R1+0x8d8], R27 ;  /* 0x0008d81b01007387 */ /* 0x000fe20000100800 */
[----:B------:R-:W-:-:S03]  /*13920*/  ISETP.GT.AND P4, PT, R4, 0x31, PT ;  /* 0x000000310400780c */ /* 0x000fc60003f84270 */
[----:B------:R-:W-:Y:S04]  /*13930*/  STL [R1+0x8e4], R24 ;  /* 0x0008e41801007387 */ /* 0x000fe80000100800 */
[----:B------:R-:W-:Y:S04]  /*13940*/  STL [R1+0x8e0], R25 ;  /* 0x0008e01901007387 */ /* 0x000fe80000100800 */
[----:B---3--:R-:W-:Y:S01]  /*13950*/  @P5 STL [R1+0x688], R31 ;  /* 0x0006881f01005387 */ /* 0x008fe20000100800 */
[----:B------:R-:W-:-:S03]  /*13960*/  ISETP.GT.AND P3, PT, R4, 0x32, PT ;  /* 0x000000320400780c */ /* 0x000fc60003f64270 */
[----:B------:R-:W-:Y:S01]  /*13970*/  @P5 STL [R1+0x68c], R40 ;  /* 0x00068c2801005387 */ /* 0x000fe20000100800 */
[----:B------:R-:W-:Y:S02]  /*13980*/  ISETP.GT.AND P5, PT, R4, 0x33, PT ;  /* 0x000000330400780c */ /* 0x000fe40003fa4270 */
[----:B------:R-:W-:Y:S02]  /*13990*/  PRMT R82, RZ, 0x7610, R82 ;  /* 0x00007610ff527816 */ /* 0x000fe40000000052 */
[----:B------:R-:W-:Y:S02]  /*139a0*/  PRMT R85, RZ, 0x7610, R85 ;  /* 0x00007610ff557816 */ /* 0x000fe40000000055 */
[----:B------:R-:W-:Y:S02]  /*139b0*/  PRMT R30, RZ, 0x7610, R30 ;  /* 0x00007610ff1e7816 */ /* 0x000fe4000000001e */
[----:B------:R-:W-:Y:S01]  /*139c0*/  PRMT R29, RZ, 0x7610, R29 ;  /* 0x00007610ff1d7816 */ /* 0x000fe2000000001d */
[----:B------:R-:W3:Y:S01]  /*139d0*/  @P4 LDG.E.U16 R82, desc[UR24][R76.64] ;  /* 0x000000184c524981 */ /* 0x000ee2000c1e1500 */
[----:B------:R-:W-:-:S02]  /*139e0*/  PRMT R87, RZ, 0x7610, R87 ;  /* 0x00007610ff577816 */ /* 0x000fc40000000057 */
[----:B------:R-:W-:Y:S01]  /*139f0*/  PRMT R88, RZ, 0x7610, R88 ;  /* 0x00007610ff587816 */ /* 0x000fe20000000058 */
[----:B------:R-:W3:Y:S01]  /*13a00*/  @P4 LDG.E.U16 R85, desc[UR24][R74.64] ;  /* 0x000000184a554981 */ /* 0x000ee2000c1e1500 */
[C---:B------:R-:W-:Y:S02]  /*13a10*/  ISETP.GT.AND P4, PT, R4.reuse, 0x35, PT ;  /* 0x000000350400780c */ /* 0x040fe40003f84270 */
[----:B------:R-:W-:Y:S01]  /*13a20*/  PRMT R28, RZ, 0x7610, R28 ;  /* 0x00007610ff1c7816 */ /* 0x000fe2000000001c */
[----:B------:R-:W3:Y:S04]  /*13a30*/  @P5 LDG.E.U16 R30, desc[UR24][R58.64] ;  /* 0x000000183a1e5981 */ /* 0x000ee8000c1e1500 */
[----:B------:R-:W3:Y:S01]  /*13a40*/  @P5 LDG.E.U16 R29, desc[UR24][R56.64] ;  /* 0x00000018381d5981 */ /* 0x000ee2000c1e1500 */
[----:B------:R-:W-:-:S03]  /*13a50*/  ISETP.GT.AND P5, PT, R4, 0x37, PT ;  /* 0x000000370400780c */ /* 0x000fc60003fa4270 */
[----:B------:R-:W3:Y:S01]  /*13a60*/  @P3 LDG.E.U16 R87, desc[UR24][R68.64] ;  /* 0x0000001844573981 */ /* 0x000ee2000c1e1500 */
[----:B------:R-:W-:-:S03]  /*13a70*/  PRMT R19, RZ, 0x7610, R19 ;  /* 0x00007610ff137816 */ /* 0x000fc60000000013 */
[----:B------:R-:W3:Y:S01]  /*13a80*/  @P3 LDG.E.U16 R88, desc[UR24][R66.64] ;  /* 0x0000001842583981 */ /* 0x000ee2000c1e1500 */
[----:B------:R-:W-:Y:S02]  /*13a90*/  ISETP.GT.AND P3, PT, R4, 0x36, PT ;  /* 0x000000360400780c */ /* 0x000fe40003f64270 */
[----:B------:R-:W-:Y:S02]  /*13aa0*/  PRMT R18, RZ, 0x7610, R18 ;  /* 0x00007610ff127816 */ /* 0x000fe40000000012 */
[----:B------:R-:W-:Y:S02]  /*13ab0*/  PRMT R5, RZ, 0x7610, R5 ;  /* 0x00007610ff057816 */ /* 0x000fe40000000005 */
[----:B------:R-:W-:Y:S02]  /*13ac0*/  PRMT R7, RZ, 0x7610, R7 ;  /* 0x00007610ff077816 */ /* 0x000fe40000000007 */
[----:B------:R-:W-:Y:S01]  /*13ad0*/  PRMT R6, RZ, 0x7610, R6 ;  /* 0x00007610ff067816 */ /* 0x000fe20000000006 */
[----:B------:R-:W3:Y:S01]  /*13ae0*/  @P4 LDG.E.U16 R18, desc[UR24][R34.64] ;  /* 0x0000001822124981 */ /* 0x000ee2000c1e1500 */
[----:B------:R-:W-:-:S03]  /*13af0*/  PRMT R17, RZ, 0x7610, R17 ;  /* 0x00007610ff117816 */ /* 0x000fc60000000011 */
[----:B------:R-:W3:Y:S01]  /*13b00*/  @P5 LDG.E.U16 R5, desc[UR24][R8.64] ;  /* 0x0000001808055981 */ /* 0x000ee2000c1e1500 */
[----:B------:R-:W-:-:S03]  /*13b10*/  PRMT R16, RZ, 0x7610, R16 ;  /* 0x00007610ff107816 */ /* 0x000fc60000000010 */
[----:B------:R-:W3:Y:S04]  /*13b20*/  @P3 LDG.E.U16 R7, desc[UR24][R20.64] ;  /* 0x0000001814073981 */ /* 0x000ee8000c1e1500 */
[----:B------:R-:W3:Y:S04]  /*13b30*/  @P5 LDG.E.U16 R6, desc[UR24][R10.64] ;  /* 0x000000180a065981 */ /* 0x000ee8000c1e1500 */
[----:B------:R-:W3:Y:S04]  /*13b40*/  @P4 LDG.E.U16 R17, desc[UR24][R32.64] ;  /* 0x0000001820114981 */ /* 0x000ee8000c1e1500 */
[----:B------:R-:W3:Y:S04]  /*13b50*/  @P3 LDG.E.U16 R16, desc[UR24][R22.64] ;  /* 0x0000001816103981 */ /* 0x000ee8000c1e1500 */
[----:B--2---:R-:W2:Y:S01]  /*13b60*/  @P0 LDG.E.U16 R0, desc[UR24][R14.64] ;  /* 0x000000180e000981 */ /* 0x004ea2000c1e1500 */
[----:B------:R-:W-:-:S13]  /*13b70*/  ISETP.GT.AND P0, PT, R4, 0x34, PT ;  /* 0x000000340400780c */ /* 0x000fda0003f04270 */
[----:B------:R-:W3:Y:S04]  /*13b80*/  @P0 LDG.E.U16 R28, desc[UR24][R46.64] ;  /* 0x000000182e1c0981 */ /* 0x000ee8000c1e1500 */
[----:B------:R-:W3:Y:S04]  /*13b90*/  @P0 LDG.E.U16 R19, desc[UR24][R44.64] ;  /* 0x000000182c130981 */ /* 0x000ee8000c1e1500 */
[----:B--2---:R0:W-:Y:S04]  /*13ba0*/  STL [R1+0x684], R0 ;  /* 0x0006840001007387 */ /* 0x0041e80000100800 */
[----:B0-----:R-:W2:Y:S04]  /*13bb0*/  LDL.LU R0, [R1+0xa60] ;  /* 0x000a600001007983 */ /* 0x001ea80000300800 */
[----:B------:R-:W-:Y:S04]  /*13bc0*/  STL [R1+0x8ec], R14 ;  /* 0x0008ec0e01007387 */ /* 0x000fe80000100800 */
[----:B------:R-:W-:Y:S04]  /*13bd0*/  STL [R1+0x8e8], R15 ;  /* 0x0008e80f01007387 */ /* 0x000fe80000100800 */
[----:B----4-:R0:W-:Y:S04]  /*13be0*/  STL [R1+0x680], R2 ;  /* 0x0006800201007387 */ /* 0x0101e80000100800 */
[----:B0-----:R-:W4:Y:S04]  /*13bf0*/  LDL.LU R2, [R1+0xa5c] ;  /* 0x000a5c0001027983 */ /* 0x001f280000300800 */
        /* <DEDUP_REMOVED lines=25> */
[----:B---3--:R-:W-:Y:S04]  /*13d90*/  STL [R1+0x418], R30 ;  /* 0x0004181e01007387 */ /* 0x008fe80000100800 */
        /* <DEDUP_REMOVED lines=11> */
[----:B------:R0:W-:Y:S04]  /*13e50*/  STL [R1+0x3f4], R5 ;  /* 0x0003f40501007387 */ /* 0x0001e80000100800 */
[----:B0-----:R-:W3:Y:S04]  /*13e60*/  LDL.LU R5, [R1+0x81c] ;  /* 0x00081c0001057983 */ /* 0x001ee80000300800 */
[----:B------:R0:W-:Y:S04]  /*13e70*/  STL [R1+0x3fc], R7 ;  /* 0x0003fc0701007387 */ /* 0x0001e80000100800 */
[----:B0-----:R-:W2:Y:S04]  /*13e80*/  LDL.LU R7, [R1+0x800] ;  /* 0x0008000001077983 */ /* 0x001ea80000300800 */
[----:B------:R0:W-:Y:S04]  /*13e90*/  STL [R1+0x3f8], R6 ;  /* 0x0003f80601007387 */ /* 0x0001e80000100800 */
[----:B------:R1:W-:Y:S04]  /*13ea0*/  STL [R1+0x404], R17 ;  /* 0x0004041101007387 */ /* 0x0003e80000100800 */
[----:B0-----:R-:W2:Y:S04]  /*13eb0*/  LDL.LU R6, [R1+0x820] ;  /* 0x0008200001067983 */ /* 0x001ea80000300800 */
[----:B-1----:R-:W2:Y:S04]  /*13ec0*/  LDL.LU R17, [R1+0x804] ;  /* 0x0008040001117983 */ /* 0x002ea80000300800 */
[----:B------:R0:W-:Y:S04]  /*13ed0*/  STL [R1+0x400], R16 ;  /* 0x0004001001007387 */ /* 0x0001e80000100800 */
[----:B0-----:R-:W2:Y:S04]  /*13ee0*/  LDL.LU R16, [R1+0x824] ;  /* 0x0008240001107983 */ /* 0x001ea80000300800 */
[----:B------:R-:W2:Y:S04]  /*13ef0*/  LDL.LU R19, [R1+0x808] ;  /* 0x0008080001137983 */ /* 0x000ea80000300800 */
[----:B------:R-:W2:Y:S04]  /*13f00*/  LDL.LU R18, [R1+0x828] ;  /* 0x0008280001127983 */ /* 0x000ea80000300800 */
[----:B------:R-:W2:Y:S04]  /*13f10*/  LDL.LU R29, [R1+0x80c] ;  /* 0x00080c00011d7983 */ /* 0x000ea80000300800 */
[----:B------:R-:W2:Y:S04]  /*13f20*/  LDL.LU R28, [R1+0x82c] ;  /* 0x00082c00011c7983 */ /* 0x000ea80000300800 */
[----:B------:R-:W3:Y:S04]  /*13f30*/  LDL.LU R31, [R1+0x810] ;  /* 0x00081000011f7983 */ /* 0x000ee80000300800 */
[----:B------:R-:W3:Y:S01]  /*13f40*/  LDL.LU R30, [R1+0x830] ;  /* 0x00083000011e7983 */ /* 0x000ee20000300800 */
[----:B------:R-:W-:-:S02]  /*13f50*/  ISETP.GT.AND P4, PT, R4, 0x3a, PT ;  /* 0x0000003a0400780c */ /* 0x000fc40003f84270 */
[----:B------:R-:W-:Y:S01]  /*13f60*/  ISETP.GT.AND P0, PT, R4, 0x39, PT ;  /* 0x000000390400780c */ /* 0x000fe20003f04270 */
[----:B------:R-:W4:Y:S01]  /*13f70*/  LDL.LU R41, [R1+0x814] ;  /* 0x0008140001297983 */ /* 0x000f220000300800 */
[----:B------:R-:W-:-:S03]  /*13f80*/  PRMT R89, RZ, 0x7610, R89 ;  /* 0x00007610ff597816 */ /* 0x000fc60000000059 */
[----:B------:R-:W4:Y:S04]  /*13f90*/  LDL.LU R40, [R1+0x834] ;  /* 0x0008340001287983 */ /* 0x000f280000300800 */
[----:B------:R-:W4:Y:S01]  /*13fa0*/  LDL.LU R43, [R1+0x818] ;  /* 0x00081800012b7983 */ /* 0x000f220000300800 */
[----:B------:R-:W-:-:S03]  /*13fb0*/  ISETP.GT.AND P6, PT, R4, 0x3b, PT ;  /* 0x0000003b0400780c */ /* 0x000fc60003fc4270 */
[----:B------:R-:W4:Y:S01]  /*13fc0*/  LDL.LU R42, [R1+0x838] ;  /* 0x00083800012a7983 */ /* 0x000f220000300800 */
[----:B------:R-:W-:-:S03]  /*13fd0*/  PRMT R90, RZ, 0x7610, R90 ;  /* 0x00007610ff5a7816 */ /* 0x000fc6000000005a */
[----:B------:R-:W-:Y:S04]  /*13fe0*/  STL [R1+0x978], R8 ;  /* 0x0009780801007387 */ /* 0x000fe80000100800 */
[----:B------:R-:W-:Y:S04]  /*13ff0*/  STL [R1+0x974], R9 ;  /* 0x0009740901007387 */ /* 0x000fe80000100800 */
[----:B------:R-:W-:Y:S04]  /*14000*/  STL [R1+0x980], R64 ;  /* 0x0009804001007387 */ /* 0x000fe80000100800 */
[----:B------:R0:W4:Y:S04]  /*14010*/  @P4 LDG.E.U16 R89, desc[UR24][R64.64] ;  /* 0x0000001840594981 */ /* 0x000128000c1e1500 */
[----:B------:R0:W-:Y:S01]  /*14020*/  STL [R1+0x97c], R65 ;  /* 0x00097c4101007387 */ /* 0x0001e20000100800 */
[----:B------:R-:W-:-:S03]  /*14030*/  ISETP.GT.AND P5, PT, R4, 0x3d, PT ;  /* 0x0000003d0400780c */ /* 0x000fc60003fa4270 */
[----:B------:R1:W4:Y:S01]  /*14040*/  @P0 LDG.E.U16 R90, desc[UR24][R70.64] ;  /* 0x00000018465a0981 */ /* 0x000322000c1e1500 */
[----:B0-----:R-:W-:-:S03]  /*14050*/  PRMT R65, RZ, 0x7610, R65 ;  /* 0x00007610ff417816 */ /* 0x001fc60000000041 */
[----:B------:R0:W-:Y:S01]  /*14060*/  STL [R1+0x988], R62 ;  /* 0x0009883e01007387 */ /* 0x0001e20000100800 */
[----:B-1----:R-:W-:-:S03]  /*14070*/  PRMT R70, RZ, 0x7610, R70 ;  /* 0x00007610ff467816 */ /* 0x002fc60000000046 */
[----:B------:R-:W4:Y:S04]  /*14080*/  @P4 LDG.E.U16 R65, desc[UR24][R62.64] ;  /* 0x000000183e414981 */ /* 0x000f28000c1e1500 */
[----:B------:R1:W4:Y:S04]  /*14090*/  @P6 LDG.E.U16 R70, desc[UR24][R52.64] ;  /* 0x0000001834466981 */ /* 0x000328000c1e1500 */
[----:B0-----:R-:W4:Y:S04]  /*140a0*/  LDL.LU R62, [R1+0x7fc] ;  /* 0x0007fc00013e7983 */ /* 0x001f280000300800 */
[----:B------:R-:W-:Y:S04]  /*140b0*/  STL [R1+0x984], R63 ;  /* 0x0009843f01007387 */ /* 0x000fe80000100800 */
[----:B------:R-:W-:Y:S04]  /*140c0*/  STL [R1+0x990], R54 ;  /* 0x0009903601007387 */ /* 0x000fe80000100800 */
[----:B------:R-:W-:Y:S04]  /*140d0*/  STL [R1+0x98c], R55 ;  /* 0x00098c3701007387 */ /* 0x000fe80000100800 */
[----:B------:R1:W-:Y:S01]  /*140e0*/  STL [R1+0x998], R52 ;  /* 0x0009983401007387 */ /* 0x0003e20000100800 */
[----:B------:R-:W-:-:S02]  /*140f0*/  PRMT R8, RZ, 0x7610, R8 ;  /* 0x00007610ff087816 */ /* 0x000fc40000000008 */
[----:B-1----:R-:W-:-:S04]  /*14100*/  PRMT R52, RZ, 0x7610, R52 ;  /* 0x00007610ff347816 */ /* 0x002fc80000000034 */
[----:B--2---:R-:W2:Y:S04]  /*14110*/  @P5 LDG.E.U16 R8, desc[UR24][R28.64] ;  /* 0x000000181c085981 */ /* 0x004ea8000c1e1500 */
[----:B---3--:R-:W3:Y:S01]  /*14120*/  @P5 LDG.E.U16 R52, desc[UR24][R30.64] ;  /* 0x000000181e345981 */ /* 0x008ee2000c1e1500 */
[----:B------:R-:W-:Y:S02]  /*14130*/  ISETP.GT.AND P3, PT, R4, 0x3c, PT ;  /* 0x0000003c0400780c */ /* 0x000fe40003f64270 */
[----:B------:R-:W-:Y:S01]  /*14140*/  PRMT R64, RZ, 0x7610, R64 ;  /* 0x00007610ff407816 */ /* 0x000fe20000000040 */
[----:B------:R0:W-:Y:S05]  /*14150*/  STL [R1+0x994], R53 ;  /* 0x0009943501007387 */ /* 0x0001ea0000100800 */
[----:B------:R1:W2:Y:S01]  /*14160*/  @P6 LDG.E.U16 R64, desc[UR24][R54.64] ;  /* 0x0000001836406981 */ /* 0x0002a2000c1e1500 */
[----:B0-----:R-:W-:-:S02]  /*14170*/  PRMT R53, RZ, 0x7610, R53 ;  /* 0x00007610ff357816 */ /* 0x001fc40000000035 */
[----:B-1----:R-:W-:Y:S01]  /*14180*/  PRMT R54, RZ, 0x7610, R54 ;  /* 0x00007610ff367816 */ /* 0x002fe20000000036 */
[----:B----4-:R-:W-:Y:S04]  /*14190*/  STL [R1+0x9a0], R42 ;  /* 0x0009a02a01007387 */ /* 0x010fe80000100800 */
[----:B------:R0:W-:Y:S04]  /*141a0*/  STL [R1+0x99c], R43 ;  /* 0x00099c2b01007387 */ /* 0x0001e80000100800 */
[----:B------:R-:W4:Y:S04]  /*141b0*/  @P3 LDG.E.U16 R54, desc[UR24][R42.64] ;  /* 0x000000182a363981 */ /* 0x000f28000c1e1500 */
[----:B------:R1:W4:Y:S04]  /*141c0*/  @P3 LDG.E.U16 R53, desc[UR24][R40.64] ;  /* 0x0000001828353981 */ /* 0x000328000c1e1500 */
[----:B0-----:R-:W4:Y:S04]  /*141d0*/  LDL R43, [R1+0x464] ;  /* 0x00046400012b7983 */ /* 0x001f280000100800 */
[----:B------:R-:W4:Y:S04]  /*141e0*/  LDL R42, [R1+0x468] ;  /* 0x00046800012a7983 */ /* 0x000f280000100800 */
[----:B------:R-:W-:Y:S04]  /*141f0*/  STL [R1+0x9a8], R40 ;  /* 0x0009a82801007387 */ /* 0x000fe80000100800 */
[----:B------:R1:W-:Y:S02]  /*14200*/  STL [R1+0x9a4], R41 ;  /* 0x0009a42901007387 */ /* 0x0003e40000100800 */
[----:B-1----:R-:W-:-:S02]  /*14210*/  PRMT R41, RZ, 0x7610, R41 ;  /* 0x00007610ff297816 */ /* 0x002fc40000000029 */
[----:B---3--:R-:W-:Y:S04]  /*14220*/  STL [R1+0x9f0], R52 ;  /* 0x0009f03401007387 */ /* 0x008fe80000100800 */
[----:B------:R-:W-:Y:S04]  /*14230*/  STL [R1+0x9b0], R30 ;  /* 0x0009b01e01007387 */ /* 0x000fe80000100800 */
[----:B------:R0:W-:Y:S04]  /*14240*/  STL [R1+0x9ac], R31 ;  /* 0x0009ac1f01007387 */ /* 0x0001e80000100800 */
[----:B------:R-:W3:Y:S04]  /*14250*/  LDL R40, [R1+0x484] ;  /* 0x0004840001287983 */ /* 0x000ee80000100800 */
[----:B0-----:R-:W3:Y:S04]  /*14260*/  LDL R31, [R1+0x488] ;  /* 0x00048800011f7983 */ /* 0x001ee80000100800 */
[----:B------:R-:W-:Y:S04]  /*14270*/  STL.S16 [R1+0x3d8], R41 ;  /* 0x0003d82901007387 */ /* 0x000fe80000100600 */
[----:B--2---:R-:W-:Y:S04]  /*14280*/  STL [R1+0x9f4], R8 ;  /* 0x0009f40801007387 */ /* 0x004fe80000100800 */
[----:B------:R0:W-:Y:S04]  /*14290*/  STL [R1+0x9b8], R28 ;  /* 0x0009b81c01007387 */ /* 0x0001e80000100800 */
[----:B0-----:R-:W2:Y:S01]  /*142a0*/  LDL.LU R28, [R1+0x3d8] ;  /* 0x0003d800011c7983 */ /* 0x001ea20000300800 */
[----:B------:R-:W0:Y:S01]  /*142b0*/  S2R R63, SR_TID.X ;  /* 0x00000000003f7919 */ /* 0x000e220000002100 */
[----:B------:R-:W-:-:S06]  /*142c0*/  PRMT R84, RZ, 0x7610, R84 ;  /* 0x00007610ff547816 */ /* 0x000fcc0000000054 */
[----:B------:R-:W3:Y:S01]  /*142d0*/  @P0 LDG.E.U16 R84, desc[UR24][R72.64] ;  /* 0x0000001848540981 */ /* 0x000ee2000c1e1500 */
[C---:B------:R-:W-:Y:S02]  /*142e0*/  ISETP.GT.AND P0, PT, R4.reuse, 0x3e, PT ;  /* 0x0000003e0400780c */ /* 0x040fe40003f04270 */
[----:B------:R-:W-:Y:S02]  /*142f0*/  ISETP.GT.AND P4, PT, R4, 0x3f, PT ;  /* 0x0000003f0400780c */ /* 0x000fe40003f84270 */
[----:B------:R-:W-:Y:S02]  /*14300*/  PRMT R30, RZ, 0x7610, R30 ;  /* 0x00007610ff1e7816 */ /* 0x000fe4000000001e */
[----:B------:R-:W-:Y:S02]  /*14310*/  PRMT R9, RZ, 0x7610, R9 ;  /* 0x00007610ff097816 */ /* 0x000fe40000000009 */
[----:B------:R-:W-:-:S05]  /*14320*/  PRMT R0, RZ, 0x7610, R0 ;  /* 0x00007610ff007816 */ /* 0x000fca0000000000 */
[----:B------:R-:W3:Y:S04]  /*14330*/  @P0 LDG.E.U16 R30, desc[UR24][R16.64] ;  /* 0x00000018101e0981 */ /* 0x000ee8000c1e1500 */
[----:B------:R-:W3:Y:S01]  /*14340*/  @P4 LDG.E.U16 R9, desc[UR24][R6.64] ;  /* 0x0000001806094981 */ /* 0x000ee2000c1e1500 */
[----:B0-----:R-:W-:-:S04]  /*14350*/  LOP3.LUT R63, R63, 0x3f, RZ, 0xc0, !PT ;  /* 0x0000003f3f3f7812 */ /* 0x001fc800078ec0ff */
[----:B------:R-:W-:Y:S01]  /*14360*/  ISETP.GE.AND P6, PT, R63, R4, PT ;  /* 0x000000043f00720c */ /* 0x000fe20003fc6270 */
[----:B------:R-:W-:Y:S02]  /*14370*/  IMAD.MOV.U32 R4, RZ, RZ, R5 ;  /* 0x000000ffff047224 */ /* 0x000fe400078e0005 */
[----:B------:R-:W-:-:S05]  /*14380*/  IMAD.MOV.U32 R5, RZ, RZ, R62 ;  /* 0x000000ffff057224 */ /* 0x000fca00078e003e */
[----:B------:R-:W3:Y:S04]  /*14390*/  @P4 LDG.E.U16 R0, desc[UR24][R4.64] ;  /* 0x0000001804004981 */ /* 0x000ee8000c1e1500 */
[----:B--2---:R-:W2:Y:S04]  /*143a0*/  @P0 LDG.E.U16 R28, desc[UR24][R18.64] ;  /* 0x00000018121c0981 */ /* 0x004ea8000c1e1500 */
[----:B------:R-:W-:Y:S01]  /*143b0*/  STL [R1+0x9b4], R29 ;  /* 0x0009b41d01007387 */ /* 0x000fe20000100800 */
[----:B------:R-:W-:Y:S01]  /*143c0*/  PRMT R71, RZ, 0x7610, R71 ;  /* 0x00007610ff477816 */ /* 0x000fe20000000047 */
[----:B----4-:R-:W-:Y:S01]  /*143d0*/  @!P6 IMAD.MOV.U32 R52, RZ, RZ, R42 ;  /* 0x000000ffff34e224 */ /* 0x010fe200078e002a */
[----:B------:R-:W-:Y:S06]  /*143e0*/  BAR.SYNC.DEFER_BLOCKING 0x0 ;  /* 0x0000000000007b1d */ /* 0x000fec0000010000 */
[----:B--2---:R-:W-:Y:S04]  /*143f0*/  STL [R1+0x9c4], R28 ;  /* 0x0009c41c01007387 */ /* 0x004fe80000100800 */
[----:B------:R-:W-:Y:S04]  /*14400*/  STL [R1+0x9c0], R18 ;  /* 0x0009c01201007387 */ /* 0x000fe80000100800 */
[----:B------:R-:W-:Y:S04]  /*14410*/  STL [R1+0x9bc], R19 ;  /* 0x0009bc1301007387 */ /* 0x000fe80000100800 */
[----:B---3--:R-:W-:Y:S04]  /*14420*/  STL [R1+0x9d0], R30 ;  /* 0x0009d01e01007387 */ /* 0x008fe80000100800 */
[----:B------:R-:W-:Y:S04]  /*14430*/  STL [R1+0x9cc], R16 ;  /* 0x0009cc1001007387 */ /* 0x000fe80000100800 */
[----:B------:R-:W-:Y:S04]  /*14440*/  STL [R1+0x3e8], R54 ;  /* 0x0003e83601007387 */ /* 0x000fe80000100800 */
[----:B------:R-:W-:Y:S04]  /*14450*/  STL [R1+0x9c8], R17 ;  /* 0x0009c81101007387 */ /* 0x000fe80000100800 */
[----:B------:R-:W-:Y:S04]  /*14460*/  STL [R1+0x9dc], R9 ;  /* 0x0009dc0901007387 */ /* 0x000fe80000100800 */
[----:B------:R0:W-:Y:S04]  /*14470*/  STL [R1+0x3e4], R53 ;  /* 0x0003e43501007387 */ /* 0x0001e80000100800 */
[----:B------:R-:W-:Y:S04]  /*14480*/  STL [R1+0x9d8], R6 ;  /* 0x0009d80601007387 */ /* 0x000fe80000100800 */
[----:B------:R1:W-:Y:S04]  /*14490*/  STL [R1+0x9d4], R7 ;  /* 0x0009d40701007387 */ /* 0x0003e80000100800 */
[----:B------:R-:W-:Y:S01]  /*144a0*/  STL [R1+0x9e8], R0 ;  /* 0x0009e80001007387 */ /* 0x000fe20000100800 */
[----:B0-----:R-:W-:-:S03]  /*144b0*/  @!P6 IMAD.MOV.U32 R53, RZ, RZ, R43 ;  /* 0x000000ffff35e224 */ /* 0x001fc600078e002b */
[----:B------:R-:W-:Y:S04]  /*144c0*/  STL [R1+0x9e4], R4 ;  /* 0x0009e40401007387 */ /* 0x000fe80000100800 */
[----:B------:R0:W-:Y:S04]  /*144d0*/  STL [R1+0x9e0], R5 ;  /* 0x0009e00501007387 */ /* 0x0001e80000100800 */
[----:B-1----:R-:W2:Y:S04]  /*144e0*/  LDL R7, [R1+0x4a4] ;  /* 0x0004a40001077983 */ /* 0x002ea80000100800 */
[----:B------:R-:W3:Y:S04]  /*144f0*/  LDL R6, [R1+0x4a8] ;  /* 0x0004a80001067983 */ /* 0x000ee80000100800 */
[----:B------:R-:W4:Y:S01]  /*14500*/  @!P6 LDG.E.U16 R71, desc[UR24][R52.64] ;  /* 0x000000183447e981 */ /* 0x000f22000c1e1500 */
[----:B------:R-:W-:Y:S01]  /*14510*/  PRMT R10, RZ, 0x7610, R10 ;  /* 0x00007610ff0a7816 */ /* 0x000fe2000000000a */
[----:B------:R-:W-:-:S02]  /*14520*/  @!P6 IMAD.MOV.U32 R18, RZ, RZ, R31 ;  /* 0x000000ffff12e224 */ /* 0x000fc400078e001f */
[----:B------:R-:W-:Y:S01]  /*14530*/  @!P6 IMAD.MOV.U32 R19, RZ, RZ, R40 ;  /* 0x000000ffff13e224 */ /* 0x000fe200078e0028 */
[----:B------:R-:W-:Y:S01]  /*14540*/  PRMT R11, RZ, 0x7610, R11 ;  /* 0x00007610ff0b7816 */ /* 0x000fe2000000000b */
[----:B------:R-:W4:Y:S04]  /*14550*/  LDL R16, [R1+0x4c4] ;  /* 0x0004c40001107983 */ /* 0x000f280000100800 */
[----:B------:R2:W4:Y:S04]  /*14560*/  @!P6 LDG.E.U16 R10, desc[UR24][R18.64] ;  /* 0x00000018120ae981 */ /* 0x000528000c1e1500 */
[----:B------:R-:W4:Y:S04]  /*14570*/  LDL R9, [R1+0x4c8] ;  /* 0x0004c80001097983 */ /* 0x000f280000100800 */
[----:B------:R-:W4:Y:S04]  /*14580*/  LDL.LU R42, [R1+0x2b0] ;  /* 0x0002b000012a7983 */ /* 0x000f280000300800 */
[----:B------:R-:W4:Y:S01]  /*14590*/  LDL.LU R62, [R1+0x2b4] ;  /* 0x0002b400013e7983 */ /* 0x000f220000300800 */
[----:B--2---:R-:W-:-:S02]  /*145a0*/  @!P6 IMAD.MOV.U32 R19, RZ, RZ, R7 ;  /* 0x000000ffff13e224 */ /* 0x004fc400078e0007 */
[----:B---3--:R-:W-:Y:S01]  /*145b0*/  @!P6 IMAD.MOV.U32 R18, RZ, RZ, R6 ;  /* 0x000000ffff12e224 */ /* 0x008fe200078e0006 */
[----:B----4-:R-:W-:Y:S04]  /*145c0*/  STL [R1+0x9ec], R71 ;  /* 0x0009ec4701007387 */ /* 0x010fe80000100800 */
[----:B------:R-:W2:Y:S04]  /*145d0*/  @!P6 LDG.E.U16 R11, desc[UR24][R18.64] ;  /* 0x00000018120be981 */ /* 0x000ea8000c1e1500 */
[----:B0-----:R-:W3:Y:S04]  /*145e0*/  LDL R5, [R1+0x4e4] ;  /* 0x0004e40001057983 */ /* 0x001ee80000100800 */
[----:B------:R-:W4:Y:S04]  /*145f0*/  LDL R4, [R1+0x4e8] ;  /* 0x0004e80001047983 */ /* 0x000f280000100800 */
[----:B------:R-:W3:Y:S04]  /*14600*/  LDL R8, [R1+0x504] ;  /* 0x0005040001087983 */ /* 0x000ee80000100800 */
[----:B------:R-:W3:Y:S04]  /*14610*/  LDL R0, [R1+0x508] ;  /* 0x0005080001007983 */ /* 0x000ee80000100800 */
[----:B------:R-:W3:Y:S04]  /*14620*/  LDL.LU R53, [R1+0x2b8] ;  /* 0x0002b80001357983 */ /* 0x000ee80000300800 */
[----:B------:R4:W-:Y:S04]  /*14630*/  STL [R1+0x9f8], R10 ;  /* 0x0009f80a01007387 */ /* 0x0009e80000100800 */
[----:B------:R-:W3:Y:S04]  /*14640*/  LDL R7, [R1+0x524] ;  /* 0x0005240001077983 */ /* 0x000ee80000100800 */
[----:B------:R-:W3:Y:S04]  /*14650*/  LDL R6, [R1+0x528] ;  /* 0x0005280001067983 */ /* 0x000ee80000100800 */
[----:B------:R-:W3:Y:S04]  /*14660*/  LDL.LU R55, [R1+0x2bc] ;  /* 0x0002bc0001377983 */ /* 0x000ee80000300800 */
[----:B--2---:R3:W-:Y:S01]  /*14670*/  STL [R1+0x9fc], R11 ;  /* 0x0009fc0b01007387 */ /* 0x0047e20000100800 */
[----:B----4-:R-:W-:-:S02]  /*14680*/  @!P6 IMAD.MOV.U32 R10, RZ, RZ, R4 ;  /* 0x000000ffff0ae224 */ /* 0x010fc400078e0004 */
[----:B---3--:R-:W-:Y:S01]  /*14690*/  @!P6 IMAD.MOV.U32 R11, RZ, RZ, R5 ;  /* 0x000000ffff0be224 */ /* 0x008fe200078e0005 */
[----:B------:R-:W2:Y:S04]  /*146a0*/  LDL R4, [R1+0x548] ;  /* 0x0005480001047983 */ /* 0x000ea80000100800 */
[----:B------:R-:W3:Y:S01]  /*146b0*/  LDL R5, [R1+0x544] ;  /* 0x0005440001057983 */ /* 0x000ee20000100800 */
[----:B------:R-:W-:Y:S02]  /*146c0*/  PRMT R73, RZ, 0x7610, R73 ;  /* 0x00007610ff497816 */ /* 0x000fe40000000049 */
[----:B------:R-:W-:Y:S01]  /*146d0*/  PRMT R20, RZ, 0x7610, R20 ;  /* 0x00007610ff147816 */ /* 0x000fe20000000014 */
[----:B------:R-:W4:Y:S04]  /*146e0*/  LDL.LU R54, [R1+0x2c0] ;  /* 0x0002c00001367983 */ /* 0x000f280000300800 */
[----:B------:R0:W4:Y:S01]  /*146f0*/  @!P6 LDG.E.U16 R73, desc[UR24][R10.64] ;  /* 0x000000180a49e981 */ /* 0x000122000c1e1500 */
[----:B------:R-:W-:Y:S01]  /*14700*/  PRMT R21, RZ, 0x7610, R21 ;  /* 0x00007610ff157816 */ /* 0x000fe20000000015 */
[----:B0-----:R-:W-:-:S02]  /*14710*/  @!P6 IMAD.MOV.U32 R11, RZ, RZ, R8 ;  /* 0x000000ffff0be224 */ /* 0x001fc400078e0008 */
[----:B------:R-:W-:Y:S01]  /*14720*/  @!P6 IMAD.MOV.U32 R10, RZ, RZ, R0 ;  /* 0x000000ffff0ae224 */ /* 0x000fe200078e0000 */
[----:B------:R-:W4:Y:S04]  /*14730*/  LDL R8, [R1+0x564] ;  /* 0x0005640001087983 */ /* 0x000f280000100800 */
[----:B------:R-:W4:Y:S04]  /*14740*/  LDL R0, [R1+0x568] ;  /* 0x0005680001007983 */ /* 0x000f280000100800 */
[----:B------:R0:W4:Y:S04]  /*14750*/  @!P6 LDG.E.U16 R20, desc[UR24][R10.64] ;  /* 0x000000180a14e981 */ /* 0x000128000c1e1500 */
[----:B------:R-:W4:Y:S01]  /*14760*/  LDL.LU R63, [R1+0x2c4] ;  /* 0x0002c400013f7983 */ /* 0x000f220000300800 */
[----:B0-----:R-:W-:-:S02]  /*14770*/  @!P6 IMAD.MOV.U32 R10, RZ, RZ, R6 ;  /* 0x000000ffff0ae224 */ /* 0x001fc400078e0006 */
[----:B------:R-:W-:Y:S01]  /*14780*/  @!P6 IMAD.MOV.U32 R11, RZ, RZ, R7 ;  /* 0x000000ffff0be224 */ /* 0x000fe200078e0007 */
[----:B------:R-:W4:Y:S04]  /*14790*/  LDL R6, [R1+0x588] ;  /* 0x0005880001067983 */ /* 0x000f280000100800 */
[----:B------:R-:W4:Y:S04]  /*147a0*/  LDL R7, [R1+0x584] ;  /* 0x0005840001077983 */ /* 0x000f280000100800 */
[----:B------:R2:W4:Y:S04]  /*147b0*/  @!P6 LDG.E.U16 R21, desc[UR24][R10.64] ;  /* 0x000000180a15e981 */ /* 0x000528000c1e1500 */
[----:B------:R0:W-:Y:S04]  /*147c0*/  STS.U16 [R2+UR10+0xc000], R62 ;  /* 0x00c0003e02007988 */ /* 0x0001e8000800040a */
[----:B0-----:R-:W4:Y:S01]  /*147d0*/  LDL.LU R62, [R1+0x2c8] ;  /* 0x0002c800013e7983 */ /* 0x001f220000300800 */
[----:B--2---:R-:W-:-:S03]  /*147e0*/  @!P6 IMAD.MOV.U32 R10, RZ, RZ, R4 ;  /* 0x000000ffff0ae224 */ /* 0x004fc600078e0004 */
[----:B------:R-:W2:Y:S01]  /*147f0*/  LDL R4, [R1+0x5a8] ;  /* 0x0005a80001047983 */ /* 0x000ea20000100800 */
[----:B---3--:R-:W-:-:S03]  /*14800*/  @!P6 IMAD.MOV.U32 R11, RZ, RZ, R5 ;  /* 0x000000ffff0be224 */ /* 0x008fc600078e0005 */
[----:B------:R-:W3:Y:S01]  /*14810*/  LDL R5, [R1+0x5a4] ;  /* 0x0005a40001057983 */ /* 0x000ee20000100800 */
[----:B------:R-:W-:Y:S02]  /*14820*/  PRMT R22, RZ, 0x7610, R22 ;  /* 0x00007610ff167816 */ /* 0x000fe40000000016 */
[----:B------:R-:W-:Y:S01]  /*14830*/  PRMT R23, RZ, 0x7610, R23 ;  /* 0x00007610ff177816 */ /* 0x000fe20000000017 */
[----:B------:R0:W-:Y:S04]  /*14840*/  STS.U16 [R2+UR10+0x8400], R53 ;  /* 0x0084003502007988 */ /* 0x0001e8000800040a */
[----:B------:R4:W3:Y:S04]  /*14850*/  @!P6 LDG.E.U16 R22, desc[UR24][R10.64] ;  /* 0x000000180a16e981 */ /* 0x0008e8000c1e1500 */
[----:B0-----:R-:W3:Y:S01]  /*14860*/  LDL.LU R53, [R1+0x2cc] ;  /* 0x0002cc0001357983 */ /* 0x001ee20000300800 */
[----:B----4-:R-:W-:-:S03]  /*14870*/  @!P6 IMAD.MOV.U32 R11, RZ, RZ, R8 ;  /* 0x000000ffff0be224 */ /* 0x010fc600078e0008 */
[----:B------:R-:W4:Y:S01]  /*14880*/  LDL R8, [R1+0x5c4] ;  /* 0x0005c40001087983 */ /* 0x000f220000100800 */
[----:B------:R-:W-:-:S03]  /*14890*/  @!P6 IMAD.MOV.U32 R10, RZ, RZ, R0 ;  /* 0x000000ffff0ae224 */ /* 0x000fc600078e0000 */
[----:B------:R-:W4:Y:S01]  /*148a0*/  LDL R0, [R1+0x5c8] ;  /* 0x0005c80001007983 */ /* 0x000f220000100800 */
[----:B------:R-:W-:-:S03]  /*148b0*/  PRMT R32, RZ, 0x7610, R32 ;  /* 0x00007610ff207816 */ /* 0x000fc60000000020 */
[----:B------:R0:W4:Y:S04]  /*148c0*/  @!P6 LDG.E.U16 R23, desc[UR24][R10.64] ;  /* 0x000000180a17e981 */ /* 0x000128000c1e1500 */
[----:B------:R1:W-:Y:S01]  /*148d0*/  STS.U16 [R2+UR10+0xc400], R55 ;  /* 0x00c4003702007988 */ /* 0x0003e2000800040a */
[----:B0-----:R-:W-:-:S03]  /*148e0*/  @!P6 IMAD.MOV.U32 R10, RZ, RZ, R6 ;  /* 0x000000ffff0ae224 */ /* 0x001fc600078e0006 */
[----:B-1----:R-:W4:Y:S01]  /*148f0*/  LDL.LU R55, [R1+0x2dc] ;  /* 0x0002dc0001377983 */ /* 0x002f220000300800 */
[----:B------:R-:W-:-:S03]  /*14900*/  @!P6 IMAD.MOV.U32 R11, RZ, RZ, R7 ;  /* 0x000000ffff0be224 */ /* 0x000fc600078e0007 */
        /* <DEDUP_REMOVED lines=19> */
[----:B------:R0:W-:Y:S04]  /*14a40*/  STS.U16 [R2+UR10+0xc800], R63 ;  /* 0x00c8003f02007988 */ /* 0x0001e8000800040a */
[----:B------:R1:W4:Y:S04]  /*14a50*/  @!P6 LDG.E.U16 R34, desc[UR24][R10.64] ;  /* 0x000000180a22e981 */ /* 0x000328000c1e1500 */
[----:B0-----:R-:W4:Y:S01]  /*14a60*/  LDL.LU R63, [R1+0x2ec] ;  /* 0x0002ec00013f7983 */ /* 0x001f220000300800 */
[----:B-1----:R-:W-:-:S03]  /*14a70*/  @!P6 IMAD.MOV.U32 R11, RZ, RZ, R7 ;  /* 0x000000ffff0be224 */ /* 0x002fc600078e0007 */
[----:B------:R-:W4:Y:S01]  /*14a80*/  LDL R7, [R1+0x644] ;  /* 0x0006440001077983 */ /* 0x000f220000100800 */
[----:B------:R-:W-:-:S03]  /*14a90*/  @!P6 IMAD.MOV.U32 R10, RZ, RZ, R6 ;  /* 0x000000ffff0ae224 */ /* 0x000fc600078e0006 */
[----:B------:R-:W4:Y:S04]  /*14aa0*/  LDL R6, [R1+0x648] ;  /* 0x0006480001067983 */ /* 0x000f280000100800 */
[----:B------:R0:W-:Y:S04]  /*14ab0*/  STS.U16 [R2+UR10+0x8c00], R62 ;  /* 0x008c003e02007988 */ /* 0x0001e8000800040a */
[----:B------:R2:W4:Y:S04]  /*14ac0*/  @!P6 LDG.E.U16 R12, desc[UR24][R10.64] ;  /* 0x000000180a0ce981 */ /* 0x000528000c1e1500 */
        /* <DEDUP_REMOVED lines=40> */
[----:B------:R1:W-:Y:S04]  /*14d50*/  STS.U16 [R2+UR10+0x9800], R62 ;  /* 0x0098003e02007988 */ /* 0x0003e8000800040a */
[----:B------:R1:W-:Y:S01]  /*14d60*/  STS.U16 [R2+UR10+0x9400], R42 ;  /* 0x0094002a02007988 */ /* 0x0003e2000800040a */
[----:B0-----:R-:W-:-:S03]  /*14d70*/  @!P6 IMAD.MOV.U32 R11, RZ, RZ, R7 ;  /* 0x000000ffff0be224 */ /* 0x001fc600078e0007 */
[----:B------:R-:W4:Y:S01]  /*14d80*/  LDL R7, [R1+0x50c] ;  /* 0x00050c0001077983 */ /* 0x000f220000100800 */
[----:B------:R-:W-:-:S03]  /*14d90*/  @!P6 IMAD.MOV.U32 R10, RZ, RZ, R6 ;  /* 0x000000ffff0ae224 */ /* 0x000fc600078e0006 */
[----:B------:R-:W4:Y:S04]  /*14da0*/  LDL R6, [R1+0x510] ;  /* 0x0005100001067983 */ /* 0x000f280000100800 */
[----:B------:R2:W4:Y:S04]  /*14db0*/  @!P6 LDG.E.U16 R56, desc[UR24][R10.64] ;  /* 0x000000180a38e981 */ /* 0x000528000c1e1500 */
[----:B-1----:R-:W4:Y:S04]  /*14dc0*/  LDL.LU R62, [R1+0x310] ;  /* 0x00031000013e7983 */ /* 0x002f280000300800 */
[----:B------:R-:W4:Y:S01]  /*14dd0*/  LDL.LU R42, [R1+0x314] ;  /* 0x00031400012a7983 */ /* 0x000f220000300800 */
[----:B--2---:R-:W-:-:S03]  /*14de0*/  @!P6 IMAD.MOV.U32 R10, RZ, RZ, R4 ;  /* 0x000000ffff0ae224 */ /* 0x004fc600078e0004 */
[----:B------:R-:W2:Y:S01]  /*14df0*/  LDL R4, [R1+0x530] ;  /* 0x0005300001047983 */ /* 0x000ea20000100800 */
[----:B---3--:R-:W-:-:S03]  /*14e00*/  @!P6 IMAD.MOV.U32 R11, RZ, RZ, R5 ;  /* 0x000000ffff0be224 */ /* 0x008fc600078e0005 */
[----:B------:R-:W3:Y:S01]  /*14e10*/  LDL R5, [R1+0x52c] ;  /* 0x00052c0001057983 */ /* 0x000ee20000100800 */
[----:B------:R-:W-:Y:S01]  /*14e20*/  @!P6 IMAD.MOV.U32 R17, RZ, RZ, R16 ;  /* 0x000000ffff11e224 */ /* 0x000fe200078e0010 */
[----:B------:R-:W-:Y:S01]  /*14e30*/  PRMT R57, RZ, 0x7610, R57 ;  /* 0x00007610ff397816 */ /* 0x000fe20000000039 */
[----:B------:R-:W-:Y:S01]  /*14e40*/  @!P6 IMAD.MOV.U32 R16, RZ, RZ, R9 ;  /* 0x000000ffff10e224 */ /* 0x000fe200078e0009 */
[----:B------:R-:W-:Y:S01]  /*14e50*/  PRMT R58, RZ, 0x7610, R58 ;  /* 0x00007610ff3a7816 */ /* 0x000fe2000000003a */
[----:B------:R0:W-:Y:S01]  /*14e60*/  STS.U16 [R2+UR10+0xd800], R53 ;  /* 0x00d8003502007988 */ /* 0x0001e2000800040a */
[----:B------:R-:W-:-:S03]  /*14e70*/  PRMT R72, RZ, 0x7610, R72 ;  /* 0x00007610ff487816 */ /* 0x000fc60000000048 */
[----:B------:R1:W-:Y:S04]  /*14e80*/  STS.U16 [R2+UR10+0x9c00], R55 ;  /* 0x009c003702007988 */ /* 0x0003e8000800040a */
[----:B------:R-:W3:Y:S04]  /*14e90*/  @!P6 LDG.E.U16 R57, desc[UR24][R10.64] ;  /* 0x000000180a39e981 */ /* 0x000ee8000c1e1500 */
[----:B0-----:R-:W3:Y:S01]  /*14ea0*/  LDL.LU R53, [R1+0x318] ;  /* 0x0003180001357983 */ /* 0x001ee20000300800 */
[----:B----4-:R-:W-:-:S03]  /*14eb0*/  @!P6 IMAD.MOV.U32 R9, RZ, RZ, R8 ;  /* 0x000000ffff09e224 */ /* 0x010fc600078e0008 */
[----:B-1----:R-:W4:Y:S01]  /*14ec0*/  LDL.LU R55, [R1+0x31c] ;  /* 0x00031c0001377983 */ /* 0x002f220000300800 */
[----:B------:R-:W-:-:S03]  /*14ed0*/  @!P6 IMAD.MOV.U32 R8, RZ, RZ, R0 ;  /* 0x000000ffff08e224 */ /* 0x000fc600078e0000 */
[----:B------:R-:W4:Y:S04]  /*14ee0*/  LDL R11, [R1+0x54c] ;  /* 0x00054c00010b7983 */ /* 0x000f280000100800 */
[----:B------:R0:W4:Y:S04]  /*14ef0*/  @!P6 LDG.E.U16 R58, desc[UR24][R8.64] ;  /* 0x00000018083ae981 */ /* 0x000128000c1e1500 */
[----:B------:R-:W4:Y:S04]  /*14f00*/  LDL R10, [R1+0x550] ;  /* 0x00055000010a7983 */ /* 0x000f280000100800 */
[----:B------:R2:W4:Y:S01]  /*14f10*/  @!P6 LDG.E.U16 R72, desc[UR24][R16.64] ;  /* 0x000000181048e981 */ /* 0x000522000c1e1500 */
[----:B0-----:R-:W-:-:S03]  /*14f20*/  @!P6 IMAD.MOV.U32 R9, RZ, RZ, R7 ;  /* 0x000000ffff09e224 */ /* 0x001fc600078e0007 */
[----:B------:R-:W4:Y:S01]  /*14f30*/  LDL R7, [R1+0x56c] ;  /* 0x00056c0001077983 */ /* 0x000f220000100800 */
[----:B------:R-:W-:-:S03]  /*14f40*/  @!P6 IMAD.MOV.U32 R8, RZ, RZ, R6 ;  /* 0x000000ffff08e224 */ /* 0x000fc600078e0006 */
[----:B------:R-:W4:Y:S04]  /*14f50*/  LDL R6, [R1+0x570] ;  /* 0x0005700001067983 */ /* 0x000f280000100800 */
[----:B------:R0:W-:Y:S04]  /*14f60*/  STS.U16 [R2+UR10+0xdc00], R54 ;  /* 0x00dc003602007988 */ /* 0x0001e8000800040a */
[----:B0-----:R-:W4:Y:S01]  /*14f70*/  LDL.LU R54, [R1+0x320] ;  /* 0x0003200001367983 */ /* 0x001f220000300800 */
[----:B--2---:R-:W-:-:S03]  /*14f80*/  @!P6 IMAD.MOV.U32 R16, RZ, RZ, R4 ;  /* 0x000000ffff10e224 */ /* 0x004fc600078e0004 */
[----:B------:R-:W2:Y:S01]  /*14f90*/  LDL R4, [R1+0x590] ;  /* 0x0005900001047983 */ /* 0x000ea20000100800 */
[----:B---3--:R-:W-:-:S03]  /*14fa0*/  @!P6 IMAD.MOV.U32 R17, RZ, RZ, R5 ;  /* 0x000000ffff11e224 */ /* 0x008fc600078e0005 */
[----:B------:R-:W3:Y:S01]  /*14fb0*/  LDL R5, [R1+0x58c] ;  /* 0x00058c0001057983 */ /* 0x000ee20000100800 */
[----:B------:R-:W-:Y:S02]  /*14fc0*/  PRMT R59, RZ, 0x7610, R59 ;  /* 0x00007610ff3b7816 */ /* 0x000fe4000000003b */
[----:B------:R-:W-:Y:S02]  /*14fd0*/  LOP3.LUT R0, R2, 0x10, RZ, 0x3c, !PT ;  /* 0x0000001002007812 */ /* 0x000fe400078e3cff */
[----:B------:R-:W-:Y:S02]  /*14fe0*/  PRMT R67, RZ, 0x7610, R67 ;  /* 0x00007610ff437816 */ /* 0x000fe40000000043 */
[----:B------:R-:W3:Y:S01]  /*14ff0*/  @!P6 LDG.E.U16 R59, desc[UR24][R8.64] ;  /* 0x00000018083be981 */ /* 0x000ee2000c1e1500 */
[----:B------:R-:W-:-:S03]  /*15000*/  PRMT R68, RZ, 0x7610, R68 ;  /* 0x00007610ff447816 */ /* 0x000fc60000000044 */
[----:B------:R0:W-:Y:S04]  /*15010*/  STS.U16 [R0+UR10+0x8080], R63 ;  /* 0x0080803f00007988 */ /* 0x0001e8000800040a */
[----:B------:R-:W3:Y:S04]  /*15020*/  LDL R9, [R1+0x5ac] ;  /* 0x0005ac0001097983 */ /* 0x000ee80000100800 */
[----:B------:R-:W3:Y:S04]  /*15030*/  LDL R8, [R1+0x5b0] ;  /* 0x0005b00001087983 */ /* 0x000ee80000100800 */
[----:B0-----:R-:W3:Y:S04]  /*15040*/  LDL.LU R63, [R1+0x324] ;  /* 0x00032400013f7983 */ /* 0x001ee80000300800 */
[----:B------:R0:W-:Y:S04]  /*15050*/  STS.U16 [R0+UR10+0xc080], R62 ;  /* 0x00c0803e00007988 */ /* 0x0001e8000800040a */
[----:B----4-:R1:W4:Y:S04]  /*15060*/  @!P6 LDG.E.U16 R67, desc[UR24][R10.64] ;  /* 0x000000180a43e981 */ /* 0x010328000c1e1500 */
[----:B0-----:R-:W4:Y:S01]  /*15070*/  LDL.LU R62, [R1+0x328] ;  /* 0x00032800013e7983 */ /* 0x001f220000300800 */
[----:B-1----:R-:W-:-:S03]  /*15080*/  @!P6 IMAD.MOV.U32 R11, RZ, RZ, R7 ;  /* 0x000000ffff0be224 */ /* 0x002fc600078e0007 */
[----:B------:R-:W4:Y:S01]  /*15090*/  LDL R7, [R1+0x5cc] ;  /* 0x0005cc0001077983 */ /* 0x000f220000100800 */
[----:B------:R-:W-:-:S03]  /*150a0*/  @!P6 IMAD.MOV.U32 R10, RZ, RZ, R6 ;  /* 0x000000ffff0ae224 */ /* 0x000fc600078e0006 */
[----:B------:R-:W4:Y:S04]  /*150b0*/  LDL R6, [R1+0x5d0] ;  /* 0x0005d00001067983 */ /* 0x000f280000100800 */
[----:B------:R2:W4:Y:S02]  /*150c0*/  @!P6 LDG.E.U16 R68, desc[UR24][R10.64] ;  /* 0x000000180a44e981 */ /* 0x000524000c1e1500 */
[----:B--2---:R-:W-:Y:S02]  /*150d0*/  @!P6 IMAD.MOV.U32 R10, RZ, RZ, R4 ;  /* 0x000000ffff0ae224 */ /* 0x004fe400078e0004 */
[----:B------:R-:W2:Y:S01]  /*150e0*/  LDL R4, [R1+0x5f0] ;  /* 0x0005f00001047983 */ /* 0x000ea20000100800 */
[----:B---3--:R-:W-:-:S03]  /*150f0*/  @!P6 IMAD.MOV.U32 R11, RZ, RZ, R5 ;  /* 0x000000ffff0be224 */ /* 0x008fc600078e0005 */
[----:B------:R-:W3:Y:S01]  /*15100*/  LDL R5, [R1+0x5ec] ;  /* 0x0005ec0001057983 */ /* 0x000ee20000100800 */
[----:B------:R-:W-:Y:S02]  /*15110*/  PRMT R66, RZ, 0x7610, R66 ;  /* 0x00007610ff427816 */ /* 0x000fe40000000042 */
[----:B------:R-:W-:Y:S02]  /*15120*/  PRMT R69, RZ, 0x7610, R69 ;  /* 0x00007610ff457816 */ /* 0x000fe40000000045 */
[----:B------:R-:W-:Y:S02]  /*15130*/  PRMT R74, RZ, 0x7610, R74 ;  /* 0x00007610ff4a7816 */ /* 0x000fe4000000004a */
[----:B------:R0:W3:Y:S04]  /*15140*/  @!P6 LDG.E.U16 R66, desc[UR24][R16.64] ;  /* 0x000000181042e981 */ /* 0x0000e8000c1e1500 */
[----:B------:R-:W3:Y:S01]  /*15150*/  @!P6 LDG.E.U16 R69, desc[UR24][R10.64] ;  /* 0x000000180a45e981 */ /* 0x000ee2000c1e1500 */
[----:B------:R-:W-:Y:S01]  /*15160*/  PRMT R75, RZ, 0x7610, R75 ;  /* 0x00007610ff4b7816 */ /* 0x000fe2000000004b */
[----:B0-----:R-:W-:-:S02]  /*15170*/  @!P6 IMAD.MOV.U32 R17, RZ, RZ, R9 ;  /* 0x000000ffff11e224 */ /* 0x001fc400078e0009 */
[----:B------:R-:W-:Y:S01]  /*15180*/  @!P6 IMAD.MOV.U32 R16, RZ, RZ, R8 ;  /* 0x000000ffff10e224 */ /* 0x000fe200078e0008 */
[----:B------:R-:W3:Y:S04]  /*15190*/  LDL R9, [R1+0x62c] ;  /* 0x00062c0001097983 */ /* 0x000ee80000100800 */
[----:B------:R-:W3:Y:S04]  /*151a0*/  LDL R11, [R1+0x60c] ;  /* 0x00060c00010b7983 */ /* 0x000ee80000100800 */
[----:B------:R-:W3:Y:S04]  /*151b0*/  LDL R10, [R1+0x610] ;  /* 0x00061000010a7983 */ /* 0x000ee80000100800 */
[----:B------:R-:W3:Y:S04]  /*151c0*/  LDL R8, [R1+0x630] ;  /* 0x0006300001087983 */ /* 0x000ee80000100800 */
[----:B------:R4:W3:Y:S02]  /*151d0*/  @!P6 LDG.E.U16 R74, desc[UR24][R16.64] ;  /* 0x00000018104ae981 */ /* 0x0008e4000c1e1500 */
[----:B----4-:R-:W-:-:S02]  /*151e0*/  @!P6 IMAD.MOV.U32 R17, RZ, RZ, R7 ;  /* 0x000000ffff11e224 */ /* 0x010fc400078e0007 */
        /* <DEDUP_REMOVED lines=8> */
[----:B------:R-:W-:-:S03]  /*15270*/  PRMT R76, RZ, 0x7610, R76 ;  /* 0x00007610ff4c7816 */ /* 0x000fc6000000004c */
[----:B------:R-:W-:Y:S04]  /*15280*/  STS.U16 [R0+UR10+0x8480], R42 ;  /* 0x0084802a00007988 */ /* 0x000fe8000800040a */
[----:B------:R-:W-:Y:S04]  /*15290*/  STS.U16 [R0+UR10+0xc480], R53 ;  /* 0x00c4803500007988 */ /* 0x000fe8000800040a */
[----:B------:R-:W-:Y:S01]  /*152a0*/  STS.U16 [R0+UR10+0x8880], R55 ;  /* 0x0088803700007988 */ /* 0x000fe2000800040a */
[----:B------:R-:W-:-:S03]  /*152b0*/  PRMT R77, RZ, 0x7610, R77 ;  /* 0x00007610ff4d7816 */ /* 0x000fc6000000004d */
[----:B------:R-:W-:Y:S04]  /*152c0*/  STS.U16 [R0+UR10+0xc880], R54 ;  /* 0x00c8803600007988 */ /* 0x000fe8000800040a */
[----:B------:R-:W-:Y:S04]  /*152d0*/  STS.U16 [R0+UR10+0x8c80], R63 ;  /* 0x008c803f00007988 */ /* 0x000fe8000800040a */
[----:B------:R-:W-:Y:S04]  /*152e0*/  STS.U16 [R0+UR10+0xcc80], R62 ;  /* 0x00cc803e00007988 */ /* 0x000fe8000800040a */
[----:B------:R0:W3:Y:S04]  /*152f0*/  @!P6 LDG.E.U16 R76, desc[UR24][R10.64] ;  /* 0x000000180a4ce981 */ /* 0x0000e8000c1e1500 */
[----:B------:R1:W-:Y:S01]  /*15300*/  STS.U16 [R0+UR10+0x9080], R81 ;  /* 0x0090805100007988 */ /* 0x0003e2000800040a */
[----:B------:R-:W-:Y:S01]  /*15310*/  PRMT R13, RZ, 0x7610, R13 ;  /* 0x00007610ff0d7816 */ /* 0x000fe2000000000d */
[----:B0-----:R-:W-:-:S02]  /*15320*/  @!P6 IMAD.MOV.U32 R10, RZ, RZ, R8 ;  /* 0x000000ffff0ae224 */ /* 0x001fc400078e0008 */
[----:B------:R-:W-:Y:S01]  /*15330*/  @!P6 IMAD.MOV.U32 R11, RZ, RZ, R9 ;  /* 0x000000ffff0be224 */ /* 0x000fe200078e0009 */
[----:B-1----:R-:W3:Y:S04]  /*15340*/  LDL.LU R81, [R1+0xa58] ;  /* 0x000a580001517983 */ /* 0x002ee80000300800 */
[----:B------:R-:W3:Y:S04]  /*15350*/  LDL R9, [R1+0x494] ;  /* 0x0004940001097983 */ /* 0x000ee80000100800 */
[----:B------:R-:W3:Y:S04]  /*15360*/  LDL R8, [R1+0x498] ;  /* 0x0004980001087983 */ /* 0x000ee80000100800 */
[----:B------:R4:W3:Y:S04]  /*15370*/  @!P6 LDG.E.U16 R77, desc[UR24][R10.64] ;  /* 0x000000180a4de981 */ /* 0x0008e8000c1e1500 */
[----:B------:R0:W-:Y:S01]  /*15380*/  STS.U16 [R0+UR10+0xd080], R80 ;  /* 0x00d0805000007988 */ /* 0x0001e2000800040a */
[----:B----4-:R-:W-:-:S02]  /*15390*/  @!P6 IMAD.MOV.U32 R10, RZ, RZ, R6 ;  /* 0x000000ffff0ae224 */ /* 0x010fc400078e0006 */
[----:B------:R-:W-:Y:S01]  /*153a0*/  @!P6 IMAD.MOV.U32 R11, RZ, RZ, R7 ;  /* 0x000000ffff0be224 */ /* 0x000fe200078e0007 */
[----:B0-----:R-:W4:Y:S04]  /*153b0*/  LDL.LU R80, [R1+0xa54] ;  /* 0x000a540001507983 */ /* 0x001f280000300800 */
        /* <DEDUP_REMOVED lines=13> */
[----:B0-----:R-:W3:Y:S04]  /*15490*/  LDL.LU R83, [R1+0xa4c] ;  /* 0x000a4c0001537983 */ /* 0x001ee80000300800 */
[----:B------:R-:W3:Y:S01]  /*154a0*/  LDL.LU R62, [R1+0x428] ;  /* 0x00042800013e7983 */ /* 0x000ee20000300800 */
[----:B------:R-:W-:-:S03]  /*154b0*/  PRMT R24, RZ, 0x7610, R24 ;  /* 0x00007610ff187816 */ /* 0x000fc60000000018 */
[----:B------:R0:W-:Y:S04]  /*154c0*/  STS.U16 [R0+UR10+0x9880], R82 ;  /* 0x0098805200007988 */ /* 0x0001e8000800040a */
[----:B------:R0:W-:Y:S01]  /*154d0*/  STS.U16 [R0+UR10+0xd880], R85 ;  /* 0x00d8805500007988 */ /* 0x0001e2000800040a */
[----:B-1----:R-:W-:-:S03]  /*154e0*/  @!P6 IMAD.MOV.U32 R11, RZ, RZ, R9 ;  /* 0x000000ffff0be224 */ /* 0x002fc600078e0009 */
[----:B------:R-:W3:Y:S01]  /*154f0*/  LDL R9, [R1+0x4f4] ;  /* 0x0004f40001097983 */ /* 0x000ee20000100800 */
[----:B------:R-:W-:-:S03]  /*15500*/  @!P6 IMAD.MOV.U32 R10, RZ, RZ, R8 ;  /* 0x000000ffff0ae224 */ /* 0x000fc600078e0008 */
[----:B------:R-:W3:Y:S04]  /*15510*/  LDL R8, [R1+0x4f8] ;  /* 0x0004f80001087983 */ /* 0x000ee80000100800 */
[----:B------:R4:W3:Y:S04]  /*15520*/  @!P6 LDG.E.U16 R15, desc[UR24][R10.64] ;  /* 0x000000180a0fe981 */ /* 0x0008e8000c1e1500 */
[----:B0-----:R-:W3:Y:S04]  /*15530*/  LDL.LU R82, [R1+0xa48] ;  /* 0x000a480001527983 */ /* 0x001ee80000300800 */
[----:B------:R-:W3:Y:S01]  /*15540*/  LDL.LU R42, [R1+0x42c] ;  /* 0x00042c00012a7983 */ /* 0x000ee20000300800 */
[----:B----4-:R-:W-:-:S03]  /*15550*/  @!P6 IMAD.MOV.U32 R11, RZ, RZ, R7 ;  /* 0x000000ffff0be224 */ /* 0x010fc600078e0007 */
[----:B------:R-:W4:Y:S01]  /*15560*/  LDL R7, [R1+0x514] ;  /* 0x0005140001077983 */ /* 0x000f220000100800 */
[----:B------:R-:W-:-:S03]  /*15570*/  @!P6 IMAD.MOV.U32 R10, RZ, RZ, R6 ;  /* 0x000000ffff0ae224 */ /* 0x000fc600078e0006 */
[----:B------:R-:W4:Y:S04]  /*15580*/  LDL R6, [R1+0x518] ;  /* 0x0005180001067983 */ /* 0x000f280000100800 */
[----:B------:R2:W4:Y:S04]  /*15590*/  @!P6 LDG.E.U16 R24, desc[UR24][R10.64] ;  /* 0x000000180a18e981 */ /* 0x000528000c1e1500 */
[----:B------:R-:W4:Y:S01]  /*155a0*/  LDL.LU R85, [R1+0xa44] ;  /* 0x000a440001557983 */ /* 0x000f220000300800 */
[----:B--2---:R-:W-:-:S03]  /*155b0*/  @!P6 IMAD.MOV.U32 R10, RZ, RZ, R4 ;  /* 0x000000ffff0ae224 */ /* 0x004fc600078e0004 */
[----:B------:R-:W2:Y:S01]  /*155c0*/  LDL R4, [R1+0x538] ;  /* 0x0005380001047983 */ /* 0x000ea20000100800 */
[----:B---3--:R-:W-:-:S03]  /*155d0*/  @!P6 IMAD.MOV.U32 R11, RZ, RZ, R5 ;  /* 0x000000ffff0be224 */ /* 0x008fc600078e0005 */
[----:B------:R-:W3:Y:S01]  /*155e0*/  LDL R5, [R1+0x534] ;  /* 0x0005340001057983 */ /* 0x000ee20000100800 */
[----:B------:R-:W-:-:S03]  /*155f0*/  PRMT R26, RZ, 0x7610, R26 ;  /* 0x00007610ff1a7816 */ /* 0x000fc6000000001a */
[----:B------:R-:W3:Y:S01]  /*15600*/  LDL.LU R53, [R1+0x430] ;  /* 0x0004300001357983 */ /* 0x000ee20000300800 */
[----:B------:R-:W-:-:S03]  /*15610*/  PRMT R25, RZ, 0x7610, R25 ;  /* 0x00007610ff197816 */ /* 0x000fc60000000019 */
[----:B------:R0:W-:Y:S04]  /*15620*/  STS.U16 [R0+UR10+0x9c80], R84 ;  /* 0x009c805400007988 */ /* 0x0001e8000800040a */
[----:B------:R1:W-:Y:S01]  /*15630*/  STS.U16 [R0+UR10+0xdc80], R90 ;  /* 0x00dc805a00007988 */ /* 0x0003e2000800040a */
[----:B------:R-:W-:-:S03]  /*15640*/  PRMT R27, RZ, 0x7610, R27 ;  /* 0x00007610ff1b7816 */ /* 0x000fc6000000001b */
[----:B------:R4:W3:Y:S04]  /*15650*/  @!P6 LDG.E.U16 R25, desc[UR24][R10.64] ;  /* 0x000000180a19e981 */ /* 0x0008e8000c1e1500 */
[----:B0-----:R-:W3:Y:S04]  /*15660*/  LDL.LU R84, [R1+0xa40] ;  /* 0x000a400001547983 */ /* 0x001ee80000300800 */
[----:B------:R-:W3:Y:S04]  /*15670*/  LDL.LU R55, [R1+0x434] ;  /* 0x0004340001377983 */ /* 0x000ee80000300800 */
[----:B-1----:R-:W3:Y:S04]  /*15680*/  LDL.LU R90, [R1+0xa3c] ;  /* 0x000a3c00015a7983 */ /* 0x002ee80000300800 */
[----:B------:R-:W3:Y:S04]  /*15690*/  @!P6 LDG.E.U16 R26, desc[UR24][R8.64] ;  /* 0x00000018081ae981 */ /* 0x000ee8000c1e1500 */
[----:B------:R-:W3:Y:S04]  /*156a0*/  LDL R9, [R1+0x554] ;  /* 0x0005540001097983 */ /* 0x000ee80000100800 */
[----:B------:R-:W3:Y:S04]  /*156b0*/  LDL R8, [R1+0x558] ;  /* 0x0005580001087983 */ /* 0x000ee80000100800 */
        /* <DEDUP_REMOVED lines=11> */
[----:B------:R-:W-:Y:S02]  /*15770*/  PRMT R60, RZ, 0x7610, R60 ;  /* 0x00007610ff3c7816 */ /* 0x000fe4000000003c */
[----:B------:R-:W-:Y:S02]  /*15780*/  PRMT R37, RZ, 0x7610, R37 ;  /* 0x00007610ff257816 */ /* 0x000fe40000000025 */
[----:B------:R-:W-:Y:S02]  /*15790*/  LOP3.LUT R0, R2, 0x20, RZ, 0x3c, !PT ;  /* 0x0000002002007812 */ /* 0x000fe400078e3cff */
[----:B------:R0:W3:Y:S01]  /*157a0*/  @!P6 LDG.E.U16 R60, desc[UR24][R16.64] ;  /* 0x00000018103ce981 */ /* 0x0000e2000c1e1500 */
[----:B------:R-:W-:Y:S02]  /*157b0*/  PRMT R36, RZ, 0x7610, R36 ;  /* 0x00007610ff247816 */ /* 0x000fe40000000024 */
[----:B------:R-:W-:Y:S01]  /*157c0*/  PRMT R38, RZ, 0x7610, R38 ;  /* 0x00007610ff267816 */ /* 0x000fe20000000026 */
[----:B------:R1:W-:Y:S04]  /*157d0*/  STS.U16 [R0+UR10+0x8100], R62 ;  /* 0x0081003e00007988 */ /* 0x0003e8000800040a */
[----:B------:R-:W3:Y:S04]  /*157e0*/  @!P6 LDG.E.U16 R36, desc[UR24][R10.64] ;  /* 0x000000180a24e981 */ /* 0x000ee8000c1e1500 */
[----:B-1----:R-:W3:Y:S04]  /*157f0*/  LDL.LU R62, [R1+0x444] ;  /* 0x00044400013e7983 */ /* 0x002ee80000300800 */
[----:B------:R-:W3:Y:S04]  /*15800*/  LDL R11, [R1+0x5b4] ;  /* 0x0005b400010b7983 */ /* 0x000ee80000100800 */
[----:B------:R-:W3:Y:S04]  /*15810*/  LDL R10, [R1+0x5b8] ;  /* 0x0005b800010a7983 */ /* 0x000ee80000100800 */
[----:B------:R-:W-:Y:S04]  /*15820*/  STS.U16 [R0+UR10+0xc100], R42 ;  /* 0x00c1002a00007988 */ /* 0x000fe8000800040a */
[----:B------:R-:W-:Y:S04]  /*15830*/  STS.U16 [R0+UR10+0x8500], R53 ;  /* 0x0085003500007988 */ /* 0x000fe8000800040a */
[----:B------:R-:W-:Y:S01]  /*15840*/  STS.U16 [R0+UR10+0xc500], R55 ;  /* 0x00c5003700007988 */ /* 0x000fe2000800040a */
[----:B0-----:R-:W-:-:S03]  /*15850*/  @!P6 IMAD.MOV.U32 R17, RZ, RZ, R9 ;  /* 0x000000ffff11e224 */ /* 0x001fc600078e0009 */
[----:B------:R-:W3:Y:S01]  /*15860*/  LDL R9, [R1+0x5d4] ;  /* 0x0005d40001097983 */ /* 0x000ee20000100800 */
[----:B------:R-:W-:-:S03]  /*15870*/  @!P6 IMAD.MOV.U32 R16, RZ, RZ, R8 ;  /* 0x000000ffff10e224 */ /* 0x000fc600078e0008 */
[----:B------:R-:W3:Y:S04]  /*15880*/  LDL R8, [R1+0x5d8] ;  /* 0x0005d80001087983 */ /* 0x000ee80000100800 */
[----:B------:R4:W3:Y:S02]  /*15890*/  @!P6 LDG.E.U16 R37, desc[UR24][R16.64] ;  /* 0x000000181025e981 */ /* 0x0008e4000c1e1500 */
[----:B----4-:R-:W-:Y:S02]  /*158a0*/  @!P6 IMAD.MOV.U32 R16, RZ, RZ, R6 ;  /* 0x000000ffff10e224 */ /* 0x010fe400078e0006 */
[----:B------:R-:W-:Y:S01]  /*158b0*/  @!P6 IMAD.MOV.U32 R17, RZ, RZ, R7 ;  /* 0x000000ffff11e224 */ /* 0x000fe200078e0007 */
[----:B------:R-:W4:Y:S04]  /*158c0*/  LDL R6, [R1+0x5f8] ;  /* 0x0005f80001067983 */ /* 0x000f280000100800 */
[----:B------:R2:W4:Y:S04]  /*158d0*/  @!P6 LDG.E.U16 R38, desc[UR24][R16.64] ;  /* 0x000000181026e981 */ /* 0x000528000c1e1500 */
[----:B------:R-:W4:Y:S04]  /*158e0*/  LDL R7, [R1+0x5f4] ;  /* 0x0005f40001077983 */ /* 0x000f280000100800 */
[----:B------:R0:W-:Y:S01]  /*158f0*/  STS.U16 [R0+UR10+0x8900], R90 ;  /* 0x0089005a00007988 */ /* 0x0001e2000800040a */
[----:B--2---:R-:W-:-:S03]  /*15900*/  @!P6 IMAD.MOV.U32 R16, RZ, RZ, R4 ;  /* 0x000000ffff10e224 */ /* 0x004fc600078e0004 */
[----:B------:R-:W2:Y:S01]  /*15910*/  LDL R4, [R1+0x618] ;  /* 0x0006180001047983 */ /* 0x000ea20000100800 */
[----:B---3--:R-:W-:-:S03]  /*15920*/  @!P6 IMAD.MOV.U32 R17, RZ, RZ, R5 ;  /* 0x000000ffff11e224 */ /* 0x008fc600078e0005 */
[----:B------:R-:W3:Y:S04]  /*15930*/  LDL R5, [R1+0x614] ;  /* 0x0006140001057983 */ /* 0x000ee80000100800 */
[----:B0-----:R-:W3:Y:S01]  /*15940*/  LDL.LU R90, [R1+0xa38] ;  /* 0x000a3800015a7983 */ /* 0x001ee20000300800 */
[----:B------:R-:W-:Y:S02]  /*15950*/  PRMT R48, RZ, 0x7610, R48 ;  /* 0x00007610ff307816 */ /* 0x000fe40000000030 */
[----:B------:R-:W-:Y:S02]  /*15960*/  PRMT R49, RZ, 0x7610, R49 ;  /* 0x00007610ff317816 */ /* 0x000fe40000000031 */
[----:B------:R-:W-:-:S06]  /*15970*/  PRMT R39, RZ, 0x7610, R39 ;  /* 0x00007610ff277816 */ /* 0x000fcc0000000027 */
[----:B------:R-:W3:Y:S04]  /*15980*/  @!P6 LDG.E.U16 R39, desc[UR24][R16.64] ;  /* 0x000000181027e981 */ /* 0x000ee8000c1e1500 */
[----:B------:R0:W3:Y:S02]  /*15990*/  @!P6 LDG.E.U16 R48, desc[UR24][R10.64] ;  /* 0x000000180a30e981 */ /* 0x0000e4000c1e1500 */
[----:B0-----:R-:W-:Y:S02]  /*159a0*/  @!P6 IMAD.MOV.U32 R11, RZ, RZ, R9 ;  /* 0x000000ffff0be224 */ /* 0x001fe400078e0009 */
[----:B------:R-:W3:Y:S01]  /*159b0*/  LDL R9, [R1+0x634] ;  /* 0x0006340001097983 */ /* 0x000ee20000100800 */
[----:B------:R-:W-:-:S03]  /*159c0*/  @!P6 IMAD.MOV.U32 R10, RZ, RZ, R8 ;  /* 0x000000ffff0ae224 */ /* 0x000fc600078e0008 */
[----:B------:R-:W3:Y:S04]  /*159d0*/  LDL R8, [R1+0x638] ;  /* 0x0006380001087983 */ /* 0x000ee80000100800 */
[----:B------:R4:W3:Y:S02]  /*159e0*/  @!P6 LDG.E.U16 R49, desc[UR24][R10.64] ;  /* 0x000000180a31e981 */ /* 0x0008e4000c1e1500 */
[----:B----4-:R-:W-:Y:S02]  /*159f0*/  @!P6 IMAD.MOV.U32 R10, RZ, RZ, R6 ;  /* 0x000000ffff0ae224 */ /* 0x010fe400078e0006 */
[----:B------:R-:W4:Y:S01]  /*15a00*/  LDL R6, [R1+0x654] ;  /* 0x0006540001067983 */ /* 0x000f220000100800 */
[----:B------:R-:W-:-:S03]  /*15a10*/  @!P6 IMAD.MOV.U32 R11, RZ, RZ, R7 ;  /* 0x000000ffff0be224 */ /* 0x000fc600078e0007 */
[----:B------:R-:W4:Y:S01]  /*15a20*/  LDL R7, [R1+0x45c] ;  /* 0x00045c0001077983 */ /* 0x000f220000100800 */
[----:B--2---:R-:W-:-:S03]  /*15a30*/  @!P6 IMAD.MOV.U32 R16, RZ, RZ, R4 ;  /* 0x000000ffff10e224 */ /* 0x004fc600078e0004 */
[----:B------:R-:W2:Y:S01]  /*15a40*/  LDL R4, [R1+0x4a0] ;  /* 0x0004a00001047983 */ /* 0x000ea20000100800 */
[----:B---3--:R-:W-:Y:S01]  /*15a50*/  PRMT R90, RZ, 0x7610, R90 ;  /* 0x00007610ff5a7816 */ /* 0x008fe2000000005a */
[----:B------:R-:W-:Y:S02]  /*15a60*/  @!P6 IMAD.MOV.U32 R17, RZ, RZ, R5 ;  /* 0x000000ffff11e224 */ /* 0x000fe400078e0005 */
[----:B------:R-:W3:Y:S04]  /*15a70*/  LDL R5, [R1+0x49c] ;  /* 0x00049c0001057983 */ /* 0x000ee80000100800 */
[----:B------:R-:W2:Y:S04]  /*15a80*/  @!P6 LDG.E.U16 R90, desc[UR24][R10.64] ;  /* 0x000000180a5ae981 */ /* 0x000ea8000c1e1500 */
[----:B------:R-:W2:Y:S04]  /*15a90*/  LDL R11, [R1+0x47c] ;  /* 0x00047c00010b7983 */ /* 0x000ea80000100800 */
[----:B------:R-:W2:Y:S01]  /*15aa0*/  LDL R10, [R1+0x480] ;  /* 0x00048000010a7983 */ /* 0x000ea20000100800 */
[----:B------:R-:W-:-:S02]  /*15ab0*/  PRMT R50, RZ, 0x7610, R50 ;  /* 0x00007610ff327816 */ /* 0x000fc40000000032 */
[----:B------:R-:W-:Y:S01]  /*15ac0*/  PRMT R51, RZ, 0x7610, R51 ;  /* 0x00007610ff337816 */ /* 0x000fe20000000033 */
[----:B------:R-:W-:Y:S04]  /*15ad0*/  STS.U16 [R0+UR10+0xc900], R54 ;  /* 0x00c9003600007988 */ /* 0x000fe8000800040a */
[----:B------:R0:W3:Y:S04]  /*15ae0*/  @!P6 LDG.E.U16 R50, desc[UR24][R16.64] ;  /* 0x000000181032e981 */ /* 0x0000e8000c1e1500 */
[----:B------:R-:W-:Y:S01]  /*15af0*/  STS.U16 [R0+UR10+0x8d00], R63 ;  /* 0x008d003f00007988 */ /* 0x000fe2000800040a */
[----:B------:R-:W-:-:S03]  /*15b00*/  PRMT R78, RZ, 0x7610, R78 ;  /* 0x00007610ff4e7816 */ /* 0x000fc6000000004e */
[----:B------:R-:W-:Y:S04]  /*15b10*/  STS.U16 [R0+UR10+0xcd00], R62 ;  /* 0x00cd003e00007988 */ /* 0x000fe8000800040a */
[----:B------:R1:W-:Y:S04]  /*15b20*/  STS.U16 [R0+UR10+0x9100], R91 ;  /* 0x0091005b00007988 */ /* 0x0003e8000800040a */
[----:B------:R0:W-:Y:S04]  /*15b30*/  STS.U16 [R0+UR10+0xd100], R93 ;  /* 0x00d1005d00007988 */ /* 0x0001e8000800040a */
[----:B-1----:R-:W3:Y:S01]  /*15b40*/  LDL.LU R91, [R1+0xa34] ;  /* 0x000a3400015b7983 */ /* 0x002ee20000300800 */
[----:B0-----:R-:W-:-:S03]  /*15b50*/  @!P6 IMAD.MOV.U32 R17, RZ, RZ, R9 ;  /* 0x000000ffff11e224 */ /* 0x001fc600078e0009 */
[----:B------:R-:W3:Y:S01]  /*15b60*/  LDL R9, [R1+0x4bc] ;  /* 0x0004bc0001097983 */ /* 0x000ee20000100800 */
[----:B------:R-:W-:-:S03]  /*15b70*/  @!P6 IMAD.MOV.U32 R16, RZ, RZ, R8 ;  /* 0x000000ffff10e224 */ /* 0x000fc600078e0008 */
[----:B------:R-:W3:Y:S04]  /*15b80*/  LDL R8, [R1+0x4c0] ;  /* 0x0004c00001087983 */ /* 0x000ee80000100800 */
[----:B------:R4:W3:Y:S04]  /*15b90*/  @!P6 LDG.E.U16 R51, desc[UR24][R16.64] ;  /* 0x000000181033e981 */ /* 0x0008e8000c1e1500 */
[----:B------:R-:W3:Y:S01]  /*15ba0*/  LDL.LU R93, [R1+0xa30] ;  /* 0x000a3000015d7983 */ /* 0x000ee20000300800 */
[----:B----4-:R-:W-:-:S03]  /*15bb0*/  @!P6 IMAD.MOV.U32 R16, RZ, RZ, R6 ;  /* 0x000000ffff10e224 */ /* 0x010fc600078e0006 */
[----:B------:R-:W4:Y:S01]  /*15bc0*/  LDL R6, [R1+0x4e0] ;  /* 0x0004e00001067983 */ /* 0x000f220000100800 */
[----:B------:R-:W-:-:S03]  /*15bd0*/  @!P6 IMAD.MOV.U32 R17, RZ, RZ, R7 ;  /* 0x000000ffff11e224 */ /* 0x000fc600078e0007 */
[----:B------:R-:W4:Y:S04]  /*15be0*/  LDL R7, [R1+0x4dc] ;  /* 0x0004dc0001077983 */ /* 0x000f280000100800 */
[----:B------:R0:W-:Y:S04]  /*15bf0*/  STS.U16 [R0+UR10+0x9500], R92 ;  /* 0x0095005c00007988 */ /* 0x0001e8000800040a */
[----:B------:R1:W-:Y:S04]  /*15c00*/  STS.U16 [R0+UR10+0xd500], R86 ;  /* 0x00d5005600007988 */ /* 0x0003e8000800040a */
[----:B0-----:R-:W4:Y:S04]  /*15c10*/  LDL.LU R92, [R1+0xa2c] ;  /* 0x000a2c00015c7983 */ /* 0x001f280000300800 */
[----:B-1----:R-:W4:Y:S04]  /*15c20*/  LDL.LU R86, [R1+0xa28] ;  /* 0x000a280001567983 */ /* 0x002f280000300800 */
[----:B--2---:R0:W2:Y:S02]  /*15c30*/  @!P6 LDG.E.U16 R78, desc[UR24][R10.64] ;  /* 0x000000180a4ee981 */ /* 0x0040a4000c1e1500 */
[----:B0-----:R-:W-:-:S02]  /*15c40*/  @!P6 IMAD.MOV.U32 R10, RZ, RZ, R4 ;  /* 0x000000ffff0ae224 */ /* 0x001fc400078e0004 */
[----:B---3--:R-:W-:Y:S01]  /*15c50*/  @!P6 IMAD.MOV.U32 R11, RZ, RZ, R5 ;  /* 0x000000ffff0be224 */ /* 0x008fe200078e0005 */
[----:B------:R-:W3:Y:S04]  /*15c60*/  LDL R4, [R1+0x500] ;  /* 0x0005000001047983 */ /* 0x000ee80000100800 */
[----:B------:R-:W3:Y:S01]  /*15c70*/  LDL R5, [R1+0x4fc] ;  /* 0x0004fc0001057983 */ /* 0x000ee20000100800 */
[----:B------:R-:W-:Y:S02]  /*15c80*/  PRMT R79, RZ, 0x7610, R79 ;  /* 0x00007610ff4f7816 */ /* 0x000fe4000000004f */
[----:B------:R-:W-:Y:S01]  /*15c90*/  PRMT R61, RZ, 0x7610, R61 ;  /* 0x00007610ff3d7816 */ /* 0x000fe2000000003d */
[----:B------:R0:W-:Y:S01]  /*15ca0*/  STS.U16 [R0+UR10+0x9900], R87 ;  /* 0x0099005700007988 */ /* 0x0001e2000800040a */
[----:B------:R-:W-:-:S03]  /*15cb0*/  PRMT R80, RZ, 0x7610, R80 ;  /* 0x00007610ff507816 */ /* 0x000fc60000000050 */
[----:B------:R-:W2:Y:S04]  /*15cc0*/  @!P6 LDG.E.U16 R79, desc[UR24][R10.64] ;  /* 0x000000180a4fe981 */ /* 0x000ea8000c1e1500 */
[----:B------:R1:W-:Y:S04]  /*15cd0*/  STS.U16 [R0+UR10+0xd900], R88 ;  /* 0x00d9005800007988 */ /* 0x0003e8000800040a */
[----:B0-----:R-:W2:Y:S04]  /*15ce0*/  LDL.LU R87, [R1+0xa24] ;  /* 0x000a240001577983 */ /* 0x001ea80000300800 */
[----:B------:R-:W2:Y:S04]  /*15cf0*/  LDL R11, [R1+0x51c] ;  /* 0x00051c00010b7983 */ /* 0x000ea80000100800 */
[----:B------:R-:W2:Y:S01]  /*15d00*/  LDL R10, [R1+0x520] ;  /* 0x00052000010a7983 */ /* 0x000ea20000100800 */
[----:B------:R-:W-:-:S03]  /*15d10*/  PRMT R82, RZ, 0x7610, R82 ;  /* 0x00007610ff527816 */ /* 0x000fc60000000052 */
[----:B-1----:R-:W2:Y:S04]  /*15d20*/  LDL.LU R88, [R1+0xa20] ;  /* 0x000a200001587983 */ /* 0x002ea80000300800 */
[----:B------:R4:W2:Y:S04]  /*15d30*/  @!P6 LDG.E.U16 R61, desc[UR24][R16.64] ;  /* 0x00000018103de981 */ /* 0x0008a8000c1e1500 */
[----:B------:R-:W2:Y:S01]  /*15d40*/  @!P6 LDG.E.U16 R80, desc[UR24][R8.64] ;  /* 0x000000180850e981 */ /* 0x000ea2000c1e1500 */
[----:B----4-:R-:W-:-:S03]  /*15d50*/  @!P6 IMAD.MOV.U32 R16, RZ, RZ, R6 ;  /* 0x000000ffff10e224 */ /* 0x010fc600078e0006 */
[----:B------:R-:W4:Y:S01]  /*15d60*/  LDL R6, [R1+0x560] ;  /* 0x0005600001067983 */ /* 0x000f220000100800 */
[----:B------:R-:W-:-:S03]  /*15d70*/  @!P6 IMAD.MOV.U32 R17, RZ, RZ, R7 ;  /* 0x000000ffff11e224 */ /* 0x000fc600078e0007 */
[----:B------:R-:W4:Y:S04]  /*15d80*/  LDL R9, [R1+0x53c] ;  /* 0x00053c0001097983 */ /* 0x000f280000100800 */
[----:B------:R-:W4:Y:S04]  /*15d90*/  LDL R8, [R1+0x540] ;  /* 0x0005400001087983 */ /* 0x000f280000100800 */
[----:B------:R-:W4:Y:S04]  /*15da0*/  LDL R7, [R1+0x55c] ;  /* 0x00055c0001077983 */ /* 0x000f280000100800 */
[----:B------:R0:W-:Y:S04]  /*15db0*/  STS.U16 [R0+UR10+0x9d00], R89 ;  /* 0x009d005900007988 */ /* 0x0001e8000800040a */
[----:B0-----:R-:W4:Y:S04]  /*15dc0*/  LDL.LU R89, [R1+0xa1c] ;  /* 0x000a1c0001597983 */ /* 0x001f280000300800 */
[----:B---3--:R-:W3:Y:S04]  /*15dd0*/  @!P6 LDG.E.U16 R82, desc[UR24][R4.64] ;  /* 0x000000180452e981 */ /* 0x008ee8000c1e1500 */
[----:B------:R-:W3:Y:S04]  /*15de0*/  LDL R5, [R1+0x57c] ;  /* 0x00057c0001057983 */ /* 0x000ee80000100800 */
[----:B------:R-:W3:Y:S01]  /*15df0*/  LDL R4, [R1+0x580] ;  /* 0x0005800001047983 */ /* 0x000ee20000100800 */
[----:B------:R-:W-:-:S03]  /*15e00*/  PRMT R84, RZ, 0x7610, R84 ;  /* 0x00007610ff547816 */ /* 0x000fc60000000054 */
[----:B------:R0:W-:Y:S01]  /*15e10*/  STS.U16 [R0+UR10+0xdd00], R65 ;  /* 0x00dd004100007988 */ /* 0x0001e2000800040a */
[----:B------:R-:W-:Y:S02]  /*15e20*/  PRMT R85, RZ, 0x7610, R85 ;  /* 0x00007610ff557816 */ /* 0x000fe40000000055 */
[----:B0-----:R-:W-:-:S05]  /*15e30*/  LOP3.LUT R0, R2, 0x30, RZ, 0x3c, !PT ;  /* 0x0000003002007812 */ /* 0x001fca00078e3cff */
[----:B--2---:R0:W-:Y:S04]  /*15e40*/  STS.U16 [R0+UR10+0x8180], R88 ;  /* 0x0081805800007988 */ /* 0x0041e8000800040a */
[----:B------:R1:W-:Y:S04]  /*15e50*/  STS.U16 [R0+UR10+0xc180], R87 ;  /* 0x00c1805700007988 */ /* 0x0003e8000800040a */
[----:B0-----:R-:W2:Y:S04]  /*15e60*/  LDL.LU R88, [R1+0xa18] ;  /* 0x000a180001587983 */ /* 0x001ea80000300800 */
[----:B-1----:R-:W2:Y:S04]  /*15e70*/  LDL.LU R87, [R1+0xa14] ;  /* 0x000a140001577983 */ /* 0x002ea80000300800 */
[----:B----4-:R0:W4:Y:S04]  /*15e80*/  @!P6 LDG.E.U16 R84, desc[UR24][R8.64] ;  /* 0x000000180854e981 */ /* 0x010128000c1e1500 */
[----:B------:R1:W-:Y:S01]  /*15e90*/  STS.U16 [R0+UR10+0x8580], R86 ;  /* 0x0085805600007988 */ /* 0x0003e2000800040a */
[----:B0-----:R-:W-:-:S02]  /*15ea0*/  @!P6 IMAD.MOV.U32 R8, RZ, RZ, R6 ;  /* 0x000000ffff08e224 */ /* 0x001fc400078e0006 */
[----:B------:R-:W-:Y:S01]  /*15eb0*/  @!P6 IMAD.MOV.U32 R9, RZ, RZ, R7 ;  /* 0x000000ffff09e224 */ /* 0x000fe200078e0007 */
[----:B------:R-:W4:Y:S04]  /*15ec0*/  LDL R6, [R1+0x5a0] ;  /* 0x0005a00001067983 */ /* 0x000f280000100800 */
[----:B------:R-:W4:Y:S04]  /*15ed0*/  LDL R7, [R1+0x59c] ;  /* 0x00059c0001077983 */ /* 0x000f280000100800 */
[----:B------:R3:W4:Y:S04]  /*15ee0*/  @!P6 LDG.E.U16 R85, desc[UR24][R8.64] ;  /* 0x000000180855e981 */ /* 0x000728000c1e1500 */
[----:B-1----:R-:W4:Y:S04]  /*15ef0*/  LDL.LU R86, [R1+0xa10] ;  /* 0x000a100001567983 */ /* 0x002f280000300800 */
[----:B------:R-:W4:Y:S01]  /*15f00*/  LDL.LU R42, [R1+0x674] ;  /* 0x00067400012a7983 */ /* 0x000f220000300800 */
[----:B---3--:R-:W-:-:S03]  /*15f10*/  @!P6 IMAD.MOV.U32 R9, RZ, RZ, R5 ;  /* 0x000000ffff09e224 */ /* 0x008fc600078e0005 */
[----:B------:R-:W3:Y:S01]  /*15f20*/  LDL R5, [R1+0x5bc] ;  /* 0x0005bc0001057983 */ /* 0x000ee20000100800 */
[----:B------:R-:W-:-:S03]  /*15f30*/  @!P6 IMAD.MOV.U32 R8, RZ, RZ, R4 ;  /* 0x000000ffff08e224 */ /* 0x000fc600078e0004 */
[----:B------:R-:W3:Y:S01]  /*15f40*/  LDL R4, [R1+0x5c0] ;  /* 0x0005c00001047983 */ /* 0x000ee20000100800 */
[----:B------:R-:W-:Y:S02]  /*15f50*/  PRMT R81, RZ, 0x7610, R81 ;  /* 0x00007610ff517816 */ /* 0x000fe40000000051 */
[----:B------:R-:W-:Y:S01]  /*15f60*/  PRMT R83, RZ, 0x7610, R83 ;  /* 0x00007610ff537816 */ /* 0x000fe20000000053 */
[----:B------:R-:W3:Y:S04]  /*15f70*/  LDL.LU R53, [R1+0x678] ;  /* 0x0006780001357983 */ /* 0x000ee80000300800 */
[----:B------:R-:W3:Y:S01]  /*15f80*/  @!P6 LDG.E.U16 R81, desc[UR24][R16.64] ;  /* 0x000000181051e981 */ /* 0x000ee2000c1e1500 */
[----:B------:R-:W-:-:S03]  /*15f90*/  PRMT R89, RZ, 0x7610, R89 ;  /* 0x00007610ff597816 */ /* 0x000fc60000000059 */
[----:B------:R0:W-:Y:S04]  /*15fa0*/  STS.U16 [R0+UR10+0xc580], R92 ;  /* 0x00c5805c00007988 */ /* 0x0001e8000800040a */
[----:B------:R-:W3:Y:S04]  /*15fb0*/  @!P6 LDG.E.U16 R83, desc[UR24][R10.64] ;  /* 0x000000180a53e981 */ /* 0x000ee8000c1e1500 */
[----:B------:R-:W3:Y:S04]  /*15fc0*/  LDL R17, [R1+0x5dc] ;  /* 0x0005dc0001117983 */ /* 0x000ee80000100800 */
[----:B------:R-:W3:Y:S01]  /*15fd0*/  LDL R16, [R1+0x5e0] ;  /* 0x0005e00001107983 */ /* 0x000ee20000100800 */
[----:B--2---:R-:W-:-:S03]  /*15fe0*/  PRMT R88, RZ, 0x7610, R88 ;  /* 0x00007610ff587816 */ /* 0x004fc60000000058 */
[----:B------:R-:W2:Y:S04]  /*15ff0*/  LDL.LU R55, [R1+0x67c] ;  /* 0x00067c0001377983 */ /* 0x000ea80000300800 */
[----:B0-----:R-:W2:Y:S04]  /*16000*/  LDL.LU R92, [R1+0xa0c] ;  /* 0x000a0c00015c7983 */ /* 0x001ea80000300800 */
[----:B------:R-:W2:Y:S04]  /*16010*/  LDL.LU R54, [R1+0x6a4] ;  /* 0x0006a40001367983 */ /* 0x000ea80000300800 */
[----:B------:R-:W2:Y:S04]  /*16020*/  LDL.LU R63, [R1+0x6a0] ;  /* 0x0006a000013f7983 */ /* 0x000ea80000300800 */
[----:B------:R-:W2:Y:S04]  /*16030*/  LDL.LU R62, [R1+0x418] ;  /* 0x00041800013e7983 */ /* 0x000ea80000300800 */
[----:B------:R-:W2:Y:S04]  /*16040*/  @!P6 LDG.E.U16 R88, desc[UR24][R8.64] ;  /* 0x000000180858e981 */ /* 0x000ea8000c1e1500 */
[----:B------:R-:W2:Y:S04]  /*16050*/  LDL.LU R65, [R1+0x414] ;  /* 0x0004140001417983 */ /* 0x000ea80000300800 */
[----:B------:R-:W2:Y:S04]  /*16060*/  LDL R11, [R1+0x5fc] ;  /* 0x0005fc00010b7983 */ /* 0x000ea80000100800 */
[----:B------:R-:W2:Y:S04]  /*16070*/  LDL R10, [R1+0x600] ;  /* 0x00060000010a7983 */ /* 0x000ea80000100800 */
[----:B------:R-:W2:Y:S04]  /*16080*/  LDL R9, [R1+0x61c] ;  /* 0x00061c0001097983 */ /* 0x000ea80000100800 */
[----:B------:R-:W2:Y:S04]  /*16090*/  LDL R8, [R1+0x620] ;  /* 0x0006200001087983 */ /* 0x000ea80000100800 */
[----:B------:R0:W-:Y:S04]  /*160a0*/  STS.U16 [R0+UR10+0x8980], R93 ;  /* 0x0089805d00007988 */ /* 0x0001e8000800040a */
[----:B----4-:R-:W4:Y:S04]  /*160b0*/  @!P6 LDG.E.U16 R89, desc[UR24][R6.64] ;  /* 0x000000180659e981 */ /* 0x010f28000c1e1500 */
[----:B0-----:R-:W4:Y:S04]  /*160c0*/  LDL.LU R93, [R1+0xa08] ;  /* 0x000a0800015d7983 */ /* 0x001f280000300800 */
[----:B------:R-:W4:Y:S04]  /*160d0*/  LDL R7, [R1+0x63c] ;  /* 0x00063c0001077983 */ /* 0x000f280000100800 */
[----:B------:R-:W4:Y:S04]  /*160e0*/  LDL R6, [R1+0x640] ;  /* 0x0006400001067983 */ /* 0x000f280000100800 */
[----:B------:R0:W-:Y:S04]  /*160f0*/  STS.U16 [R0+UR10+0xc980], R91 ;  /* 0x00c9805b00007988 */ /* 0x0001e8000800040a */
[----:B------:R1:W-:Y:S01]  /*16100*/  STS.U16 [R0+UR10+0x8d80], R3 ;  /* 0x008d800300007988 */ /* 0x0003e2000800040a */
[----:B---3--:R-:W-:-:S03]  /*16110*/  @!P6 IMAD.MOV.U32 R19, RZ, RZ, R5 ;  /* 0x000000ffff13e224 */ /* 0x008fc600078e0005 */
[----:B------:R-:W3:Y:S01]  /*16120*/  LDL R5, [R1+0x458] ;  /* 0x0004580001057983 */ /* 0x000ee20000100800 */
[----:B------:R-:W-:-:S03]  /*16130*/  @!P6 IMAD.MOV.U32 R18, RZ, RZ, R4 ;  /* 0x000000ffff12e224 */ /* 0x000fc600078e0004 */
[----:B------:R-:W3:Y:S04]  /*16140*/  LDL R4, [R1+0x460] ;  /* 0x0004600001047983 */ /* 0x000ee80000100800 */
[----:B0-----:R-:W3:Y:S04]  /*16150*/  LDL.LU R91, [R1+0xa04] ;  /* 0x000a0400015b7983 */ /* 0x001ee80000300800 */
[----:B-1----:R-:W3:Y:S01]  /*16160*/  LDL.LU R3, [R1+0xa00] ;  /* 0x000a000001037983 */ /* 0x002ee20000300800 */
[----:B------:R-:W-:Y:S02]  /*16170*/  PRMT R87, RZ, 0x7610, R87 ;  /* 0x00007610ff577816 */ /* 0x000fe40000000057 */
[----:B------:R-:W-:-:S06]  /*16180*/  PRMT R86, RZ, 0x7610, R86 ;  /* 0x00007610ff567816 */ /* 0x000fcc0000000056 */
[----:B------:R-:W3:Y:S04]  /*16190*/  @!P6 LDG.E.U16 R86, desc[UR24][R18.64] ;  /* 0x000000181256e981 */ /* 0x000ee8000c1e1500 */
[----:B------:R-:W3:Y:S01]  /*161a0*/  @!P6 LDG.E.U16 R87, desc[UR24][R16.64] ;  /* 0x000000181057e981 */ /* 0x000ee2000c1e1500 */
[----:B--2---:R-:W-:-:S06]  /*161b0*/  PRMT R92, RZ, 0x7610, R92 ;  /* 0x00007610ff5c7816 */ /* 0x004fcc000000005c */
[----:B------:R-:W2:Y:S01]  /*161c0*/  @!P6 LDG.E.U16 R92, desc[UR24][R8.64] ;  /* 0x00000018085ce981 */ /* 0x000ea2000c1e1500 */
[----:B----4-:R-:W-:-:S06]  /*161d0*/  PRMT R93, RZ, 0x7610, R93 ;  /* 0x00007610ff5d7816 */ /* 0x010fcc000000005d */
[----:B------:R-:W4:Y:S04]  /*161e0*/  @!P6 LDG.E.U16 R93, desc[UR24][R10.64] ;  /* 0x000000180a5de981 */ /* 0x000f28000c1e1500 */
[----:B------:R-:W2:Y:S04]  /*161f0*/  LDL.LU R11, [R1+0x744] ;  /* 0x00074400010b7983 */ /* 0x000ea80000300800 */
[----:B------:R-:W2:Y:S04]  /*16200*/  LDL.LU R10, [R1+0x740] ;  /* 0x00074000010a7983 */ /* 0x000ea80000300800 */
[----:B------:R-:W2:Y:S04]  /*16210*/  LDL.LU R8, [R1+0x724] ;  /* 0x0007240001087983 */ /* 0x000ea80000300800 */
[----:B------:R-:W2:Y:S04]  /*16220*/  LDL.LU R52, [R1+0x720] ;  /* 0x0007200001347983 */ /* 0x000ea80000300800 */
[----:B------:R-:W2:Y:S01]  /*16230*/  LDL.LU R71, [R1+0x704] ;  /* 0x0007040001477983 */ /* 0x000ea20000300800 */
[----:B---3--:R-:W-:-:S02]  /*16240*/  PRMT R91, RZ, 0x7610, R91 ;  /* 0x00007610ff5b7816 */ /* 0x008fc4000000005b */
[----:B------:R-:W-:-:S04]  /*16250*/  PRMT R3, RZ, 0x7610, R3 ;  /* 0x00007610ff037816 */ /* 0x000fc80000000003 */
[----:B------:R-:W3:Y:S04]  /*16260*/  @!P6 LDG.E.U16 R91, desc[UR24][R6.64] ;  /* 0x00000018065be981 */ /* 0x000ee8000c1e1500 */
[----:B------:R-:W3:Y:S04]  /*16270*/  @!P6 LDG.E.U16 R3, desc[UR24][R4.64] ;  /* 0x000000180403e981 */ /* 0x000ee8000c1e1500 */
[----:B------:R-:W3:Y:S04]  /*16280*/  LDL.LU R5, [R1+0x700] ;  /* 0x0007000001057983 */ /* 0x000ee80000300800 */
        /* <DEDUP_REMOVED lines=11> */
[----:B------:R0:W-:Y:S04]  /*16340*/  STS.U16 [R0+UR10+0xcd80], R42 ;  /* 0x00cd802a00007988 */ /* 0x0001e8000800040a */
[----:B------:R1:W-:Y:S04]  /*16350*/  STS.U16 [R0+UR10+0x9180], R53 ;  /* 0x0091803500007988 */ /* 0x0003e8000800040a */
[----:B------:R-:W4:Y:S04]  /*16360*/  LDL.LU R31, [R1+0x738] ;  /* 0x00073800011f7983 */ /* 0x000f280000300800 */
[----:B------:R0:W-:Y:S04]  /*16370*/  STS.U16 [R0+UR10+0xd180], R55 ;  /* 0x00d1803700007988 */ /* 0x0001e8000800040a */
[----:B------:R-:W4:Y:S04]  /*16380*/  LDL.LU R41, [R1+0x71c] ;  /* 0x00071c0001297983 */ /* 0x000f280000300800 */
[----:B------:R0:W-:Y:S04]  /*16390*/  STS.U16 [R0+UR10+0x9580], R54 ;  /* 0x0095803600007988 */ /* 0x0001e8000800040a */
[----:B------:R-:W4:Y:S04]  /*163a0*/  LDL.LU R40, [R1+0x718] ;  /* 0x0007180001287983 */ /* 0x000f280000300800 */
[----:B------:R0:W-:Y:S04]  /*163b0*/  STS.U16 [R0+UR10+0xd580], R63 ;  /* 0x00d5803f00007988 */ /* 0x0001e8000800040a */
[----:B------:R-:W4:Y:S04]  /*163c0*/  LDL.LU R43, [R1+0x6fc] ;  /* 0x0006fc00012b7983 */ /* 0x000f280000300800 */
[----:B------:R-:W-:Y:S04]  /*163d0*/  STS.U16 [R0+UR10+0x9980], R62 ;  /* 0x0099803e00007988 */ /* 0x000fe8000800040a */
[----:B0-----:R-:W4:Y:S04]  /*163e0*/  LDL.LU R42, [R1+0x6f8] ;  /* 0x0006f800012a7983 */ /* 0x001f280000300800 */
[----:B------:R-:W-:Y:S04]  /*163f0*/  STS.U16 [R0+UR10+0xd980], R65 ;  /* 0x00d9804100007988 */ /* 0x000fe8000800040a */
[----:B-1----:R-:W4:Y:S04]  /*16400*/  LDL.LU R53, [R1+0x6dc] ;  /* 0x0006dc0001357983 */ /* 0x002f280000300800 */
[----:B------:R-:W-:Y:S04]  /*16410*/  STS.U16 [R0+UR10+0x9d80], R64 ;  /* 0x009d804000007988 */ /* 0x000fe8000800040a */
[----:B------:R-:W4:Y:S04]  /*16420*/  LDL.LU R55, [R1+0x6d8] ;  /* 0x0006d80001377983 */ /* 0x000f280000300800 */
[----:B------:R0:W-:Y:S04]  /*16430*/  STS.U16 [R0+UR10+0xdd80], R70 ;  /* 0x00dd804600007988 */ /* 0x0001e8000800040a */
[----:B------:R-:W4:Y:S04]  /*16440*/  LDL.LU R54, [R1+0x6bc] ;  /* 0x0006bc0001367983 */ /* 0x000f280000300800 */
[----:B------:R-:W4:Y:S01]  /*16450*/  LDL.LU R63, [R1+0x6b8] ;  /* 0x0006b800013f7983 */ /* 0x000f220000300800 */
[----:B0-----:R-:W-:-:S03]  /*16460*/  LOP3.LUT R0, R2, 0x40, RZ, 0x3c, !PT ;  /* 0x0000004002007812 */ /* 0x001fc600078e3cff */
[----:B------:R-:W4:Y:S04]  /*16470*/  LDL.LU R62, [R1+0x694] ;  /* 0x00069400013e7983 */ /* 0x000f280000300800 */
[----:B------:R-:W4:Y:S04]  /*16480*/  LDL.LU R65, [R1+0x690] ;  /* 0x0006900001417983 */ /* 0x000f280000300800 */
[----:B------:R-:W4:Y:S04]  /*16490*/  LDL.LU R64, [R1+0x408] ;  /* 0x0004080001407983 */ /* 0x000f280000300800 */
[----:B------:R-:W4:Y:S04]  /*164a0*/  LDL.LU R70, [R1+0x404] ;  /* 0x0004040001467983 */ /* 0x000f280000300800 */
[----:B--2---:R0:W-:Y:S04]  /*164b0*/  STS.U16 [R0+UR10+0x8200], R11 ;  /* 0x0082000b00007988 */ /* 0x0041e8000800040a */
[----:B------:R1:W-:Y:S04]  /*164c0*/  STS.U16 [R0+UR10+0xc200], R10 ;  /* 0x00c2000a00007988 */ /* 0x0003e8000800040a */
[----:B------:R2:W-:Y:S04]  /*164d0*/  STS.U16 [R0+UR10+0x8600], R8 ;  /* 0x0086000800007988 */ /* 0x0005e8000800040a */
[----:B0-----:R-:W4:Y:S04]  /*164e0*/  LDL.LU R11, [R1+0x9fc] ;  /* 0x0009fc00010b7983 */ /* 0x001f280000300800 */
[----:B------:R0:W-:Y:S04]  /*164f0*/  STS.U16 [R0+UR10+0xc600], R52 ;  /* 0x00c6003400007988 */ /* 0x0001e8000800040a */
[----:B-1----:R-:W4:Y:S04]  /*16500*/  LDL.LU R10, [R1+0x9f8] ;  /* 0x0009f800010a7983 */ /* 0x002f280000300800 */
[----:B------:R1:W-:Y:S04]  /*16510*/  STS.U16 [R0+UR10+0x8a00], R71 ;  /* 0x008a004700007988 */ /* 0x0003e8000800040a */
[----:B--2---:R-:W2:Y:S04]  /*16520*/  LDL.LU R8, [R1+0x9f4] ;  /* 0x0009f40001087983 */ /* 0x004ea80000300800 */
[----:B0-----:R-:W2:Y:S04]  /*16530*/  LDL.LU R52, [R1+0x9f0] ;  /* 0x0009f00001347983 */ /* 0x001ea80000300800 */
[----:B-1----:R-:W2:Y:S04]  /*16540*/  LDL.LU R71, [R1+0x734] ;  /* 0x0007340001477983 */ /* 0x002ea80000300800 */
[----:B---3--:R-:W-:Y:S04]  /*16550*/  STS.U16 [R0+UR10+0xca00], R5 ;  /* 0x00ca000500007988 */ /* 0x008fe8000800040a */
[----:B----4-:R-:W-:Y:S04]  /*16560*/  STS.U16 [R0+UR10+0x8e00], R4 ;  /* 0x008e000400007988 */ /* 0x010fe8000800040a */
[----:B------:R-:W-:Y:S04]  /*16570*/  STS.U16 [R0+UR10+0xce00], R7 ;  /* 0x00ce000700007988 */ /* 0x000fe8000800040a */
[----:B------:R-:W-:Y:S04]  /*16580*/  STS.U16 [R0+UR10+0x9200], R6 ;  /* 0x0092000600007988 */ /* 0x000fe8000800040a */
[----:B------:R-:W-:Y:S04]  /*16590*/  STS.U16 [R0+UR10+0xd200], R9 ;  /* 0x00d2000900007988 */ /* 0x000fe8000800040a */
[----:B------:R-:W-:Y:S04]  /*165a0*/  STS.U16 [R0+UR10+0x9600], R17 ;  /* 0x0096001100007988 */ /* 0x000fe8000800040a */
[----:B------:R-:W-:Y:S04]  /*165b0*/  STS.U16 [R0+UR10+0xd600], R16 ;  /* 0x00d6001000007988 */ /* 0x000fe8000800040a */
[----:B------:R0:W-:Y:S04]  /*165c0*/  STS.U16 [R0+UR10+0x9a00], R29 ;  /* 0x009a001d00007988 */ /* 0x0001e8000800040a */
[----:B------:R-:W-:Y:S04]  /*165d0*/  STS.U16 [R0+UR10+0xda00], R30 ;  /* 0x00da001e00007988 */ /* 0x000fe8000800040a */
[----:B------:R-:W-:Y:S04]  /*165e0*/  STS.U16 [R0+UR10+0x9e00], R19 ;  /* 0x009e001300007988 */ /* 0x000fe8000800040a */
[----:B------:R1:W-:Y:S01]  /*165f0*/  STS.U16 [R0+UR10+0xde00], R18 ;  /* 0x00de001200007988 */ /* 0x0003e2000800040a */
[----:B0-----:R-:W-:-:S03]  /*16600*/  LOP3.LUT R29, R2, 0x50, RZ, 0x3c, !PT ;  /* 0x00000050021d7812 */ /* 0x001fc600078e3cff */
[----:B-1----:R-:W3:Y:S04]  /*16610*/  LDL.LU R0, [R1+0x730] ;  /* 0x0007300001007983 */ /* 0x002ee80000300800 */
        /* <DEDUP_REMOVED lines=8> */
[----:B------:R-:W4:Y:S04]  /*166a0*/  LDL.LU R17, [R1+0x6b0] ;  /* 0x0006b00001117983 */ /* 0x000f280000300800 */
[----:B0-----:R-:W4:Y:S04]  /*166b0*/  LDL.LU R28, [R1+0x68c] ;  /* 0x00068c00011c7983 */ /* 0x001f280000300800 */
        /* <DEDUP_REMOVED lines=13> */
[----:B------:R-:W4:Y:S04]  /*16790*/  LDL.LU R18, [R1+0x688] ;  /* 0x0006880001127983 */ /* 0x000f280000300800 */
[----:B0-----:R-:W4:Y:S04]  /*167a0*/  LDL.LU R70, [R1+0x400] ;  /* 0x0004000001467983 */ /* 0x001f280000300800 */
[----:B------:R-:W4:Y:S04]  /*167b0*/  LDL.LU R19, [R1+0x3fc] ;  /* 0x0003fc0001137983 */ /* 0x000f280000300800 */
[----:B------:R-:W4:Y:S04]  /*167c0*/  LDL.LU R31, [R1+0x72c] ;  /* 0x00072c00011f7983 */ /* 0x000f280000300800 */
[----:B------:R-:W4:Y:S04]  /*167d0*/  LDL.LU R40, [R1+0x728] ;  /* 0x0007280001287983 */ /* 0x000f280000300800 */
[----:B------:R-:W4:Y:S04]  /*167e0*/  LDL.LU R41, [R1+0x70c] ;  /* 0x00070c0001297983 */ /* 0x000f280000300800 */
[----:B------:R-:W4:Y:S04]  /*167f0*/  LDL.LU R42, [R1+0x708] ;  /* 0x00070800012a7983 */ /* 0x000f280000300800 */
[----:B--2---:R0:W-:Y:S04]  /*16800*/  STS.U16 [R29+UR10+0x9e80], R52 ;  /* 0x009e80341d007988 */ /* 0x0041e8000800040a */
[----:B------:R-:W2:Y:S04]  /*16810*/  LDL.LU R43, [R1+0x6ec] ;  /* 0x0006ec00012b7983 */ /* 0x000ea80000300800 */
[----:B------:R1:W-:Y:S04]  /*16820*/  STS.U16 [R29+UR10+0xde80], R8 ;  /* 0x00de80081d007988 */ /* 0x0003e8000800040a */
[----:B0-----:R-:W2:Y:S04]  /*16830*/  LDL.LU R52, [R1+0x6e8] ;  /* 0x0006e80001347983 */ /* 0x001ea80000300800 */
[----:B------:R-:W2:Y:S01]  /*16840*/  LDL.LU R53, [R1+0x6cc] ;  /* 0x0006cc0001357983 */ /* 0x000ea20000300800 */
[----:B-1----:R-:W-:-:S03]  /*16850*/  LOP3.LUT R29, R2, 0x60, RZ, 0x3c, !PT ;  /* 0x00000060021d7812 */ /* 0x002fc600078e3cff */
[----:B------:R-:W2:Y:S04]  /*16860*/  LDL.LU R54, [R1+0x6c8] ;  /* 0x0006c80001367983 */ /* 0x000ea80000300800 */
[----:B------:R-:W2:Y:S04]  /*16870*/  LDL.LU R55, [R1+0x6ac] ;  /* 0x0006ac0001377983 */ /* 0x000ea80000300800 */
[----:B------:R-:W2:Y:S04]  /*16880*/  LDL.LU R62, [R1+0x6a8] ;  /* 0x0006a800013e7983 */ /* 0x000ea80000300800 */
[----:B------:R-:W2:Y:S04]  /*16890*/  LDL.LU R63, [R1+0x684] ;  /* 0x00068400013f7983 */ /* 0x000ea80000300800 */
[----:B------:R-:W2:Y:S04]  /*168a0*/  LDL.LU R64, [R1+0x680] ;  /* 0x0006800001407983 */ /* 0x000ea80000300800 */
[----:B------:R-:W2:Y:S04]  /*168b0*/  LDL.LU R65, [R1+0x3f8] ;  /* 0x0003f80001417983 */ /* 0x000ea80000300800 */
[----:B------:R-:W2:Y:S04]  /*168c0*/  LDL.LU R8, [R1+0x3f4] ;  /* 0x0003f40001087983 */ /* 0x000ea80000300800 */
[----:B------:R0:W-:Y:S04]  /*168d0*/  STS.U16 [R29+UR10+0x8300], R71 ;  /* 0x008300471d007988 */ /* 0x0001e8000800040a */
[----:B0-----:R-:W2:Y:S04]  /*168e0*/  LDL.LU R71, [R1+0x9ec] ;  /* 0x0009ec0001477983 */ /* 0x001ea80000300800 */
[----:B---3--:R0:W-:Y:S04]  /*168f0*/  STS.U16 [R29+UR10+0xc300], R0 ;  /* 0x00c300001d007988 */ /* 0x0081e8000800040a */
[----:B----4-:R1:W-:Y:S04]  /*16900*/  STS.U16 [R29+UR10+0x8700], R4 ;  /* 0x008700041d007988 */ /* 0x0103e8000800040a */
[----:B------:R3:W-:Y:S04]  /*16910*/  STS.U16 [R29+UR10+0xc700], R5 ;  /* 0x00c700051d007988 */ /* 0x0007e8000800040a */
[----:B0-----:R-:W4:Y:S04]  /*16920*/  LDL.LU R0, [R1+0x9e8] ;  /* 0x0009e80001007983 */ /* 0x001f280000300800 */
[----:B-1----:R0:W5:Y:S04]  /*16930*/  LDL.LU R4, [R1+0x9e4] ;  /* 0x0009e40001047983 */ /* 0x0021680000300800 */
[----:B---3--:R0:W5:Y:S04]  /*16940*/  LDL.LU R5, [R1+0x9e0] ;  /* 0x0009e00001057983 */ /* 0x0081680000300800 */
[----:B------:R1:W-:Y:S04]  /*16950*/  STS.U16 [R29+UR10+0x8b00], R9 ;  /* 0x008b00091d007988 */ /* 0x0003e8000800040a */
[----:B------:R3:W-:Y:S04]  /*16960*/  STS.U16 [R29+UR10+0xcb00], R6 ;  /* 0x00cb00061d007988 */ /* 0x0007e8000800040a */
[----:B------:R0:W-:Y:S04]  /*16970*/  STS.U16 [R29+UR10+0x8f00], R7 ;  /* 0x008f00071d007988 */ /* 0x0001e8000800040a */
[----:B-1----:R-:W2:Y:S04]  /*16980*/  LDL.LU R9, [R1+0x9dc] ;  /* 0x0009dc0001097983 */ /* 0x002ea80000300800 */
[----:B---3--:R1:W5:Y:S04]  /*16990*/  LDL.LU R6, [R1+0x9d8] ;  /* 0x0009d80001067983 */ /* 0x0083680000300800 */
[----:B0-----:R1:W5:Y:S04]  /*169a0*/  LDL.LU R7, [R1+0x9d4] ;  /* 0x0009d40001077983 */ /* 0x0013680000300800 */
[----:B------:R0:W-:Y:S04]  /*169b0*/  STS.U16 [R29+UR10+0xcf00], R30 ;  /* 0x00cf001e1d007988 */ /* 0x0001e8000800040a */
[----:B------:R3:W-:Y:S04]  /*169c0*/  STS.U16 [R29+UR10+0x9300], R16 ;  /* 0x009300101d007988 */ /* 0x0007e8000800040a */
[----:B------:R1:W-:Y:S04]  /*169d0*/  STS.U16 [R29+UR10+0xd300], R17 ;  /* 0x00d300111d007988 */ /* 0x0003e8000800040a */
[----:B0-----:R-:W2:Y:S04]  /*169e0*/  LDL.LU R30, [R1+0x9d0] ;  /* 0x0009d000011e7983 */ /* 0x001ea80000300800 */
[----:B---3--:R0:W5:Y:S04]  /*169f0*/  LDL.LU R16, [R1+0x9cc] ;  /* 0x0009cc0001107983 */ /* 0x0081680000300800 */
[----:B-1----:R0:W5:Y:S04]  /*16a00*/  LDL.LU R17, [R1+0x9c8] ;  /* 0x0009c80001117983 */ /* 0x0021680000300800 */
[----:B------:R1:W-:Y:S04]  /*16a10*/  STS.U16 [R29+UR10+0x9700], R28 ;  /* 0x0097001c1d007988 */ /* 0x0003e8000800040a */
[----:B-1----:R-:W3:Y:S04]  /*16a20*/  LDL.LU R28, [R1+0x9c4] ;  /* 0x0009c400011c7983 */ /* 0x002ee80000300800 */
[----:B------:R1:W-:Y:S04]  /*16a30*/  STS.U16 [R29+UR10+0xd700], R18 ;  /* 0x00d700121d007988 */ /* 0x0003e8000800040a */
[----:B------:R0:W-:Y:S04]  /*16a40*/  STS.U16 [R29+UR10+0x9b00], R70 ;  /* 0x009b00461d007988 */ /* 0x0001e8000800040a */
[----:B-1----:R1:W5:Y:S04]  /*16a50*/  LDL.LU R18, [R1+0x9c0] ;  /* 0x0009c00001127983 */ /* 0x0023680000300800 */
[----:B------:R1:W-:Y:S01]  /*16a60*/  STS.U16 [R29+UR10+0xdb00], R19 ;  /* 0x00db00131d007988 */ /* 0x0003e2000800040a */
[----:B0-----:R-:W-:-:S03]  /*16a70*/  LOP3.LUT R70, R2, 0x70, RZ, 0x3c, !PT ;  /* 0x0000007002467812 */ /* 0x001fc600078e3cff */
[----:B-1----:R0:W5:Y:S04]  /*16a80*/  LDL.LU R19, [R1+0x9bc] ;  /* 0x0009bc0001137983 */ /* 0x0021680000300800 */
[----:B---3--:R1:W-:Y:S04]  /*16a90*/  STS.U16 [R29+UR10+0x9f00], R28 ;  /* 0x009f001c1d007988 */ /* 0x0083e8000800040a */
[----:B--2---:R2:W-:Y:S04]  /*16aa0*/  STS.U16 [R29+UR10+0xdf00], R30 ;  /* 0x00df001e1d007988 */ /* 0x0045e8000800040a */
[----:B------:R3:W-:Y:S04]  /*16ab0*/  STS.U16 [R70+UR10+0x8380], R31 ;  /* 0x0083801f46007988 */ /* 0x0007e8000800040a */
[----:B-1----:R0:W5:Y:S04]  /*16ac0*/  LDL.LU R28, [R1+0x9b8] ;  /* 0x0009b800011c7983 */ /* 0x0021680000300800 */
[----:B--2---:R0:W5:Y:S04]  /*16ad0*/  LDL.LU R29, [R1+0x9b4] ;  /* 0x0009b400011d7983 */ /* 0x0041680000300800 */
[----:B------:R0:W5:Y:S04]  /*16ae0*/  LDL.LU R30, [R1+0x9b0] ;  /* 0x0009b000011e7983 */ /* 0x0001680000300800 */
[----:B---3--:R0:W5:Y:S04]  /*16af0*/  LDL.LU R31, [R1+0x9ac] ;  /* 0x0009ac00011f7983 */ /* 0x0081680000300800 */
[----:B------:R1:W-:Y:S04]  /*16b00*/  STS.U16 [R70+UR10+0xc380], R40 ;  /* 0x00c3802846007988 */ /* 0x0003e8000800040a */
[----:B------:R2:W-:Y:S04]  /*16b10*/  STS.U16 [R70+UR10+0x8780], R41 ;  /* 0x0087802946007988 */ /* 0x0005e8000800040a */
[----:B------:R3:W-:Y:S04]  /*16b20*/  STS.U16 [R70+UR10+0xc780], R42 ;  /* 0x00c7802a46007988 */ /* 0x0007e8000800040a */
[----:B-1----:R0:W5:Y:S04]  /*16b30*/  LDL.LU R40, [R1+0x9a8] ;  /* 0x0009a80001287983 */ /* 0x0021680000300800 */
[----:B--2---:R0:W5:Y:S04]  /*16b40*/  LDL.LU R41, [R1+0x9a4] ;  /* 0x0009a40001297983 */ /* 0x0041680000300800 */
        /* <DEDUP_REMOVED lines=21> */
[----:B----4-:R3:W-:Y:S04]  /*16ca0*/  STS.U16 [R70+UR10+0xdf80], R0 ;  /* 0x00df800046007988 */ /* 0x0107e8000800040a */
[----:B-1----:R0:W5:Y:S04]  /*16cb0*/  LDL.LU R8, [R1+0x978] ;  /* 0x0009780001087983 */ /* 0x0021680000300800 */
[----:B--2---:R0:W5:Y:S04]  /*16cc0*/  LDL.LU R9, [R1+0x974] ;  /* 0x0009740001097983 */ /* 0x0041680000300800 */
[----:B---3--:R0:W5:Y:S04]  /*16cd0*/  LDL.LU R70, [R1+0x970] ;  /* 0x0009700001467983 */ /* 0x0081680000300800 */
[----:B------:R-:W2:Y:S04]  /*16ce0*/  LDL.LU R0, [R1+0x96c] ;  /* 0x00096c0001007983 */ /* 0x000ea80000300800 */
[----:B--2---:R1:W-:Y:S04]  /*16cf0*/  STS.U16 [R0+UR10+0x14000], R71 ;  /* 0x0140004700007988 */ /* 0x0043e8000800040a */
        /* <DEDUP_REMOVED lines=10> */
[----:B------:R1:W-:Y:S04]  /*16da0*/  STS.U16 [R0+UR10+0x17000], R12 ;  /* 0x0170000c00007988 */ /* 0x0003e8000800040a */
[----:B---3--:R0:W5:Y:S04]  /*16db0*/  LDL.LU R20, [R1+0x954] ;  /* 0x0009540001147983 */ /* 0x0081680000300800 */
[----:B------:R2:W-:Y:S01]  /*16dc0*/  STS.U16 [R0+UR10+0x15800], R21 ;  /* 0x0158001500007988 */ /* 0x0005e2000800040a */
[----:B-1----:R-:W-:-:S03]  /*16dd0*/  LOP3.LUT R12, R0, 0x20, RZ, 0x3c, !PT ;  /* 0x00000020000c7812 */ /* 0x002fc600078e3cff */
[----:B------:R1:W-:Y:S04]  /*16de0*/  STS.U16 [R0+UR10+0x15c00], R22 ;  /* 0x015c001600007988 */ /* 0x0003e8000800040a */
[----:B------:R3:W-:Y:S04]  /*16df0*/  STS.U16 [R0+UR10+0x16000], R23 ;  /* 0x0160001700007988 */ /* 0x0007e8000800040a */
[----:B--2---:R0:W5:Y:S04]  /*16e00*/  LDL.LU R21, [R1+0x950] ;  /* 0x0009500001157983 */ /* 0x0041680000300800 */
[----:B-1----:R0:W5:Y:S04]  /*16e10*/  LDL.LU R22, [R1+0x94c] ;  /* 0x00094c0001167983 */ /* 0x0021680000300800 */
[----:B---3--:R0:W5:Y:S04]  /*16e20*/  LDL.LU R23, [R1+0x948] ;  /* 0x0009480001177983 */ /* 0x0081680000300800 */
[----:B------:R1:W-:Y:S04]  /*16e30*/  STS.U16 [R0+UR10+0x16400], R32 ;  /* 0x0164002000007988 */ /* 0x0003e8000800040a */
[----:B------:R2:W-:Y:S04]  /*16e40*/  STS.U16 [R0+UR10+0x16800], R33 ;  /* 0x0168002100007988 */ /* 0x0005e8000800040a */
[----:B------:R3:W-:Y:S04]  /*16e50*/  STS.U16 [R0+UR10+0x16c00], R34 ;  /* 0x016c002200007988 */ /* 0x0007e8000800040a */
[----:B-1----:R0:W5:Y:S04]  /*16e60*/  LDL.LU R32, [R1+0x944] ;  /* 0x0009440001207983 */ /* 0x0021680000300800 */
[----:B------:R1:W-:Y:S04]  /*16e70*/  STS.U16 [R0+UR10+0x17400], R35 ;  /* 0x0174002300007988 */ /* 0x0003e8000800040a */
[----:B------:R4:W-:Y:S04]  /*16e80*/  STS.U16 [R0+UR10+0x17800], R44 ;  /* 0x0178002c00007988 */ /* 0x0009e8000800040a */
[----:B------:R0:W-:Y:S04]  /*16e90*/  STS.U16 [R0+UR10+0x17c00], R45 ;  /* 0x017c002d00007988 */ /* 0x0001e8000800040a */
[----:B--2---:R2:W5:Y:S04]  /*16ea0*/  LDL.LU R33, [R1+0x940] ;  /* 0x0009400001217983 */ /* 0x0045680000300800 */
[----:B------:R0:W-:Y:S04]  /*16eb0*/  STS.U16 [R12+UR10+0x14100], R46 ;  /* 0x0141002e0c007988 */ /* 0x0001e8000800040a */
[----:B---3--:R2:W5:Y:S04]  /*16ec0*/  LDL.LU R34, [R1+0x93c] ;  /* 0x00093c0001227983 */ /* 0x0085680000300800 */
[----:B------:R3:W-:Y:S04]  /*16ed0*/  STS.U16 [R12+UR10+0x14500], R47 ;  /* 0x0145002f0c007988 */ /* 0x0007e8000800040a */
[----:B-1----:R2:W5:Y:S04]  /*16ee0*/  LDL.LU R35, [R1+0x938] ;  /* 0x0009380001237983 */ /* 0x0025680000300800 */
[----:B------:R1:W-:Y:S04]  /*16ef0*/  STS.U16 [R12+UR10+0x14900], R56 ;  /* 0x014900380c007988 */ /* 0x0003e8000800040a */
[----:B----4-:R2:W5:Y:S04]  /*16f00*/  LDL.LU R44, [R1+0x934] ;  /* 0x00093400012c7983 */ /* 0x0105680000300800 */
[----:B------:R4:W-:Y:S04]  /*16f10*/  STS.U16 [R12+UR10+0x14d00], R57 ;  /* 0x014d00390c007988 */ /* 0x0009e8000800040a */
[----:B0-----:R2:W5:Y:S04]  /*16f20*/  LDL.LU R45, [R1+0x930] ;  /* 0x00093000012d7983 */ /* 0x0015680000300800 */
[----:B------:R0:W-:Y:S04]  /*16f30*/  STS.U16 [R12+UR10+0x15100], R58 ;  /* 0x0151003a0c007988 */ /* 0x0001e8000800040a */
[----:B------:R2:W5:Y:S04]  /*16f40*/  LDL.LU R46, [R1+0x92c] ;  /* 0x00092c00012e7983 */ /* 0x0005680000300800 */
        /* <DEDUP_REMOVED lines=10> */
[----:B------:R-:W-:Y:S04]  /*16ff0*/  STS.U16 [R12+UR10+0x16900], R74 ;  /* 0x0169004a0c007988 */ /* 0x000fe8000800040a */
[----:B---3--:R2:W5:Y:S04]  /*17000*/  LDL.LU R66, [R1+0x914] ;  /* 0x0009140001427983 */ /* 0x0085680000300800 */
[----:B------:R-:W-:Y:S04]  /*17010*/  STS.U16 [R12+UR10+0x16d00], R75 ;  /* 0x016d004b0c007988 */ /* 0x000fe8000800040a */
[----:B-1----:R2:W5:Y:S04]  /*17020*/  LDL.LU R67, [R1+0x910] ;  /* 0x0009100001437983 */ /* 0x0025680000300800 */
[----:B------:R1:W-:Y:S04]  /*17030*/  STS.U16 [R12+UR10+0x17100], R60 ;  /* 0x0171003c0c007988 */ /* 0x0003e8000800040a */
[----:B----4-:R2:W5:Y:S04]  /*17040*/  LDL.LU R68, [R1+0x90c] ;  /* 0x00090c0001447983 */ /* 0x0105680000300800 */
[----:B0-----:R2:W5:Y:S01]  /*17050*/  LDL.LU R69, [R1+0x908] ;  /* 0x0009080001457983 */ /* 0x0015620000300800 */
[----:B-1----:R-:W-:-:S03]  /*17060*/  LOP3.LUT R60, R0, 0x40, RZ, 0x3c, !PT ;  /* 0x00000040003c7812 */ /* 0x002fc600078e3cff */
[----:B------:R2:W5:Y:S04]  /*17070*/  LDL.LU R74, [R1+0x904] ;  /* 0x00090400014a7983 */ /* 0x0005680000300800 */
[----:B------:R0:W-:Y:S04]  /*17080*/  STS.U16 [R12+UR10+0x17500], R76 ;  /* 0x0175004c0c007988 */ /* 0x0001e8000800040a */
[----:B------:R2:W5:Y:S04]  /*17090*/  LDL.LU R75, [R1+0x900] ;  /* 0x00090000014b7983 */ /* 0x0005680000300800 */
[----:B------:R1:W-:Y:S04]  /*170a0*/  STS.U16 [R12+UR10+0x17900], R77 ;  /* 0x0179004d0c007988 */ /* 0x0003e8000800040a */
[----:B0-----:R2:W5:Y:S04]  /*170b0*/  LDL.LU R76, [R1+0x8fc] ;  /* 0x0008fc00014c7983 */ /* 0x0015680000300800 */
[----:B------:R0:W-:Y:S04]  /*170c0*/  STS.U16 [R12+UR10+0x17d00], R13 ;  /* 0x017d000d0c007988 */ /* 0x0001e8000800040a */
[----:B-1----:R2:W5:Y:S04]  /*170d0*/  LDL.LU R77, [R1+0x8f8] ;  /* 0x0008f800014d7983 */ /* 0x0025680000300800 */
[----:B------:R1:W-:Y:S04]  /*170e0*/  STS.U16 [R60+UR10+0x14200], R14 ;  /* 0x0142000e3c007988 */ /* 0x0003e8000800040a */
[----:B0-----:R2:W5:Y:S04]  /*170f0*/  LDL.LU R12, [R1+0x8f4] ;  /* 0x0008f400010c7983 */ /* 0x0015680000300800 */
[----:B------:R0:W-:Y:S04]  /*17100*/  STS.U16 [R60+UR10+0x14600], R15 ;  /* 0x0146000f3c007988 */ /* 0x0001e8000800040a */
[----:B------:R2:W5:Y:S04]  /*17110*/  LDL.LU R13, [R1+0x8f0] ;  /* 0x0008f000010d7983 */ /* 0x0005680000300800 */
[----:B------:R3:W-:Y:S04]  /*17120*/  STS.U16 [R60+UR10+0x14a00], R24 ;  /* 0x014a00183c007988 */ /* 0x0007e8000800040a */
[----:B-1----:R2:W5:Y:S04]  /*17130*/  LDL.LU R14, [R1+0x8ec] ;  /* 0x0008ec00010e7983 */ /* 0x0025680000300800 */
[----:B------:R1:W-:Y:S04]  /*17140*/  STS.U16 [R60+UR10+0x14e00], R25 ;  /* 0x014e00193c007988 */ /* 0x0003e8000800040a */
[----:B0-----:R2:W5:Y:S04]  /*17150*/  LDL.LU R15, [R1+0x8e8] ;  /* 0x0008e800010f7983 */ /* 0x0015680000300800 */
[----:B------:R0:W-:Y:S04]  /*17160*/  STS.U16 [R60+UR10+0x15200], R26 ;  /* 0x0152001a3c007988 */ /* 0x0001e8000800040a */
[----:B---3--:R2:W5:Y:S04]  /*17170*/  LDL.LU R24, [R1+0x8e4] ;  /* 0x0008e40001187983 */ /* 0x0085680000300800 */
        /* <DEDUP_REMOVED lines=16> */
[----:B---3--:R2:W5:Y:S01]  /*17280*/  LDL.LU R49, [R1+0x8c0] ;  /* 0x0008c00001317983 */ /* 0x0085620000300800 */
[----:B-1----:R-:W-:-:S03]  /*17290*/  LOP3.LUT R90, R0, 0x60, RZ, 0x3c, !PT ;  /* 0x00000060005a7812 */ /* 0x002fc600078e3cff */
[----:B------:R0:W-:Y:S04]  /*172a0*/  STS.U16 [R60+UR10+0x17600], R50 ;  /* 0x017600323c007988 */ /* 0x0001e8000800040a */
[----:B------:R1:W-:Y:S04]  /*172b0*/  STS.U16 [R60+UR10+0x17a00], R51 ;  /* 0x017a00333c007988 */ /* 0x0003e8000800040a */
[----:B------:R3:W-:Y:S04]  /*172c0*/  STS.U16 [R60+UR10+0x17e00], R61 ;  /* 0x017e003d3c007988 */ /* 0x0007e8000800040a */
[----:B0-----:R2:W5:Y:S04]  /*172d0*/  LDL.LU R50, [R1+0x8bc] ;  /* 0x0008bc0001327983 */ /* 0x0015680000300800 */
[----:B-1----:R2:W5:Y:S04]  /*172e0*/  LDL.LU R51, [R1+0x8b8] ;  /* 0x0008b80001337983 */ /* 0x0025680000300800 */
[----:B---3--:R2:W5:Y:S04]  /*172f0*/  LDL.LU R60, [R1+0x8b4] ;  /* 0x0008b400013c7983 */ /* 0x0085680000300800 */
[----:B------:R2:W5:Y:S04]  /*17300*/  LDL.LU R61, [R1+0x8b0] ;  /* 0x0008b000013d7983 */ /* 0x0005680000300800 */
[----:B------:R0:W-:Y:S04]  /*17310*/  STS.U16 [R90+UR10+0x14300], R78 ;  /* 0x0143004e5a007988 */ /* 0x0001e8000800040a */
[----:B------:R1:W-:Y:S04]  /*17320*/  STS.U16 [R90+UR10+0x14700], R79 ;  /* 0x0147004f5a007988 */ /* 0x0003e8000800040a */
[----:B------:R3:W-:Y:S04]  /*17330*/  STS.U16 [R90+UR10+0x14b00], R80 ;  /* 0x014b00505a007988 */ /* 0x0007e8000800040a */
[----:B0-----:R2:W5:Y:S04]  /*17340*/  LDL.LU R78, [R1+0x8ac] ;  /* 0x0008ac00014e7983 */ /* 0x0015680000300800 */
[----:B-1----:R2:W5:Y:S04]  /*17350*/  LDL.LU R79, [R1+0x8a8] ;  /* 0x0008a800014f7983 */ /* 0x0025680000300800 */
[----:B---3--:R2:W5:Y:S04]  /*17360*/  LDL.LU R80, [R1+0x8a4] ;  /* 0x0008a40001507983 */ /* 0x0085680000300800 */
        /* <DEDUP_REMOVED lines=24> */
[----:B------:R0:W-:Y:S01]  /*174f0*/  STS.U16 [R90+UR10+0x17f00], R3 ;  /* 0x017f00035a007988 */ /* 0x0001e2000800040a */
[----:B------:R1:W-:Y:S06]  /*17500*/  MEMBAR.ALL.CTA ;  /* 0x0000000000007992 */ /* 0x0003ec0000008000 */
[----:B-1----:R-:W1:Y:S04]  /*17510*/  FENCE.VIEW.ASYNC.S ;  /* 0x00000000000073c6 */ /* 0x002e680000000000 */
[----:B0-----:R2:W5:Y:S04]  /*17520*/  LDL.LU R90, [R1+0x870] ;  /* 0x00087000015a7983 */ /* 0x0015680000300800 */
[----:B------:R2:W5:Y:S01]  /*17530*/  LDL.LU R3, [R1+0x86c] ;  /* 0x00086c0001037983 */ /* 0x0005620000300800 */
[----:B------:R-:W-:-:S04]  /*17540*/  ULEA UR12, UR8, UR10, 0x3 ;  /* 0x0000000a080c7291 */ /* 0x000fc8000f8e18ff */
[----:B------:R-:W-:Y:S01]  /*17550*/  UIADD3 UR12, UPT, UPT, UR12, 0x18000, URZ ;  /* 0x000180000c0c7890 */ /* 0x000fe2000fffe0ff */
[----:B-1----:R-:W-:Y:S06]  /*17560*/  BAR.SYNC.DEFER_BLOCKING 0x0 ;  /* 0x0000000000007b1d */ /* 0x002fec0000010000 */
[----:B------:R-:W-:Y:S05]  /*17570*/  @P2 BRA `(.L_x_9) ;  /* 0x0000000000882947 */ /* 0x000fea0003800000 */
[----:B------:R-:W-:Y:S02]  /*17580*/  UIADD3 UR13, UPT, UPT, UR9, 0x80, URZ ;  /* 0x00000080090d7890 */ /* 0x000fe4000fffe0ff */
[----:B------:R-:W-:Y:S02]  /*17590*/  UIADD3 UR50, UPT, UPT, UR9, 0x80, URZ ;  /* 0x0000008009327890 */ /* 0x000fe4000fffe0ff */
[----:B------:R-:W-:Y:S01]  /*175a0*/  UIADD3 UR51, UPT, UPT, UR9, 0x80, URZ ;  /* 0x0000008009337890 */ /* 0x000fe2000fffe0ff */
[----:B------:R-:W-:Y:S01]  /*175b0*/  UMOV UR22, 0x0 ;  /* 0x0000000000167882 */ /* 0x000fe20000000000 */
[----:B------:R-:W-:Y:S01]  /*175c0*/  UMOV UR23, 0x8208010 ;  /* 0x0820801000177882 */ /* 0x000fe20000000000 */
[----:B------:R-:W-:Y:S01]  /*175d0*/  UMOV UR21, 0x40004040 ;  /* 0x4000404000157882 */ /* 0x000fe20000000000 */
[----:B------:R-:W-:Y:S02]  /*175e0*/  UIADD3 UR56, UPT, UPT, UR9, 0x80, URZ ;  /* 0x0000008009387890 */ /* 0x000fe4000fffe0ff */
[----:B------:R0:W-:Y:S01]  /*175f0*/  UTCHMMA gdesc[UR20], gdesc[UR14], tmem[UR9], tmem[UR22], idesc[UR23], UPT ;  /* 0x00ff160e140075ea */ /* 0x0001e2000b800009 */
[----:B------:R-:W-:Y:S01]  /*17600*/  UMOV UR42, 0x0 ;  /* 0x00000000002a7882 */ /* 0x000fe20000000000 */
[----:B------:R-:W-:Y:S01]  /*17610*/  UMOV UR43, 0x8208010 ;  /* 0x08208010002b7882 */ /* 0x000fe20000000000 */
[----:B------:R-:W-:Y:S01]  /*17620*/  UMOV UR44, 0x0 ;  /* 0x00000000002c7882 */ /* 0x000fe20000000000 */
[----:B------:R-:W-:Y:S01]  /*17630*/  UMOV UR45, 0x8208010 ;  /* 0x08208010002d7882 */ /* 0x000fe20000000000 */
        /* <DEDUP_REMOVED lines=11> */
[----:B------:R-:W-:Y:S01]  /*176f0*/  UMOV UR6, UR12 ;  /* 0x0000000c00067c82 */ /* 0x000fe20008000000 */
[----:B------:R-:W-:Y:S01]  /*17700*/  UMOV UR7, URZ ;  /* 0x000000ff00077c82 */ /* 0x000fe20008000000 */
[----:B------:R0:W-:Y:S01]  /*17710*/  UTCHMMA gdesc[UR34], gdesc[UR14], tmem[UR13], tmem[UR48], idesc[UR49], UPT ;  /* 0x00ff300e220075ea */ /* 0x0001e2000b80000d */
[----:B------:R-:W-:Y:S01]  /*17720*/  UMOV UR58, 0x0 ;  /* 0x00000000003a7882 */ /* 0x000fe20000000000 */
[----:B------:R-:W-:Y:S01]  /*17730*/  UMOV UR59, 0x8208010 ;  /* 0x08208010003b7882 */ /* 0x000fe20000000000 */
[----:B------:R0:W-:Y:S01]  /*17740*/  UTCHMMA gdesc[UR36], gdesc[UR18], tmem[UR50], tmem[UR52], idesc[UR53], UPT ;  /* 0x00ff3412240075ea */ /* 0x0001e2000b800032 */
[----:B------:R-:W-:Y:S01]  /*17750*/  UMOV UR4, UR6 ;  /* 0x0000000600047c82 */ /* 0x000fe20008000000 */
[----:B------:R0:W-:Y:S01]  /*17760*/  UTCHMMA gdesc[UR38], gdesc[UR28], tmem[UR51], tmem[UR54], idesc[UR55], UPT ;  /* 0x00ff361c260075ea */ /* 0x0001e2000b800033 */
[----:B------:R0:W-:Y:S01]  /*17770*/  UTCHMMA gdesc[UR40], gdesc[UR32], tmem[UR56], tmem[UR58], idesc[UR59], UPT ;  /* 0x00ff3a20280075ea */ /* 0x0001e2000b800038 */
[----:B------:R0:W-:Y:S01]  /*17780*/  UTCBAR [UR4], URZ ;  /* 0x000000ff040073e9 */ /* 0x0001e200080000ff */
[----:B------:R-:W-:Y:S01]  /*17790*/  NOP ;  /* 0x0000000000007918 */ /* 0x000fe20000000000 */
.L_x_9:
[----:B------:R1:W-:Y:S04]  /*177a0*/  STL [R1+0x870], R2 ;  /* 0x0008700201007387 */ /* 0x0003e80000100800 */
[----:B-1----:R-:W3:Y:S04]  /*177b0*/  LDL R2, [R1+0x83c] ;  /* 0x00083c0001027983 */ /* 0x002ee80000100800 */
[----:B------:R1:W-:Y:S04]  /*177c0*/  STL [R1+0x86c], R0 ;  /* 0x00086c0001007387 */ /* 0x0003e80000100800 */
[----:B-1----:R-:W3:Y:S01]  /*177d0*/  LDL R0, [R1+0x30c] ;  /* 0x00030c0001007983 */ /* 0x002ee20000100800 */
[----:B------:R-:W-:-:S04]  /*177e0*/  UIADD3 UR8, UPT, UPT, UR8, 0x1, URZ ;  /* 0x0000000108087890 */ /* 0x000fc8000fffe0ff */
[----:B------:R-:W-:-:S04]  /*177f0*/  UISETP.GT.AND UP1, UPT, UR8, 0x1, UPT ;  /* 0x000000010800788c */ /* 0x000fc8000bf24270 */
[----:B0-----:R-:W-:Y:S02]  /*17800*/  USEL UR4, URZ, 0x1, !UP1 ;  /* 0x00000001ff047887 */ /* 0x001fe4000c800000 */
[----:B------:R-:W-:Y:S01]  /*17810*/  USEL UR8, UR8, URZ, !UP1 ;  /* 0x000000ff08087287 */ /* 0x000fe2000c800000 */
[----:B---3--:R-:W-:Y:S02]  /*17820*/  ISETP.NE.U32.AND P0, PT, R0, R2, PT ;  /* 0x000000020000720c */ /* 0x008fe40003f05070 */
[----:B------:R1:W5:Y:S04]  /*17830*/  LDL.LU R2, [R1+0x870] ;  /* 0x0008700001027983 */ /* 0x0003680000300800 */
[----:B------:R1:W5:Y:S01]  /*17840*/  LDL.LU R0, [R1+0x86c] ;  /* 0x00086c0001007983 */ /* 0x0003620000300800 */
[----:B------:R-:W-:-:S03]  /*17850*/  ULOP3.LUT UR6, UR5, UR4, URZ, 0x3c, !UPT ;  /* 0x0000000405067292 */ /* 0x000fc6000f8e3cff */
[----:B------:R-:W-:-:S04]  /*17860*/  UMOV UR4, UR5 ;  /* 0x0000000500047c82 */ /* 0x000fc80008000000 */
[----:B------:R-:W-:Y:S01]  /*17870*/  UMOV UR5, UR6 ;  /* 0x0000000600057c82 */ /* 0x000fe20008000000 */
[----:B-1----:R-:W-:Y:S05]  /*17880*/  @P0 BRA `(.L_x_10) ;  /* 0xffffff3400b00947 */ /* 0x002fea000383ffff */
.L_x_7:
[----:B-----5:R-:W3:Y:S02]  /*17890*/  LDL.LU R92, [R1+0x868] ;  /* 0x00086800015c7983 */ /* 0x020ee40000300800 */
[----:B---3--:R-:W-:-:S13]  /*178a0*/  ISETP.GE.AND P0, PT, R92, 0x40, PT ;  /* 0x000000405c00780c */ /* 0x008fda0003f06270 */
[----:B------:R-:W-:Y:S05]  /*178b0*/  @!P0 BRA `(.L_x_11) ;  /* 0x0000000000108947 */ /* 0x000fea0003800000 */
[----:B------:R-:W-:-:S06]  /*178c0*/  USHF.L.U32 UR4, UR4, 0x1f, URZ ;  /* 0x0000001f04047899 */ /* 0x000fcc00080006ff */
[----:B------:R-:W-:-:S04]  /*178d0*/  IMAD.U32 R0, RZ, RZ, UR4 ;  /* 0x00000004ff007e24 */ /* 0x000fc8000f8e00ff */
[----:B------:R-:W1:Y:S02]  /*178e0*/  SYNCS.PHASECHK.TRANS64.TRYWAIT P0, [UR12], R0 ;  /* 0x00000000ff0075a7 */ /* 0x000e64000800110c */
[----:B-1----:R-:W-:Y:S05]  /*178f0*/  @!P0 BRA `(.L_x_12) ;  /* 0x0000008400dc8947 */ /* 0x002fea0003800000 */
.L_x_11:
[----:B------:R-:W-:Y:S08]  /*17900*/  BAR.SYNC.DEFER_BLOCKING 0x0 ;  /* 0x0000000000007b1d */ /* 0x000ff00000010000 */
[----:B0-----:R-:W0:Y:S01]  /*17910*/  LDC R3, c[0x0][0x3b4] ;  /* 0x0000ed00ff037b82 */ /* 0x001e220000000800 */
[----:B------:R-:W1:Y:S01]  /*17920*/  LDCU.128 UR4, c[0x0][0x390] ;  /* 0x00007200ff0477ac */ /* 0x000e620008000c00 */
[----:B------:R-:W3:Y:S01]  /*17930*/  LDL.LU R92, [R1+0x304] ;  /* 0x00030400015c7983 */ /* 0x000ee20000300800 */
[----:B------:R-:W4:Y:S01]  /*17940*/  LDCU.64 UR32, c[0x0][0x398] ;  /* 0x00007300ff2077ac */ /* 0x000f220008000a00 */
[----:B------:R-:W5:Y:S01]  /*17950*/  LDCU UR8, c[0x0][0x3b8] ;  /* 0x00007700ff0877ac */ /* 0x000f620008000800 */
[----:B------:R-:W3:Y:S01]  /*17960*/  LDCU.64 UR12, c[0x0][0x398] ;  /* 0x00007300ff0c77ac */ /* 0x000ee20008000a00 */
[----:B------:R-:W2:Y:S01]  /*17970*/  LDCU.64 UR16, c[0x0][0x398] ;  /* 0x00007300ff1077ac */ /* 0x000ea20008000a00 */
[----:B------:R-:W1:Y:S02]  /*17980*/  @!P1 SYNCS.CCTL.IV [UR10+0x18000] ;  /* 0x01800000ff0099b1 */ /* 0x000e64000800000a */
[----:B-1----:R-:W-:Y:S06]  /*17990*/  BAR.SYNC.DEFER_BLOCKING 0x0 ;  /* 0x0000000000007b1d */ /* 0x002fec0000010000 */
[----:B------:R-:W1:Y:S01]  /*179a0*/  LDCU.64 UR28, c[0x0][0x398] ;  /* 0x00007300ff1c77ac */ /* 0x000e620008000a00 */
[----:B------:R-:W1:Y:S01]  /*179b0*/  LDTM.x64 R4, tmem[UR11] ;  /* 0x0000000b000479ee */ /* 0x000e620008340000 */
[----:B------:R-:W0:Y:S01]  /*179c0*/  LDCU.64 UR22, c[0x0][0x398] ;  /* 0x00007300ff1677ac */ /* 0x000e220008000a00 */
[----:B------:R-:W0:Y:S01]  /*179d0*/  LDCU.64 UR14, c[0x0][0x398] ;  /* 0x00007300ff0e77ac */ /* 0x000e220008000a00 */
[----:B------:R-:W0:Y:S01]  /*179e0*/  LDCU.64 UR26, c[0x0][0x398] ;  /* 0x00007300ff1a77ac */ /* 0x000e220008000a00 */
[----:B------:R-:W0:Y:S01]  /*179f0*/  LDCU.64 UR30, c[0x0][0x398] ;  /* 0x00007300ff1e77ac */ /* 0x000e220008000a00 */
[----:B------:R-:W0:Y:S01]  /*17a00*/  @!P1 SYNCS.CCTL.IV [UR10+0x18008] ;  /* 0x01800800ff0099b1 */ /* 0x000e22000800000a */
[----:B------:R-:W0:Y:S01]  /*17a10*/  LDCU.64 UR18, c[0x0][0x398] ;  /* 0x00007300ff1277ac */ /* 0x000e220008000a00 */
[----:B------:R-:W0:Y:S01]  /*17a20*/  LDCU.64 UR20, c[0x0][0x398] ;  /* 0x00007300ff1477ac */ /* 0x000e220008000a00 */
[----:B-1----:R-:W-:Y:S01]  /*17a30*/  STL.64 [R1+0x200], R4 ;  /* 0x0002000401007387 */ /* 0x002fe20000100a00 */
[----:B------:R-:W1:Y:S03]  /*17a40*/  LDCU UR34, c[0x0][0x398] ;  /* 0x00007300ff2277ac */ /* 0x000e660008000800 */
[----:B------:R-:W-:Y:S01]  /*17a50*/  STL.64 [R1+0x208], R6 ;  /* 0x0002080601007387 */ /* 0x000fe20000100a00 */
[----:B------:R-:W0:Y:S03]  /*17a60*/  LDCU UR35, c[0x0][0x398] ;  /* 0x00007300ff2377ac */ /* 0x000e260008000800 */
[----:B------:R-:W-:Y:S01]  /*17a70*/  STL [R1+0x210], R8 ;  /* 0x0002100801007387 */ /* 0x000fe20000100800 */
[----:B------:R-:W0:Y:S03]  /*17a80*/  LDCU UR36, c[0x0][0x398] ;  /* 0x00007300ff2477ac */ /* 0x000e260008000800 */
[----:B------:R-:W-:Y:S04]  /*17a90*/  STL.64 [R1+0x218], R10 ;  /* 0x0002180a01007387 */ /* 0x000fe80000100a00 */
        /* <DEDUP_REMOVED lines=13> */
[----:B------:R-:W-:Y:S01]  /*17b70*/  STL.64 [R1+0x288], R38 ;  /* 0x0002882601007387 */ /* 0x000fe20000100a00 */
[----:B0-----:R-:W-:-:S03]  /*17b80*/  IMAD.MOV.U32 R33, RZ, RZ, R9 ;  /* 0x000000ffff217224 */ /* 0x001fc600078e0009 */
        /* <DEDUP_REMOVED lines=14> */
[----:B------:R-:W2:Y:S04]  /*17c70*/  LDL.LU R32, [R1+0x210] ;  /* 0x0002100001207983 */ /* 0x000ea80000300800 */
[----:B------:R-:W3:Y:S04]  /*17c80*/  LDL.LU R31, [R1+0x20c] ;  /* 0x00020c00011f7983 */ /* 0x000ee80000300800 */
[----:B------:R-:W3:Y:S04]  /*17c90*/  LDL.LU R30, [R1+0x208] ;  /* 0x00020800011e7983 */ /* 0x000ee80000300800 */
[----:B------:R-:W4:Y:S04]  /*17ca0*/  LDL.LU R29, [R1+0x204] ;  /* 0x00020400011d7983 */ /* 0x000f280000300800 */
[----:B------:R-:W4:Y:S04]  /*17cb0*/  LDL.LU R28, [R1+0x200] ;  /* 0x00020000011c7983 */ /* 0x000f280000300800 */
[----:B------:R-:W5:Y:S04]  /*17cc0*/  LDL.LU R26, [R1+0x240] ;  /* 0x00024000011a7983 */ /* 0x000f680000300800 */
        /* <DEDUP_REMOVED lines=18> */
[----:B--2---:R-:W-:Y:S04]  /*17df0*/  STL.64 [R1+0x8f0], R32 ;  /* 0x0008f02001007387 */ /* 0x004fe80000100a00 */
[----:B---3--:R-:W-:Y:S04]  /*17e00*/  STL.64 [R1+0x8e8], R30 ;  /* 0x0008e81e01007387 */ /* 0x008fe80000100a00 */
[----:B----4-:R-:W-:Y:S04]  /*17e10*/  STL.64 [R1+0x8e0], R28 ;  /* 0x0008e01c01007387 */ /* 0x010fe80000100a00 */
[----:B-----5:R-:W-:Y:S04]  /*17e20*/  STL [R1+0x8dc], R26 ;  /* 0x0008dc1a01007387 */ /* 0x020fe80000100800 */
[----:B------:R0:W-:Y:S02]  /*17e30*/  STL [R1+0x8d8], R24 ;  /* 0x0008d81801007387 */ /* 0x0001e40000100800 */
[----:B0-----:R-:W0:Y:S02]  /*17e40*/  LDTM.x64 R24, tmem[UR11+0x40] ;  /* 0x0000400b001879ee */ /* 0x001e240008340000 */
[----:B0-----:R-:W-:Y:S01]  /*17e50*/  STL.64 [R1+0x100], R24 ;  /* 0x0001001801007387 */ /* 0x001fe20000100a00 */
[----:B------:R-:W-:-:S02]  /*17e60*/  IMAD.MOV.U32 R91, RZ, RZ, R87 ;  /* 0x000000ffff5b7224 */ /* 0x000fc400078e0057 */
[----:B------:R-:W-:Y:S01]  /*17e70*/  IMAD.MOV.U32 R89, RZ, RZ, R86 ;  /* 0x000000ffff597224 */ /* 0x000fe200078e0056 */
[----:B------:R-:W-:Y:S01]  /*17e80*/  STL.64 [R1+0x108], R26 ;  /* 0x0001081a01007387 */ /* 0x000fe20000100a00 */
        /* <DEDUP_REMOVED lines=29> */
[----:B------:R0:W-:Y:S04]  /*18060*/  STL [R1+0x1f0], R84 ;  /* 0x0001f05401007387 */ /* 0x0001e80000100800 */
[----:B------:R-:W2:Y:S04]  /*18070*/  LDL.LU.64 R86, [R1+0x930] ;  /* 0x0009300001567983 */ /* 0x000ea80000300a00 */
[----:B0-----:R-:W3:Y:S04]  /*18080*/  LDL.LU.64 R84, [R1+0x928] ;  /* 0x0009280001547983 */ /* 0x001ee80000300a00 */
[----:B------:R-:W4:Y:S04]  /*18090*/  LDL.LU.64 R82, [R1+0x920] ;  /* 0x0009200001527983 */ /* 0x000f280000300a00 */
[----:B------:R-:W5:Y:S04]  /*180a0*/  LDL.LU.64 R80, [R1+0x918] ;  /* 0x0009180001507983 */ /* 0x000f680000300a00 */
[----:B------:R-:W2:Y:S04]  /*180b0*/  LDL.LU.64 R78, [R1+0x910] ;  /* 0x00091000014e7983 */ /* 0x000ea80000300a00 */
[----:B------:R-:W2:Y:S04]  /*180c0*/  LDL.LU.64 R76, [R1+0x908] ;  /* 0x00090800014c7983 */ /* 0x000ea80000300a00 */
[----:B------:R-:W2:Y:S04]  /*180d0*/  LDL.LU.64 R74, [R1+0x900] ;  /* 0x00090000014a7983 */ /* 0x000ea80000300a00 */
[----:B------:R-:W2:Y:S04]  /*180e0*/  LDL.LU.64 R72, [R1+0x8f8] ;  /* 0x0008f80001487983 */ /* 0x000ea80000300a00 */
[----:B------:R-:W2:Y:S04]  /*180f0*/  LDL.LU.64 R32, [R1+0x8f0] ;  /* 0x0008f00001207983 */ /* 0x000ea80000300a00 */
[----:B------:R-:W2:Y:S04]  /*18100*/  LDL.LU.64 R30, [R1+0x8e8] ;  /* 0x0008e800011e7983 */ /* 0x000ea80000300a00 */
[----:B------:R-:W2:Y:S04]  /*18110*/  LDL.LU.64 R28, [R1+0x8e0] ;  /* 0x0008e000011c7983 */ /* 0x000ea80000300a00 */
[----:B------:R-:W2:Y:S04]  /*18120*/  LDL.LU R26, [R1+0x8dc] ;  /* 0x0008dc00011a7983 */ /* 0x000ea80000300800 */
[----:B------:R-:W2:Y:S04]  /*18130*/  LDL.LU R24, [R1+0x8d8] ;  /* 0x0008d80001187983 */ /* 0x000ea80000300800 */
[----:B------:R0:W-:Y:S04]  /*18140*/  STL [R1+0x86c], R91 ;  /* 0x00086c5b01007387 */ /* 0x0001e80000100800 */
[----:B0-----:R-:W2:Y:S04]  /*18150*/  LDL R91, [R1+0x300] ;  /* 0x00030000015b7983 */ /* 0x001ea80000100800 */
[----:B--2---:R-:W-:Y:S04]  /*18160*/  STL.64 [R1+0x8d0], R90 ;  /* 0x0008d05a01007387 */ /* 0x004fe80000100a00 */
[----:B------:R-:W-:Y:S04]  /*18170*/  STL.64 [R1+0x8c8], R88 ;  /* 0x0008c85801007387 */ /* 0x000fe80000100a00 */
[----:B------:R-:W-:Y:S04]  /*18180*/  STL.64 [R1+0x8c0], R86 ;  /* 0x0008c05601007387 */ /* 0x000fe80000100a00 */
[----:B---3--:R-:W-:Y:S04]  /*18190*/  STL.64 [R1+0x8b8], R84 ;  /* 0x0008b85401007387 */ /* 0x008fe80000100a00 */
[----:B----4-:R-:W-:Y:S04]  /*181a0*/  STL.64 [R1+0x8b0], R82 ;  /* 0x0008b05201007387 */ /* 0x010fe80000100a00 */
[----:B-----5:R-:W-:Y:S04]  /*181b0*/  STL.64 [R1+0x8a8], R80 ;  /* 0x0008a85001007387 */ /* 0x020fe80000100a00 */
[----:B------:R-:W-:Y:S04]  /*181c0*/  STL.64 [R1+0x8a0], R78 ;  /* 0x0008a04e01007387 */ /* 0x000fe80000100a00 */
[----:B------:R-:W-:Y:S04]  /*181d0*/  STL.64 [R1+0x898], R76 ;  /* 0x0008984c01007387 */ /* 0x000fe80000100a00 */
[----:B------:R-:W-:Y:S04]  /*181e0*/  STL.64 [R1+0x890], R74 ;  /* 0x0008904a01007387 */ /* 0x000fe80000100a00 */
[----:B------:R-:W-:Y:S04]  /*181f0*/  STL.64 [R1+0x888], R72 ;  /* 0x0008884801007387 */ /* 0x000fe80000100a00 */
[----:B------:R-:W-:Y:S04]  /*18200*/  STL.64 [R1+0x880], R32 ;  /* 0x0008802001007387 */ /* 0x000fe80000100a00 */
[----:B------:R-:W-:Y:S04]  /*18210*/  STL.64 [R1+0x878], R30 ;  /* 0x0008781e01007387 */ /* 0x000fe80000100a00 */
[----:B------:R0:W-:Y:S02]  /*18220*/  STL.64 [R1+0x870], R28 ;  /* 0x0008701c01007387 */ /* 0x0001e40000100a00 */
[----:B0-----:R-:W0:Y:S02]  /*18230*/  LDTM.x64 R28, tmem[UR11+0x80] ;  /* 0x0000800b001c79ee */ /* 0x001e240008340000 */
[----:B0-----:R-:W-:Y:S01]  /*18240*/  STL [R1+0x4], R29 ;  /* 0x0000041d01007387 */ /* 0x001fe20000100800 */
[----:B------:R-:W-:-:S02]  /*18250*/  IMAD.MOV.U32 R7, RZ, RZ, R33 ;  /* 0x000000ffff077224 */ /* 0x000fc400078e0021 */
[----:B------:R-:W-:Y:S01]  /*18260*/  IMAD.MOV.U32 R6, RZ, RZ, R32 ;  /* 0x000000ffff067224 */ /* 0x000fe200078e0020 */
[----:B------:R-:W-:Y:S01]  /*18270*/  STL [R1+0x44], R45 ;  /* 0x0000442d01007387 */ /* 0x000fe20000100800 */
[----:B------:R-:W-:Y:S02]  /*18280*/  IMAD.MOV.U32 R5, RZ, RZ, R31 ;  /* 0x000000ffff057224 */ /* 0x000fe400078e001f */
[----:B------:R-:W-:Y:S01]  /*18290*/  IMAD.MOV.U32 R4, RZ, RZ, R30 ;  /* 0x000000ffff047224 */ /* 0x000fe200078e001e */
[----:B------:R-:W-:Y:S01]  /*182a0*/  STL.64 [R1+0x48], R46 ;  /* 0x0000482e01007387 */ /* 0x000fe20000100a00 */
[----:B------:R-:W-:Y:S02]  /*182b0*/  IMAD.MOV.U32 R17, RZ, RZ, R39 ;  /* 0x000000ffff117224 */ /* 0x000fe400078e0027 */
[----:B------:R-:W-:Y:S01]  /*182c0*/  IMAD.MOV.U32 R12, RZ, RZ, R36 ;  /* 0x000000ffff0c7224 */ /* 0x000fe200078e0024 */
[----:B------:R-:W-:Y:S01]  /*182d0*/  STL.64 [R1+0x50], R48 ;  /* 0x0000503001007387 */ /* 0x000fe20000100a00 */
[----:B------:R-:W-:-:S02]  /*182e0*/  IMAD.MOV.U32 R27, RZ, RZ, R44 ;  /* 0x000000ffff1b7224 */ /* 0x000fc400078e002c */
[----:B------:R-:W-:Y:S01]  /*182f0*/  IMAD.MOV.U32 R25, RZ, RZ, R43 ;  /* 0x000000ffff197224 */ /* 0x000fe200078e002b */
[----:B------:R-:W-:Y:S01]  /*18300*/  STL.64 [R1+0x58], R50 ;  /* 0x0000583201007387 */ /* 0x000fe20000100a00 */
        /* <DEDUP_REMOVED lines=27> */
[----:B------:R0:W-:Y:S04]  /*184c0*/  STL.64 [R1+0xf8], R90 ;  /* 0x0000f85a01007387 */ /* 0x0001e80000100a00 */
[----:B0-----:R-:W2:Y:S04]  /*184d0*/  LDL.LU.64 R90, [R1+0x8d0] ;  /* 0x0008d000015a7983 */ /* 0x001ea80000300a00 */
[----:B------:R-:W3:Y:S04]  /*184e0*/  LDL.LU.64 R88, [R1+0x8c8] ;  /* 0x0008c80001587983 */ /* 0x000ee80000300a00 */
[----:B------:R0:W4:Y:S04]  /*184f0*/  LDL.LU.64 R86, [R1+0x8c0] ;  /* 0x0008c00001567983 */ /* 0x0001280000300a00 */
[----:B------:R0:W5:Y:S04]  /*18500*/  LDL.LU.64 R84, [R1+0x8b8] ;  /* 0x0008b80001547983 */ /* 0x0001680000300a00 */
[----:B------:R0:W5:Y:S04]  /*18510*/  LDL.LU.64 R82, [R1+0x8b0] ;  /* 0x0008b00001527983 */ /* 0x0001680000300a00 */
[----:B------:R0:W5:Y:S04]  /*18520*/  LDL.LU.64 R80, [R1+0x8a8] ;  /* 0x0008a80001507983 */ /* 0x0001680000300a00 */
[----:B------:R0:W5:Y:S04]  /*18530*/  LDL.LU.64 R78, [R1+0x8a0] ;  /* 0x0008a000014e7983 */ /* 0x0001680000300a00 */
[----:B------:R0:W5:Y:S04]  /*18540*/  LDL.LU.64 R76, [R1+0x898] ;  /* 0x00089800014c7983 */ /* 0x0001680000300a00 */
[----:B------:R0:W5:Y:S04]  /*18550*/  LDL.LU.64 R74, [R1+0x890] ;  /* 0x00089000014a7983 */ /* 0x0001680000300a00 */
[----:B------:R0:W5:Y:S04]  /*18560*/  LDL.LU.64 R72, [R1+0x888] ;  /* 0x0008880001487983 */ /* 0x0001680000300a00 */
[----:B------:R-:W5:Y:S04]  /*18570*/  LDL.LU.64 R32, [R1+0x880] ;  /* 0x0008800001207983 */ /* 0x000f680000300a00 */
[----:B------:R-:W5:Y:S04]  /*18580*/  LDL.LU.64 R30, [R1+0x878] ;  /* 0x00087800011e7983 */ /* 0x000f680000300a00 */
[----:B------:R-:W5:Y:S01]  /*18590*/  LDL.LU.64 R28, [R1+0x870] ;  /* 0x00087000011c7983 */ /* 0x000f620000300a00 */
[----:B--2---:R-:W-:Y:S01]  /*185a0*/  ISETP.GE.AND P0, PT, R91, UR6, PT ;  /* 0x000000065b007c0c */ /* 0x004fe2000bf06270 */
[----:B------:R-:W2:Y:S03]  /*185b0*/  LDCU UR6, c[0x0][0x398] ;  /* 0x00007300ff0677ac */ /* 0x000ea60008000800 */
[----:B------:R-:W-:Y:S01]  /*185c0*/  ISETP.LT.AND P0, PT, R93, UR33, !P0 ;  /* 0x000000215d007c0c */ /* 0x000fe2000c701270 */
[----:B------:R-:W0:Y:S01]  /*185d0*/  LDCU UR33, c[0x0][0x398] ;  /* 0x00007300ff2177ac */ /* 0x000e220008000800 */
[----:B---3--:R-:W-:-:S02]  /*185e0*/  F2FP.F16.F32.PACK_AB R88, R27, R26 ;  /* 0x0000001a1b58723e */ /* 0x008fc400000000ff */
[----:B----4-:R-:W-:Y:S02]  /*185f0*/  F2FP.F16.F32.PACK_AB R87, R25, R24 ;  /* 0x000000181957723e */ /* 0x010fe400000000ff */
[----:B------:R-:W-:Y:S02]  /*18600*/  F2FP.F16.F32.PACK_AB R86, R23, R22 ;  /* 0x000000161756723e */ /* 0x000fe400000000ff */
[----:B-----5:R-:W-:Y:S02]  /*18610*/  F2FP.F16.F32.PACK_AB R85, R21, R20 ;  /* 0x000000141555723e */ /* 0x020fe400000000ff */
[----:B------:R-:W-:Y:S02]  /*18620*/  F2FP.F16.F32.PACK_AB R84, R19, R18 ;  /* 0x000000121354723e */ /* 0x000fe400000000ff */
[----:B------:R-:W-:Y:S01]  /*18630*/  F2FP.F16.F32.PACK_AB R83, R17, R0 ;  /* 0x000000001153723e */ /* 0x000fe200000000ff */
[----:B------:R-:W-:Y:S01]  /*18640*/  IMAD R0, R91, R3, RZ ;  /* 0x000000035b007224 */ /* 0x000fe200078e02ff */
[----:B------:R-:W-:-:S02]  /*18650*/  F2FP.F16.F32.PACK_AB R82, R16, R15 ;  /* 0x0000000f1052723e */ /* 0x000fc400000000ff */
[----:B------:R-:W-:Y:S01]  /*18660*/  F2FP.F16.F32.PACK_AB R81, R14, R13 ;  /* 0x0000000d0e51723e */ /* 0x000fe200000000ff */
[----:B------:R-:W-:Y:S01]  /*18670*/  IMAD R70, R3, 0x80, R0 ;  /* 0x0000008003467824 */ /* 0x000fe200078e0200 */
[----:B------:R-:W-:Y:S02]  /*18680*/  F2FP.F16.F32.PACK_AB R79, R12, R2 ;  /* 0x000000020c4f723e */ /* 0x000fe400000000ff */
[C---:B------:R-:W-:Y:S02]  /*18690*/  LEA R2, P2, R0.reuse, UR4, 0x1 ;  /* 0x0000000400027c11 */ /* 0x040fe4000f8408ff */
[----:B------:R-:W-:Y:S02]  /*186a0*/  F2FP.F16.F32.PACK_AB R77, R11, R10 ;  /* 0x0000000a0b4d723e */ /* 0x000fe400000000ff */
[----:B------:R-:W-:Y:S01]  /*186b0*/  LEA.HI.X.SX32 R3, R0, UR5, 0x1, P2 ;  /* 0x0000000500037c11 */ /* 0x000fe200090f0eff */
[----:B------:R-:W-:Y:S01]  /*186c0*/  IMAD R0, R93, UR8, RZ ;  /* 0x000000085d007c24 */ /* 0x000fe2000f8e02ff */
[----:B------:R-:W-:-:S02]  /*186d0*/  F2FP.F16.F32.PACK_AB R76, R9, R8 ;  /* 0x00000008094c723e */ /* 0x000fc400000000ff */
[----:B------:R-:W-:Y:S01]  /*186e0*/  F2FP.F16.F32.PACK_AB R74, R7, R6 ;  /* 0x00000006074a723e */ /* 0x000fe200000000ff */
[----:B------:R-:W-:Y:S01]  /*186f0*/  IMAD.WIDE R68, R0, 0x2, R2 ;  /* 0x0000000200447825 */ /* 0x000fe200078e0202 */
[----:B------:R-:W-:Y:S02]  /*18700*/  F2FP.F16.F32.PACK_AB R73, R5, R4 ;  /* 0x000000040549723e */ /* 0x000fe400000000ff */
[----:B------:R-:W-:Y:S02]  /*18710*/  F2FP.F16.F32.PACK_AB R80, R33, R32 ;  /* 0x000000202150723e */ /* 0x000fe400000000ff */
[----:B------:R-:W-:Y:S02]  /*18720*/  F2FP.F16.F32.PACK_AB R78, R31, R30 ;  /* 0x0000001e1f4e723e */ /* 0x000fe400000000ff */
[----:B------:R-:W-:Y:S02]  /*18730*/  F2FP.F16.F32.PACK_AB R75, R29, R28 ;  /* 0x0000001c1d4b723e */ /* 0x000fe400000000ff */
[----:B------:R-:W3:Y:S01]  /*18740*/  LDTM.x64 R4, tmem[UR11+0xc0] ;  /* 0x0000c00b000479ee */ /* 0x000ee20008340000 */
[----:B------:R-:W-:Y:S01]  /*18750*/  NOP ;  /* 0x0000000000007918 */ /* 0x000fe20000000000 */
[----:B------:R-:W4:Y:S01]  /*18760*/  LDCU.64 UR10, c[0x0][0x398] ;  /* 0x00007300ff0a77ac */ /* 0x000f220008000a00 */
[----:B------:R5:W-:Y:S04]  /*18770*/  @P0 STG.E.U16 desc[UR24][R68.64], R75 ;  /* 0x0000004b44000986 */ /* 0x000be8000c101518 */
[----:B-----5:R-:W5:Y:S01]  /*18780*/  LDL.LU R69, [R1+0x4] ;  /* 0x0000040001457983 */ /* 0x020f620000300800 */
[----:B------:R-:W-:-:S02]  /*18790*/  ISETP.GE.AND P0, PT, R93, UR7, PT ;  /* 0x000000075d007c0c */ /* 0x000fc4000bf06270 */
[----:B------:R-:W-:Y:S02]  /*187a0*/  LEA R68, P1, R70, UR4, 0x1 ;  /* 0x0000000446447c11 */ /* 0x000fe4000f8208ff */
[----:B------:R-:W-:Y:S01]  /*187b0*/  ISETP.LT.AND P0, PT, R92, UR12, !P0 ;  /* 0x0000000c5c007c0c */ /* 0x000fe2000c701270 */
[----:B------:R-:W0:Y:S01]  /*187c0*/  LDCU UR12, c[0x0][0x398] ;  /* 0x00007300ff0c77ac */ /* 0x000e220008000800 */
[----:B-----5:R-:W-:Y:S02]  /*187d0*/  F2FP.F16.F32.PACK_AB R72, R69, R71 ;  /* 0x000000474548723e */ /* 0x020fe400000000ff */
[----:B------:R-:W-:Y:S01]  /*187e0*/  LEA.HI.X.SX32 R69, R70, UR5, 0x1, P1 ;  /* 0x0000000546457c11 */ /* 0x000fe200088f0eff */
[----:B------:R-:W5:Y:S02]  /*187f0*/  LDCU.64 UR4, c[0x0][0x398] ;  /* 0x00007300ff0477ac */ /* 0x000f640008000a00 */
[----:B------:R-:W-:-:S04]  /*18800*/  IMAD.WIDE R70, R0, 0x2, R68 ;  /* 0x0000000200467825 */ /* 0x000fc800078e0244 */
[----:B------:R-:W-:Y:S02]  /*18810*/  VIADD R0, R0, UR8 ;  /* 0x0000000800007c36 */ /* 0x000fe40008000000 */
[----:B------:R0:W-:Y:S02]  /*18820*/  @P0 STG.E.U16 desc[UR24][R70.64], R72 ;  /* 0x0000004846000986 */ /* 0x0001e4000c101518 */
[----:B0-----:R-:W-:Y:S01]  /*18830*/  VIADD R70, R93, 0x1 ;  /* 0x000000015d467836 */ /* 0x001fe20000000000 */
[----:B------:R-:W-:-:S04]  /*18840*/  PRMT R72, R75, 0x7632, R72 ;  /* 0x000076324b487816 */ /* 0x000fc80000000048 */
[----:B------:R-:W-:Y:S01]  /*18850*/  ISETP.GE.AND P0, PT, R70, UR7, PT ;  /* 0x0000000746007c0c */ /* 0x000fe2000bf06270 */
[----:B------:R-:W-:-:S03]  /*18860*/  IMAD.WIDE R70, R0, 0x2, R2 ;  /* 0x0000000200467825 */ /* 0x000fc600078e0202 */
[----:B------:R-:W-:Y:S01]  /*18870*/  ISETP.LT.AND P1, PT, R91, UR16, !P0 ;  /* 0x000000105b007c0c */ /* 0x000fe2000c721270 */
[----:B------:R-:W0:Y:S01]  /*18880*/  LDCU UR16, c[0x0][0x398] ;  /* 0x00007300ff1077ac */ /* 0x000e220008000800 */
[----:B------:R-:W-:Y:S01]  /*18890*/  ISETP.LT.AND P0, PT, R92, UR28, !P0 ;  /* 0x0000001c5c007c0c */ /* 0x000fe2000c701270 */
[----:B------:R-:W0:Y:S10]  /*188a0*/  LDCU UR28, c[0x0][0x398] ;  /* 0x00007300ff1c77ac */ /* 0x000e340008000800 */
[----:B------:R0:W-:Y:S02]  /*188b0*/  @P1 STG.E.U16 desc[UR24][R70.64], R72 ;  /* 0x0000004846001986 */ /* 0x0001e4000c101518 */
[----:B0-----:R-:W-:Y:S01]  /*188c0*/  PRMT R72, R72, 0x7632, R72 ;  /* 0x0000763248487816 */ /* 0x001fe20000000048 */
[----:B------:R-:W-:-:S04]  /*188d0*/  IMAD.WIDE R70, R0, 0x2, R68 ;  /* 0x0000000200467825 */ /* 0x000fc800078e0244 */
[----:B------:R-:W-:Y:S01]  /*188e0*/  VIADD R0, R0, UR8 ;  /* 0x0000000800007c36 */ /* 0x000fe20008000000 */
        /* <DEDUP_REMOVED lines=10> */
[----:B0-----:R-:W-:-:S04]  /*18990*/  IMAD.WIDE R70, R0, 0x2, R68 ;  /* 0x0000000200467825 */ /* 0x001fc800078e0244 */
[----:B------:R-:W-:Y:S01]  /*189a0*/  VIADD R0, R0, UR8 ;  /* 0x0000000800007c36 */ /* 0x000fe20008000000 */
[----:B------:R0:W-:Y:S02]  /*189b0*/  @P0 STG.E.U16 desc[UR24][R70.64], R73 ;  /* 0x0000004946000986 */ /* 0x0001e4000c101518 */
[----:B0-----:R-:W-:-:S05]  /*189c0*/  VIADD R70, R93, 0x3 ;  /* 0x000000035d467836 */ /* 0x001fca0000000000 */
[----:B------:R-:W-:Y:S01]  /*189d0*/  ISETP.GE.AND P0, PT, R70, UR7, PT ;  /* 0x0000000746007c0c */ /* 0x000fe2000bf06270 */
[----:B------:R-:W-:-:S03]  /*189e0*/  IMAD.WIDE R70, R0, 0x2, R2 ;  /* 0x0000000200467825 */ /* 0x000fc600078e0202 */
[----:B-----5:R-:W-:Y:S01]  /*189f0*/  ISETP.LT.AND P1, PT, R91, UR4, !P0 ;  /* 0x000000045b007c0c */ /* 0x020fe2000c721270 */
[----:B------:R-:W0:Y:S01]  /*18a00*/  LDCU UR4, c[0x0][0x398] ;  /* 0x00007300ff0477ac */ /* 0x000e220008000800 */
[----:B------:R-:W-:Y:S01]  /*18a10*/  ISETP.LT.AND P0, PT, R92, UR26, !P0 ;  /* 0x0000001a5c007c0c */ /* 0x000fe2000c701270 */
[----:B------:R-:W5:Y:S10]  /*18a20*/  LDCU UR26, c[0x0][0x398] ;  /* 0x00007300ff1a77ac */ /* 0x000f740008000800 */
        /* <DEDUP_REMOVED lines=20> */
[----:B----4-:R-:W-:Y:S01]  /*18b70*/  ISETP.LT.AND P1, PT, R91, UR10, !P0 ;  /* 0x0000000a5b007c0c */ /* 0x010fe2000c721270 */
[----:B------:R-:W0:Y:S01]  /*18b80*/  LDCU UR10, c[0x0][0x398] ;  /* 0x00007300ff0a77ac */ /* 0x000e220008000800 */
[----:B------:R-:W-:Y:S02]  /*18b90*/  ISETP.LT.AND P0, PT, R92, UR20, !P0 ;  /* 0x000000145c007c0c */ /* 0x000fe4000c701270 */
[----:B------:R-:W-:Y:S01]  /*18ba0*/  PRMT R73, R88, 0x7632, R73 ;  /* 0x0000763258497816 */ /* 0x000fe20000000049 */
[----:B------:R-:W4:Y:S08]  /*18bb0*/  LDCU UR20, c[0x0][0x398] ;  /* 0x00007300ff1477ac */ /* 0x000f300008000800 */
        /* <DEDUP_REMOVED lines=23> */
[----:B--2---:R-:W-:Y:S01]  /*18d30*/  ISETP.LT.AND P0, PT, R92, UR6, !P0 ;  /* 0x000000065c007c0c */ /* 0x004fe2000c701270 */
[----:B------:R-:W2:Y:S10]  /*18d40*/  LDCU UR6, c[0x0][0x398] ;  /* 0x00007300ff0677ac */ /* 0x000eb40008000800 */
        /* <DEDUP_REMOVED lines=13> */
[----:B0-----:R-:W-:-:S05]  /*18e20*/  IMAD.WIDE R70, R0, 0x2, R68 ;  /* 0x0000000200467825 */ /* 0x001fca00078e0244 */
[----:B------:R0:W-:Y:S02]  /*18e30*/  @P0 STG.E.U16 desc[UR24][R70.64], R72 ;  /* 0x0000004846000986 */ /* 0x0001e4000c101518 */
[----:B0-----:R-:W-:-:S05]  /*18e40*/  VIADD R70, R93, 0x9 ;  /* 0x000000095d467836 */ /* 0x001fca0000000000 */
[----:B------:R-:W-:-:S04]  /*18e50*/  ISETP.GE.AND P0, PT, R70, UR7, PT ;  /* 0x0000000746007c0c */ /* 0x000fc8000bf06270 */
[----:B------:R-:W-:Y:S01]  /*18e60*/  ISETP.LT.AND P1, PT, R91, UR4, !P0 ;  /* 0x000000045b007c0c */ /* 0x000fe2000c721270 */
[----:B------:R-:W-:Y:S01]  /*18e70*/  VIADD R0, R0, UR8 ;  /* 0x0000000800007c36 */ /* 0x000fe20008000000 */
[----:B------:R-:W3:Y:S01]  /*18e80*/  LDL.LU R91, [R1+0x86c] ;  /* 0x00086c00015b7983 */ /* 0x000ee20000300800 */
[----:B------:R-:W-:Y:S01]  /*18e90*/  PRMT R72, R81, 0x7632, R72 ;  /* 0x0000763251487816 */ /* 0x000fe20000000048 */
[----:B------:R-:W0:Y:S01]  /*18ea0*/  LDCU UR4, c[0x0][0x398] ;  /* 0x00007300ff0477ac */ /* 0x000e220008000800 */
[----:B------:R-:W-:Y:S01]  /*18eb0*/  IMAD.WIDE R70, R0, 0x2, R2 ;  /* 0x0000000200467825 */ /* 0x000fe200078e0202 */
[----:B------:R-:W3:Y:S04]  /*18ec0*/  LDL.LU R74, [R1+0x244] ;  /* 0x00024400014a7983 */ /* 0x000ee80000300800 */
[----:B------:R-:W3:Y:S04]  /*18ed0*/  LDL.LU R76, [R1+0x48] ;  /* 0x00004800014c7983 */ /* 0x000ee80000300800 */
[----:B------:R-:W3:Y:S01]  /*18ee0*/  LDL.LU R75, [R1+0x248] ;  /* 0x00024800014b7983 */ /* 0x000ee20000300800 */
[----:B--2---:R-:W-:Y:S01]  /*18ef0*/  ISETP.LT.AND P0, PT, R92, UR6, !P0 ;  /* 0x000000065c007c0c */ /* 0x004fe2000c701270 */
[----:B------:R-:W2:Y:S02]  /*18f00*/  LDCU UR6, c[0x0][0x398] ;  /* 0x00007300ff0677ac */ /* 0x000ea40008000800 */
[----:B------:R0:W-:Y:S04]  /*18f10*/  @P1 STG.E.U16 desc[UR24][R70.64], R81 ;  /* 0x0000005146001986 */ /* 0x0001e8000c101518 */
[----:B0-----:R-:W2:Y:S01]  /*18f20*/  LDL.LU R81, [R1+0x300] ;  /* 0x0003000001517983 */ /* 0x001ea20000300800 */
[----:B------:R-:W-:-:S04]  /*18f30*/  IMAD.WIDE R70, R0, 0x2, R68 ;  /* 0x0000000200467825 */ /* 0x000fc800078e0244 */
[----:B------:R-:W-:Y:S01]  /*18f40*/  VIADD R0, R0, UR8 ;  /* 0x0000000800007c36 */ /* 0x000fe20008000000 */
[----:B------:R0:W-:Y:S02]  /*18f50*/  @P0 STG.E.U16 desc[UR24][R70.64], R72 ;  /* 0x0000004846000986 */ /* 0x0001e4000c101518 */
[----:B0-----:R-:W-:Y:S01]  /*18f60*/  VIADD R70, R93, 0xa ;  /* 0x0000000a5d467836 */ /* 0x001fe20000000000 */
[----:B------:R-:W-:-:S04]  /*18f70*/  PRMT R72, R82, 0x7632, R72 ;  /* 0x0000763252487816 */ /* 0x000fc80000000048 */
[----:B------:R-:W-:Y:S01]  /*18f80*/  ISETP.GE.AND P0, PT, R70, UR7, PT ;  /* 0x0000000746007c0c */ /* 0x000fe2000bf06270 */
[----:B------:R-:W-:-:S03]  /*18f90*/  IMAD.WIDE R70, R0, 0x2, R2 ;  /* 0x0000000200467825 */ /* 0x000fc600078e0202 */
[----:B--2---:R-:W-:Y:S01]  /*18fa0*/  ISETP.LT.AND P1, PT, R81, UR4, !P0 ;  /* 0x0000000451007c0c */ /* 0x004fe2000c721270 */
[----:B------:R-:W0:Y:S01]  /*18fb0*/  LDCU UR4, c[0x0][0x398] ;  /* 0x00007300ff0477ac */ /* 0x000e220008000800 */
[----:B------:R-:W-:Y:S01]  /*18fc0*/  ISETP.LT.AND P0, PT, R92, UR6, !P0 ;  /* 0x000000065c007c0c */ /* 0x000fe2000c701270 */
[----:B------:R-:W2:Y:S10]  /*18fd0*/  LDCU UR6, c[0x0][0x398] ;  /* 0x00007300ff0677ac */ /* 0x000eb40008000800 */
[----:B------:R0:W-:Y:S02]  /*18fe0*/  @P1 STG.E.U16 desc[UR24][R70.64], R82 ;  /* 0x0000005246001986 */ /* 0x0001e4000c101518 */
[----:B0-----:R-:W-:-:S02]  /*18ff0*/  IMAD.WIDE R70, R0, 0x2, R68 ;  /* 0x0000000200467825 */ /* 0x001fc400078e0244 */
[----:B------:R-:W3:Y:S02]  /*19000*/  LDL.LU R82, [R1+0x2fc] ;  /* 0x0002fc0001527983 */ /* 0x000ee40000300800 */
        /* <DEDUP_REMOVED lines=63> */
[----:B0-----:R-:W-:-:S02]  /*19400*/  IMAD.WIDE R70, R0, 0x2, R68 ;  /* 0x0000000200467825 */ /* 0x001fc400078e0244 */
[----:B------:R-:W3:Y:S02]  /*19410*/  LDL.LU R87, [R1+0xf0] ;  /* 0x0000f00001577983 */ /* 0x000ee40000300800 */
[----:B------:R-:W-:Y:S02]  /*19420*/  VIADD R0, R0, UR8 ;  /* 0x0000000800007c36 */ /* 0x000fe40008000000 */
[----:B------:R0:W-:Y:S02]  /*19430*/  @P0 STG.E.U16 desc[UR24][R70.64], R72 ;  /* 0x0000004846000986 */ /* 0x0001e4000c101518 */
[C---:B0-----:R-:W-:Y:S02]  /*19440*/  VIADD R70, R93.reuse, 0x10 ;  /* 0x000000105d467836 */ /* 0x041fe40000000000 */
[----:B------:R-:W-:-:S03]  /*19450*/  VIADD R72, R93, 0x12 ;  /* 0x000000125d487836 */ /* 0x000fc60000000000 */
[----:B------:R-:W-:Y:S01]  /*19460*/  ISETP.GE.AND P0, PT, R70, UR7, PT ;  /* 0x0000000746007c0c */ /* 0x000fe2000bf06270 */
[C---:B------:R-:W-:Y:S01]  /*19470*/  VIADD R70, R93.reuse, 0x11 ;  /* 0x000000115d467836 */ /* 0x040fe20000000000 */
[----:B--2---:R-:W-:Y:S01]  /*19480*/  ISETP.GE.AND P5, PT, R72, UR6, PT ;  /* 0x0000000648007c0c */ /* 0x004fe2000bfa6270 */
[----:B------:R-:W-:Y:S01]  /*19490*/  VIADD R72, R93, 0x13 ;  /* 0x000000135d487836 */ /* 0x000fe20000000000 */
[C---:B------:R-:W-:Y:S01]  /*194a0*/  ISETP.LT.AND P3, PT, R81.reuse, UR16, !P0 ;  /* 0x0000001051007c0c */ /* 0x040fe2000c761270 */
[----:B------:R-:W0:Y:S01]  /*194b0*/  LDCU UR6, c[0x0][0x39c] ;  /* 0x00007380ff0677ac */ /* 0x000e220008000800 */
[----:B------:R-:W-:Y:S02]  /*194c0*/  ISETP.LT.AND P1, PT, R92, UR18, !P0 ;  /* 0x000000125c007c0c */ /* 0x000fe4000c721270 */
[----:B------:R-:W-:Y:S01]  /*194d0*/  ISETP.GE.AND P2, PT, R70, UR4, PT ;  /* 0x0000000446007c0c */ /* 0x000fe2000bf46270 */
[----:B------:R-:W-:Y:S01]  /*194e0*/  IMAD.WIDE R70, R0, 0x2, R2 ;  /* 0x0000000200467825 */ /* 0x000fe200078e0202 */
[----:B------:R-:W-:Y:S01]  /*194f0*/  ISETP.GE.AND P4, PT, R72, UR10, PT ;  /* 0x0000000a48007c0c */ /* 0x000fe2000bf86270 */
[----:B------:R-:W2:Y:S01]  /*19500*/  LDCU UR4, c[0x0][0x39c] ;  /* 0x00007380ff0477ac */ /* 0x000ea20008000800 */
[----:B----4-:R-:W-:Y:S01]  /*19510*/  ISETP.LT.AND P0, PT, R81, UR20, !P2 ;  /* 0x0000001451007c0c */ /* 0x010fe2000d701270 */
[----:B------:R-:W4:Y:S04]  /*19520*/  LDCU UR7, c[0x0][0x39c] ;  /* 0x00007380ff0777ac */ /* 0x000f280008000800 */
[----:B------:R0:W-:Y:S01]  /*19530*/  @P3 STG.E.U16 desc[UR24][R70.64], R88 ;  /* 0x0000005846003986 */ /* 0x0001e2000c101518 */
[----:B------:R-:W1:Y:S01]  /*19540*/  LDCU UR16, c[0x0][0x398] ;  /* 0x00007300ff1077ac */ /* 0x000e620008000800 */
[----:B------:R-:W1:Y:S01]  /*19550*/  LDCU UR18, c[0x0][0x398] ;  /* 0x00007300ff1277ac */ /* 0x000e620008000800 */
[----:B------:R-:W1:Y:S01]  /*19560*/  LDCU UR10, c[0x0][0x398] ;  /* 0x00007300ff0a77ac */ /* 0x000e620008000800 */
[C---:B0-----:R-:W-:Y:S01]  /*19570*/  IMAD.WIDE R70, R0.reuse, 0x2, R68 ;  /* 0x0000000200467825 */ /* 0x041fe200078e0244 */
[----:B------:R-:W2:Y:S01]  /*19580*/  LDL.LU R88, [R1+0x2f4] ;  /* 0x0002f40001587983 */ /* 0x000ea20000300800 */
[----:B------:R-:W0:Y:S03]  /*19590*/  LDCU UR20, c[0x0][0x398] ;  /* 0x00007300ff1477ac */ /* 0x000e260008000800 */
[----:B------:R1:W-:Y:S04]  /*195a0*/  @P1 STG.E.U16 desc[UR24][R70.64], R73 ;  /* 0x0000004946001986 */ /* 0x0003e8000c101518 */
[----:B-1----:R-:W3:Y:S01]  /*195b0*/  LDL.LU R71, [R1+0x44] ;  /* 0x0000440001477983 */ /* 0x002ee20000300800 */
[----:B------:R-:W-:Y:S01]  /*195c0*/  VIADD R0, R0, UR8 ;  /* 0x0000000800007c36 */ /* 0x000fe20008000000 */
[----:B------:R-:W-:Y:S01]  /*195d0*/  ISETP.LT.AND P2, PT, R92, UR22, !P2 ;  /* 0x000000165c007c0c */ /* 0x000fe2000d741270 */
[----:B------:R-:W-:Y:S01]  /*195e0*/  VIADD R73, R93, 0x14 ;  /* 0x000000145d497836 */ /* 0x000fe20000000000 */
[----:B------:R-:W1:Y:S04]  /*195f0*/  LDCU UR22, c[0x0][0x398] ;  /* 0x00007300ff1677ac */ /* 0x000e680008000800 */
[----:B------:R-:W-:Y:S01]  /*19600*/  ISETP.GE.AND P6, PT, R73, UR12, PT ;  /* 0x0000000c49007c0c */ /* 0x000fe2000bfc6270 */
[----:B------:R-:W0:Y:S01]  /*19610*/  LDCU UR12, c[0x0][0x398] ;  /* 0x00007300ff0c77ac */ /* 0x000e220008000800 */
[----:B---3--:R-:W-:Y:S01]  /*19620*/  F2FP.F16.F32.PACK_AB R72, R71, R74 ;  /* 0x0000004a4748723e */ /* 0x008fe200000000ff */
[----:B------:R-:W-:-:S03]  /*19630*/  IMAD.WIDE R70, R0, 0x2, R2 ;  /* 0x0000000200467825 */ /* 0x000fc600078e0202 */
[----:B------:R-:W-:Y:S01]  /*19640*/  PRMT R77, R72, 0x7632, R77 ;  /* 0x00007632484d7816 */ /* 0x000fe2000000004d */
[----:B------:R-:W-:Y:S01]  /*19650*/  VIADD R74, R93, 0x15 ;  /* 0x000000155d4a7836 */ /* 0x000fe20000000000 */
[----:B------:R3:W-:Y:S01]  /*19660*/  @P0 STG.E.U16 desc[UR24][R70.64], R72 ;  /* 0x0000004846000986 */ /* 0x0007e2000c101518 */
[----:B-----5:R-:W-:Y:S01]  /*19670*/  ISETP.LT.AND P0, PT, R81, UR26, !P5 ;  /* 0x0000001a51007c0c */ /* 0x020fe2000ef01270 */
[----:B------:R-:W5:Y:S02]  /*19680*/  LDCU UR26, c[0x0][0x398] ;  /* 0x00007300ff1a77ac */ /* 0x000f640008000800 */
[----:B------:R-:W-:Y:S02]  /*19690*/  ISETP.GE.AND P3, PT, R74, UR14, PT ;  /* 0x0000000e4a007c0c */ /* 0x000fe4000bf66270 */
[----:B---3--:R-:W-:Y:S01]  /*196a0*/  F2FP.F16.F32.PACK_AB R71, R76, R75 ;  /* 0x0000004b4c47723e */ /* 0x008fe200000000ff */
[----:B------:R-:W-:-:S04]  /*196b0*/  IMAD.WIDE R74, R0, 0x2, R68 ;  /* 0x00000002004a7825 */ /* 0x000fc800078e0244 */
[----:B------:R-:W-:Y:S01]  /*196c0*/  VIADD R70, R0, UR8 ;  /* 0x0000000800467c36 */ /* 0x000fe20008000000 */
[----:B------:R3:W-:Y:S01]  /*196d0*/  @P2 STG.E.U16 desc[UR24][R74.64], R77 ;  /* 0x0000004d4a002986 */ /* 0x0007e2000c101518 */
[----:B------:R-:W-:Y:S01]  /*196e0*/  ISETP.LT.AND P5, PT, R92, UR28, !P5 ;  /* 0x0000001c5c007c0c */ /* 0x000fe2000efa1270 */
[----:B------:R-:W-:Y:S01]  /*196f0*/  VIADD R76, R93, 0x16 ;  /* 0x000000165d4c7836 */ /* 0x000fe20000000000 */
[----:B------:R-:W0:Y:S01]  /*19700*/  LDCU UR14, c[0x0][0x398] ;  /* 0x00007300ff0e77ac */ /* 0x000e220008000800 */
[----:B------:R-:W4:Y:S01]  /*19710*/  LDL.LU R0, [R1+0x24c] ;  /* 0x00024c0001007983 */ /* 0x000f220000300800 */
[----:B------:R-:W-:Y:S02]  /*19720*/  IMAD.WIDE R72, R70, 0x2, R2 ;  /* 0x0000000246487825 */ /* 0x000fe400078e0202 */
[----:B--2---:R-:W-:Y:S01]  /*19730*/  ISETP.GE.AND P1, PT, R76, UR4, PT ;  /* 0x000000044c007c0c */ /* 0x004fe2000bf26270 */
[----:B------:R-:W2:Y:S01]  /*19740*/  LDCU UR4, c[0x0][0x39c] ;  /* 0x00007380ff0477ac */ /* 0x000ea20008000800 */
[----:B---3--:R-:W4:Y:S01]  /*19750*/  LDL.LU R75, [R1+0x4c] ;  /* 0x00004c00014b7983 */ /* 0x008f220000300800 */
[----:B------:R-:W-:Y:S01]  /*19760*/  PRMT R76, R71, 0x7632, R76 ;  /* 0x00007632474c7816 */ /* 0x000fe2000000004c */
[----:B------:R-:W3:Y:S02]  /*19770*/  LDCU UR28, c[0x0][0x398] ;  /* 0x00007300ff1c77ac */ /* 0x000ee40008000800 */
[----:B------:R0:W-:Y:S01]  /*19780*/  @P0 STG.E.U16 desc[UR24][R72.64], R71 ;  /* 0x0000004748000986 */ /* 0x0001e2000c101518 */
[----:B------:R-:W-:Y:S01]  /*19790*/  ISETP.LT.AND P0, PT, R81, UR30, !P4 ;  /* 0x0000001e51007c0c */ /* 0x000fe2000e701270 */
[----:B------:R-:W1:Y:S01]  /*197a0*/  LDCU UR30, c[0x0][0x398] ;  /* 0x00007300ff1e77ac */ /* 0x000e620008000800 */
[----:B0-----:R-:W-:-:S05]  /*197b0*/  IMAD.WIDE R72, R70, 0x2, R68 ;  /* 0x0000000246487825 */ /* 0x001fca00078e0244 */
[----:B------:R0:W-:Y:S01]  /*197c0*/  @P5 STG.E.U16 desc[UR24][R72.64], R76 ;  /* 0x0000004c48005986 */ /* 0x0001e2000c101518 */
[----:B----4-:R-:W-:Y:S01]  /*197d0*/  F2FP.F16.F32.PACK_AB R74, R75, R0 ;  /* 0x000000004b4a723e */ /* 0x010fe200000000ff */
[----:B------:R-:W-:Y:S02]  /*197e0*/  VIADD R75, R93, 0x17 ;  /* 0x000000175d4b7836 */ /* 0x000fe40000000000 */
[----:B------:R-:W-:-:S03]  /*197f0*/  VIADD R0, R70, UR8 ;  /* 0x0000000846007c36 */ /* 0x000fc60008000000 */
[----:B------:R-:W-:Y:S01]  /*19800*/  ISETP.GE.AND P2, PT, R75, UR6, PT ;  /* 0x000000064b007c0c */ /* 0x000fe2000bf46270 */
[----:B------:R-:W-:Y:S01]  /*19810*/  IMAD.WIDE R70, R0, 0x2, R2 ;  /* 0x0000000200467825 */ /* 0x000fe200078e0202 */
[----:B------:R-:W4:Y:S01]  /*19820*/  LDL.LU R75, [R1+0x250] ;  /* 0x00025000014b7983 */ /* 0x000f220000300800 */
[----:B------:R-:W-:Y:S01]  /*19830*/  ISETP.LT.AND P4, PT, R92, UR32, !P4 ;  /* 0x000000205c007c0c */ /* 0x000fe2000e781270 */
[----:B------:R-:W1:Y:S02]  /*19840*/  LDCU UR6, c[0x0][0x39c] ;  /* 0x00007380ff0677ac */ /* 0x000e640008000800 */
[----:B0-----:R-:W4:Y:S01]  /*19850*/  LDL.LU R73, [R1+0x50] ;  /* 0x0000500001497983 */ /* 0x001f220000300800 */
[----:B------:R-:W-:Y:S01]  /*19860*/  PRMT R77, R74, 0x7632, R77 ;  /* 0x000076324a4d7816 */ /* 0x000fe2000000004d */
[----:B------:R-:W-:Y:S01]  /*19870*/  VIADD R76, R93, 0x18 ;  /* 0x000000185d4c7836 */ /* 0x000fe20000000000 */
[----:B------:R-:W0:Y:S01]  /*19880*/  LDCU UR32, c[0x0][0x398] ;  /* 0x00007300ff2077ac */ /* 0x000e220008000800 */
[----:B------:R1:W-:Y:S01]  /*19890*/  @P0 STG.E.U16 desc[UR24][R70.64], R74 ;  /* 0x0000004a46000986 */ /* 0x0003e2000c101518 */
[----:B------:R-:W-:Y:S01]  /*198a0*/  ISETP.LT.AND P0, PT, R81, UR33, !P6 ;  /* 0x0000002151007c0c */ /* 0x000fe2000f701270 */
[C---:B-1----:R-:W-:Y:S01]  /*198b0*/  VIADD R70, R0.reuse, UR8 ;  /* 0x0000000800467c36 */ /* 0x042fe20008000000 */
[----:B----4-:R-:W-:Y:S01]  /*198c0*/  F2FP.F16.F32.PACK_AB R71, R73, R75 ;  /* 0x0000004b4947723e */ /* 0x010fe200000000ff */
[----:B------:R-:W-:Y:S01]  /*198d0*/  IMAD.WIDE R74, R0, 0x2, R68 ;  /* 0x00000002004a7825 */ /* 0x000fe200078e0244 */
[----:B------:R-:W-:Y:S01]  /*198e0*/  ISETP.GE.AND P5, PT, R76, UR7, PT ;  /* 0x000000074c007c0c */ /* 0x000fe2000bfa6270 */
[----:B------:R-:W4:Y:S01]  /*198f0*/  LDL.LU R0, [R1+0x254] ;  /* 0x0002540001007983 */ /* 0x000f220000300800 */
[----:B------:R-:W-:Y:S01]  /*19900*/  ISETP.LT.AND P6, PT, R92, UR34, !P6 ;  /* 0x000000225c007c0c */ /* 0x000fe2000f7c1270 */
[C---:B------:R-:W-:Y:S01]  /*19910*/  IMAD.WIDE R72, R70.reuse, 0x2, R2 ;  /* 0x0000000246487825 */ /* 0x040fe200078e0202 */
[----:B------:R-:W1:Y:S01]  /*19920*/  LDCU UR33, c[0x0][0x398] ;  /* 0x00007300ff2177ac */ /* 0x000e620008000800 */
[----:B------:R0:W-:Y:S01]  /*19930*/  @P4 STG.E.U16 desc[UR24][R74.64], R77 ;  /* 0x0000004d4a004986 */ /* 0x0001e2000c101518 */
[----:B------:R-:W-:Y:S01]  /*19940*/  PRMT R76, R71, 0x7632, R76 ;  /* 0x00007632474c7816 */ /* 0x000fe2000000004c */
[----:B------:R-:W1:Y:S01]  /*19950*/  LDCU UR7, c[0x0][0x39c] ;  /* 0x00007380ff0777ac */ /* 0x000e620008000800 */
[----:B------:R-:W1:Y:S01]  /*19960*/  LDCU UR34, c[0x0][0x398] ;  /* 0x00007300ff2277ac */ /* 0x000e620008000800 */
[----:B0-----:R-:W4:Y:S04]  /*19970*/  LDL.LU R75, [R1+0x54] ;  /* 0x00005400014b7983 */ /* 0x001f280000300800 */
[----:B------:R0:W-:Y:S01]  /*19980*/  @P0 STG.E.U16 desc[UR24][R72.64], R71 ;  /* 0x0000004748000986 */ /* 0x0001e2000c101518 */
[----:B------:R-:W-:Y:S01]  /*19990*/  ISETP.LT.AND P0, PT, R81, UR35, !P3 ;  /* 0x0000002351007c0c */ /* 0x000fe2000df01270 */
[----:B0-----:R-:W-:-:S05]  /*199a0*/  IMAD.WIDE R72, R70, 0x2, R68 ;  /* 0x0000000246487825 */ /* 0x001fca00078e0244 */
[----:B------:R0:W-:Y:S01]  /*199b0*/  @P6 STG.E.U16 desc[UR24][R72.64], R76 ;  /* 0x0000004c48006986 */ /* 0x0001e2000c101518 */
[----:B----4-:R-:W-:Y:S01]  /*199c0*/  F2FP.F16.F32.PACK_AB R74, R75, R0 ;  /* 0x000000004b4a723e */ /* 0x010fe200000000ff */
[----:B------:R-:W-:Y:S02]  /*199d0*/  VIADD R75, R93, 0x19 ;  /* 0x000000195d4b7836 */ /* 0x000fe40000000000 */
[----:B------:R-:W-:-:S03]  /*199e0*/  VIADD R0, R70, UR8 ;  /* 0x0000000846007c36 */ /* 0x000fc60008000000 */
[----:B--2---:R-:W-:Y:S01]  /*199f0*/  ISETP.GE.AND P4, PT, R75, UR4, PT ;  /* 0x000000044b007c0c */ /* 0x004fe2000bf86270 */
[----:B------:R-:W-:Y:S01]  /*19a00*/  IMAD.WIDE R70, R0, 0x2, R2 ;  /* 0x0000000200467825 */ /* 0x000fe200078e0202 */
[----:B------:R-:W2:Y:S01]  /*19a10*/  LDL.LU R75, [R1+0x258] ;  /* 0x00025800014b7983 */ /* 0x000ea20000300800 */
[----:B------:R-:W-:Y:S01]  /*19a20*/  ISETP.LT.AND P3, PT, R92, UR16, !P3 ;  /* 0x000000105c007c0c */ /* 0x000fe2000df61270 */
[----:B------:R-:W4:Y:S02]  /*19a30*/  LDCU UR4, c[0x0][0x39c] ;  /* 0x00007380ff0477ac */ /* 0x000f240008000800 */
[----:B0-----:R-:W2:Y:S01]  /*19a40*/  LDL.LU R73, [R1+0x58] ;  /* 0x0000580001497983 */ /* 0x001ea20000300800 */
[----:B------:R-:W-:Y:S01]  /*19a50*/  PRMT R77, R74, 0x7632, R77 ;  /* 0x000076324a4d7816 */ /* 0x000fe2000000004d */
[----:B------:R-:W-:Y:S01]  /*19a60*/  VIADD R76, R93, 0x1a ;  /* 0x0000001a5d4c7836 */ /* 0x000fe20000000000 */
[----:B------:R-:W0:Y:S01]  /*19a70*/  LDCU UR16, c[0x0][0x398] ;  /* 0x00007300ff1077ac */ /* 0x000e220008000800 */
[----:B------:R1:W-:Y:S01]  /*19a80*/  @P0 STG.E.U16 desc[UR24][R70.64], R74 ;  /* 0x0000004a46000986 */ /* 0x0003e2000c101518 */
[----:B------:R-:W-:Y:S01]  /*19a90*/  ISETP.LT.AND P0, PT, R81, UR18, !P1 ;  /* 0x0000001251007c0c */ /* 0x000fe2000cf01270 */
[C---:B-1----:R-:W-:Y:S01]  /*19aa0*/  VIADD R70, R0.reuse, UR8 ;  /* 0x0000000800467c36 */ /* 0x042fe20008000000 */
[----:B--2---:R-:W-:Y:S01]  /*19ab0*/  F2FP.F16.F32.PACK_AB R71, R73, R75 ;  /* 0x0000004b4947723e */ /* 0x004fe200000000ff */
[----:B------:R-:W-:Y:S01]  /*19ac0*/  IMAD.WIDE R74, R0, 0x2, R68 ;  /* 0x00000002004a7825 */ /* 0x000fe200078e0244 */
[----:B------:R-:W-:Y:S01]  /*19ad0*/  ISETP.GE.AND P6, PT, R76, UR6, PT ;  /* 0x000000064c007c0c */ /* 0x000fe2000bfc6270 */
[----:B------:R-:W2:Y:S01]  /*19ae0*/  LDL.LU R0, [R1+0x25c] ;  /* 0x00025c0001007983 */ /* 0x000ea20000300800 */
[----:B------:R-:W-:Y:S01]  /*19af0*/  ISETP.LT.AND P1, PT, R92, UR36, !P1 ;  /* 0x000000245c007c0c */ /* 0x000fe2000cf21270 */
[C---:B------:R-:W-:Y:S01]  /*19b00*/  IMAD.WIDE R72, R70.reuse, 0x2, R2 ;  /* 0x0000000246487825 */ /* 0x040fe200078e0202 */
[----:B------:R-:W1:Y:S01]  /*19b10*/  LDCU UR18, c[0x0][0x398] ;  /* 0x00007300ff1277ac */ /* 0x000e620008000800 */
[----:B------:R0:W-:Y:S01]  /*19b20*/  @P3 STG.E.U16 desc[UR24][R74.64], R77 ;  /* 0x0000004d4a003986 */ /* 0x0001e2000c101518 */
[----:B------:R-:W-:Y:S01]  /*19b30*/  PRMT R76, R71, 0x7632, R76 ;  /* 0x00007632474c7816 */ /* 0x000fe2000000004c */
[----:B------:R-:W1:Y:S02]  /*19b40*/  LDCU UR6, c[0x0][0x39c] ;  /* 0x00007380ff0677ac */ /* 0x000e640008000800 */
[----:B0-----:R-:W2:Y:S04]  /*19b50*/  LDL.LU R75, [R1+0x5c] ;  /* 0x00005c00014b7983 */ /* 0x001ea80000300800 */
[----:B------:R0:W-:Y:S01]  /*19b60*/  @P0 STG.E.U16 desc[UR24][R72.64], R71 ;  /* 0x0000004748000986 */ /* 0x0001e2000c101518 */
[----:B------:R-:W-:Y:S01]  /*19b70*/  ISETP.LT.AND P0, PT, R81, UR10, !P2 ;  /* 0x0000000a51007c0c */ /* 0x000fe2000d701270 */
[----:B------:R-:W1:Y:S01]  /*19b80*/  LDCU UR10, c[0x0][0x398] ;  /* 0x00007300ff0a77ac */ /* 0x000e620008000800 */
[----:B0-----:R-:W-:-:S05]  /*19b90*/  IMAD.WIDE R72, R70, 0x2, R68 ;  /* 0x0000000246487825 */ /* 0x001fca00078e0244 */
[----:B------:R0:W-:Y:S01]  /*19ba0*/  @P1 STG.E.U16 desc[UR24][R72.64], R76 ;  /* 0x0000004c48001986 */ /* 0x0001e2000c101518 */
[----:B--2---:R-:W-:Y:S01]  /*19bb0*/  F2FP.F16.F32.PACK_AB R74, R75, R0 ;  /* 0x000000004b4a723e */ /* 0x004fe200000000ff */
[----:B------:R-:W-:Y:S02]  /*19bc0*/  VIADD R75, R93, 0x1b ;  /* 0x0000001b5d4b7836 */ /* 0x000fe40000000000 */
[----:B------:R-:W-:-:S03]  /*19bd0*/  VIADD R0, R70, UR8 ;  /* 0x0000000846007c36 */ /* 0x000fc60008000000 */
[----:B------:R-:W-:Y:S01]  /*19be0*/  ISETP.GE.AND P3, PT, R75, UR7, PT ;  /* 0x000000074b007c0c */ /* 0x000fe2000bf66270 */
[----:B------:R-:W-:Y:S01]  /*19bf0*/  IMAD.WIDE R70, R0, 0x2, R2 ;  /* 0x0000000200467825 */ /* 0x000fe200078e0202 */
[----:B------:R-:W2:Y:S01]  /*19c00*/  LDL.LU R75, [R1+0x260] ;  /* 0x00026000014b7983 */ /* 0x000ea20000300800 */
[----:B------:R-:W-:Y:S01]  /*19c10*/  ISETP.LT.AND P2, PT, R92, UR12, !P2 ;  /* 0x0000000c5c007c0c */ /* 0x000fe2000d741270 */
[----:B------:R-:W1:Y:S02]  /*19c20*/  LDCU UR7, c[0x0][0x39c] ;  /* 0x00007380ff0777ac */ /* 0x000e640008000800 */
        /* <DEDUP_REMOVED lines=9> */
[----:B----4-:R-:W-:Y:S01]  /*19cc0*/  ISETP.GE.AND P1, PT, R76, UR4, PT ;  /* 0x000000044c007c0c */ /* 0x010fe2000bf26270 */
[----:B------:R-:W2:Y:S01]  /*19cd0*/  LDL.LU R0, [R1+0x264] ;  /* 0x0002640001007983 */ /* 0x000ea20000300800 */
[----:B------:R-:W-:Y:S01]  /*19ce0*/  ISETP.LT.AND P5, PT, R92, UR20, !P5 ;  /* 0x000000145c007c0c */ /* 0x000fe2000efa1270 */
[C---:B------:R-:W-:Y:S01]  /*19cf0*/  IMAD.WIDE R72, R70.reuse, 0x2, R2 ;  /* 0x0000000246487825 */ /* 0x040fe200078e0202 */
[----:B------:R-:W1:Y:S01]  /*19d00*/  LDCU UR14, c[0x0][0x398] ;  /* 0x00007300ff0e77ac */ /* 0x000e620008000800 */
[----:B------:R4:W-:Y:S01]  /*19d10*/  @P2 STG.E.U16 desc[UR24][R74.64], R77 ;  /* 0x0000004d4a002986 */ /* 0x0009e2000c101518 */
[----:B------:R-:W-:Y:S01]  /*19d20*/  PRMT R76, R71, 0x7632, R76 ;  /* 0x00007632474c7816 */ /* 0x000fe2000000004c */
[----:B------:R-:W0:Y:S01]  /*19d30*/  LDCU UR4, c[0x0][0x39c] ;  /* 0x00007380ff0477ac */ /* 0x000e220008000800 */
[----:B------:R-:W0:Y:S01]  /*19d40*/  LDCU UR20, c[0x0][0x398] ;  /* 0x00007300ff1477ac */ /* 0x000e220008000800 */
[----:B----4-:R-:W2:Y:S04]  /*19d50*/  LDL.LU R75, [R1+0x64] ;  /* 0x00006400014b7983 */ /* 0x010ea80000300800 */
[----:B------:R4:W-:Y:S01]  /*19d60*/  @P0 STG.E.U16 desc[UR24][R72.64], R71 ;  /* 0x0000004748000986 */ /* 0x0009e2000c101518 */
[----:B------:R-:W-:Y:S01]  /*19d70*/  ISETP.LT.AND P0, PT, R81, UR22, !P4 ;  /* 0x0000001651007c0c */ /* 0x000fe2000e701270 */
[----:B------:R-:W0:Y:S01]  /*19d80*/  LDCU UR22, c[0x0][0x398] ;  /* 0x00007300ff1677ac */ /* 0x000e220008000800 */
[----:B----4-:R-:W-:-:S05]  /*19d90*/  IMAD.WIDE R72, R70, 0x2, R68 ;  /* 0x0000000246487825 */ /* 0x010fca00078e0244 */
[----:B------:R4:W-:Y:S01]  /*19da0*/  @P5 STG.E.U16 desc[UR24][R72.64], R76 ;  /* 0x0000004c48005986 */ /* 0x0009e2000c101518 */
[----:B--2---:R-:W-:Y:S01]  /*19db0*/  F2FP.F16.F32.PACK_AB R74, R75, R0 ;  /* 0x000000004b4a723e */ /* 0x004fe200000000ff */
[----:B------:R-:W-:Y:S02]  /*19dc0*/  VIADD R75, R93, 0x1d ;  /* 0x0000001d5d4b7836 */ /* 0x000fe40000000000 */
[----:B------:R-:W-:-:S03]  /*19dd0*/  VIADD R0, R70, UR8 ;  /* 0x0000000846007c36 */ /* 0x000fc60008000000 */
[----:B------:R-:W-:Y:S01]  /*19de0*/  ISETP.GE.AND P2, PT, R75, UR6, PT ;  /* 0x000000064b007c0c */ /* 0x000fe2000bf46270 */
[----:B------:R-:W-:Y:S01]  /*19df0*/  IMAD.WIDE R70, R0, 0x2, R2 ;  /* 0x0000000200467825 */ /* 0x000fe200078e0202 */
[----:B------:R-:W2:Y:S01]  /*19e00*/  LDL.LU R75, [R1+0x268] ;  /* 0x00026800014b7983 */ /* 0x000ea20000300800 */
[----:B-----5:R-:W-:Y:S01]  /*19e10*/  ISETP.LT.AND P4, PT, R92, UR26, !P4 ;  /* 0x0000001a5c007c0c */ /* 0x020fe2000e781270 */
[----:B------:R-:W5:Y:S02]  /*19e20*/  LDCU UR6, c[0x0][0x39c] ;  /* 0x00007380ff0677ac */ /* 0x000f640008000800 */
[----:B----4-:R-:W2:Y:S01]  /*19e30*/  LDL.LU R73, [R1+0x68] ;  /* 0x0000680001497983 */ /* 0x010ea20000300800 */
[----:B------:R-:W-:Y:S01]  /*19e40*/  PRMT R77, R74, 0x7632, R77 ;  /* 0x000076324a4d7816 */ /* 0x000fe2000000004d */
[----:B------:R-:W-:Y:S01]  /*19e50*/  VIADD R76, R93, 0x1e ;  /* 0x0000001e5d4c7836 */ /* 0x000fe20000000000 */
[----:B------:R-:W4:Y:S01]  /*19e60*/  LDCU UR26, c[0x0][0x398] ;  /* 0x00007300ff1a77ac */ /* 0x000f220008000800 */
[----:B------:R0:W-:Y:S01]  /*19e70*/  @P0 STG.E.U16 desc[UR24][R70.64], R74 ;  /* 0x0000004a46000986 */ /* 0x0001e2000c101518 */
[----:B---3--:R-:W-:Y:S01]  /*19e80*/  ISETP.LT.AND P0, PT, R81, UR28, !P6 ;  /* 0x0000001c51007c0c */ /* 0x008fe2000f701270 */
[C---:B0-----:R-:W-:Y:S01]  /*19e90*/  VIADD R70, R0.reuse, UR8 ;  /* 0x0000000800467c36 */ /* 0x041fe20008000000 */
[----:B--2---:R-:W-:Y:S01]  /*19ea0*/  F2FP.F16.F32.PACK_AB R71, R73, R75 ;  /* 0x0000004b4947723e */ /* 0x004fe200000000ff */
[----:B------:R-:W-:Y:S01]  /*19eb0*/  IMAD.WIDE R74, R0, 0x2, R68 ;  /* 0x00000002004a7825 */ /* 0x000fe200078e0244 */
[----:B------:R-:W-:Y:S01]  /*19ec0*/  ISETP.GE.AND P5, PT, R76, UR7, PT ;  /* 0x000000074c007c0c */ /* 0x000fe2000bfa6270 */
[----:B------:R-:W2:Y:S01]  /*19ed0*/  LDL.LU R0, [R1+0x26c] ;  /* 0x00026c0001007983 */ /* 0x000ea20000300800 */
[----:B------:R-:W-:Y:S01]  /*19ee0*/  ISETP.LT.AND P6, PT, R92, UR30, !P6 ;  /* 0x0000001e5c007c0c */ /* 0x000fe2000f7c1270 */
[C---:B------:R-:W-:Y:S01]  /*19ef0*/  IMAD.WIDE R72, R70.reuse, 0x2, R2 ;  /* 0x0000000246487825 */ /* 0x040fe200078e0202 */
[----:B------:R-:W0:Y:S01]  /*19f00*/  LDCU UR28, c[0x0][0x398] ;  /* 0x00007300ff1c77ac */ /* 0x000e220008000800 */
[----:B------:R3:W-:Y:S01]  /*19f10*/  @P4 STG.E.U16 desc[UR24][R74.64], R77 ;  /* 0x0000004d4a004986 */ /* 0x0007e2000c101518 */
[----:B------:R-:W-:Y:S01]  /*19f20*/  PRMT R76, R71, 0x7632, R76 ;  /* 0x00007632474c7816 */ /* 0x000fe2000000004c */
[----:B------:R-:W0:Y:S01]  /*19f30*/  LDCU UR7, c[0x0][0x39c] ;  /* 0x00007380ff0777ac */ /* 0x000e220008000800 */
[----:B------:R-:W0:Y:S01]  /*19f40*/  LDCU UR30, c[0x0][0x398] ;  /* 0x00007300ff1e77ac */ /* 0x000e220008000800 */
[----:B---3--:R-:W2:Y:S04]  /*19f50*/  LDL.LU R75, [R1+0x6c] ;  /* 0x00006c00014b7983 */ /* 0x008ea80000300800 */
[----:B------:R3:W-:Y:S01]  /*19f60*/  @P0 STG.E.U16 desc[UR24][R72.64], R71 ;  /* 0x0000004748000986 */ /* 0x0007e2000c101518 */
[----:B------:R-:W-:Y:S01]  /*19f70*/  ISETP.LT.AND P0, PT, R81, UR32, !P3 ;  /* 0x0000002051007c0c */ /* 0x000fe2000df01270 */
[----:B------:R-:W0:Y:S01]  /*19f80*/  LDCU UR32, c[0x0][0x398] ;  /* 0x00007300ff2077ac */ /* 0x000e220008000800 */
[----:B---3--:R-:W-:-:S05]  /*19f90*/  IMAD.WIDE R72, R70, 0x2, R68 ;  /* 0x0000000246487825 */ /* 0x008fca00078e0244 */
        /* <DEDUP_REMOVED lines=8> */
[----:B------:R-:W0:Y:S02]  /*1a020*/  LDCU UR4, c[0x0][0x39c] ;  /* 0x00007380ff0477ac */ /* 0x000e240008000800 */
[----:B---3--:R-:W2:Y:S01]  /*1a030*/  LDL.LU R73, [R1+0x70] ;  /* 0x0000700001497983 */ /* 0x008ea20000300800 */
[----:B------:R-:W-:Y:S01]  /*1a040*/  PRMT R77, R74, 0x7632, R77 ;  /* 0x000076324a4d7816 */ /* 0x000fe2000000004d */
[----:B------:R-:W-:Y:S01]  /*1a050*/  VIADD R76, R93, 0x20 ;  /* 0x000000205d4c7836 */ /* 0x000fe20000000000 */
[----:B------:R-:W3:Y:S01]  /*1a060*/  LDCU UR33, c[0x0][0x398] ;  /* 0x00007300ff2177ac */ /* 0x000ee20008000800 */
[----:B------:R0:W-:Y:S01]  /*1a070*/  @P0 STG.E.U16 desc[UR24][R70.64], R74 ;  /* 0x0000004a46000986 */ /* 0x0001e2000c101518 */
[----:B------:R-:W-:Y:S01]  /*1a080*/  ISETP.LT.AND P0, PT, R81, UR16, !P1 ;  /* 0x0000001051007c0c */ /* 0x000fe2000cf01270 */
[C---:B0-----:R-:W-:Y:S01]  /*1a090*/  VIADD R70, R0.reuse, UR8 ;  /* 0x0000000800467c36 */ /* 0x041fe20008000000 */
[----:B--2---:R-:W-:Y:S01]  /*1a0a0*/  F2FP.F16.F32.PACK_AB R71, R73, R75 ;  /* 0x0000004b4947723e */ /* 0x004fe200000000ff */
[----:B------:R-:W-:Y:S01]  /*1a0b0*/  IMAD.WIDE R74, R0, 0x2, R68 ;  /* 0x00000002004a7825 */ /* 0x000fe200078e0244 */
[----:B-----5:R-:W-:Y:S01]  /*1a0c0*/  ISETP.GE.AND P6, PT, R76, UR6, PT ;  /* 0x000000064c007c0c */ /* 0x020fe2000bfc6270 */
        /* <DEDUP_REMOVED lines=8> */
[----:B-----5:R-:W2:Y:S04]  /*1a150*/  LDL.LU R75, [R1+0x74] ;  /* 0x00007400014b7983 */ /* 0x020ea80000300800 */
[----:B------:R5:W-:Y:S01]  /*1a160*/  @P0 STG.E.U16 desc[UR24][R72.64], R71 ;  /* 0x0000004748000986 */ /* 0x000be2000c101518 */
[----:B------:R-:W-:Y:S01]  /*1a170*/  ISETP.LT.AND P0, PT, R81, UR10, !P2 ;  /* 0x0000000a51007c0c */ /* 0x000fe2000d701270 */
[----:B------:R-:W0:Y:S01]  /*1a180*/  LDCU UR10, c[0x0][0x398] ;  /* 0x00007300ff0a77ac */ /* 0x000e220008000800 */
[----:B-----5:R-:W-:-:S05]  /*1a190*/  IMAD.WIDE R72, R70, 0x2, R68 ;  /* 0x0000000246487825 */ /* 0x020fca00078e0244 */
        /* <DEDUP_REMOVED lines=9> */
[----:B-----5:R-:W2:Y:S01]  /*1a230*/  LDL.LU R73, [R1+0x78] ;  /* 0x0000780001497983 */ /* 0x020ea20000300800 */
[----:B------:R-:W-:Y:S01]  /*1a240*/  PRMT R77, R74, 0x7632, R77 ;  /* 0x000076324a4d7816 */ /* 0x000fe2000000004d */
[----:B------:R-:W-:Y:S01]  /*1a250*/  VIADD R76, R93, 0x22 ;  /* 0x000000225d4c7836 */ /* 0x000fe20000000000 */
[----:B------:R-:W5:Y:S01]  /*1a260*/  LDCU UR34, c[0x0][0x398] ;  /* 0x00007300ff2277ac */ /* 0x000f620008000800 */
[----:B------:R0:W-:Y:S01]  /*1a270*/  @P0 STG.E.U16 desc[UR24][R70.64], R74 ;  /* 0x0000004a46000986 */ /* 0x0001e2000c101518 */
[----:B------:R-:W-:Y:S01]  /*1a280*/  ISETP.LT.AND P0, PT, R81, UR12, !P5 ;  /* 0x0000000c51007c0c */ /* 0x000fe2000ef01270 */
[C---:B0-----:R-:W-:Y:S01]  /*1a290*/  VIADD R70, R0.reuse, UR8 ;  /* 0x0000000800467c36 */ /* 0x041fe20008000000 */
[----:B--2---:R-:W-:Y:S01]  /*1a2a0*/  F2FP.F16.F32.PACK_AB R71, R73, R75 ;  /* 0x0000004b4947723e */ /* 0x004fe200000000ff */
[----:B------:R-:W-:Y:S01]  /*1a2b0*/  IMAD.WIDE R74, R0, 0x2, R68 ;  /* 0x00000002004a7825 */ /* 0x000fe200078e0244 */
[----:B------:R-:W-:Y:S01]  /*1a2c0*/  ISETP.GE.AND P1, PT, R76, UR4, PT ;  /* 0x000000044c007c0c */ /* 0x000fe2000bf26270 */
[----:B------:R-:W2:Y:S01]  /*1a2d0*/  LDL.LU R0, [R1+0x27c] ;  /* 0x00027c0001007983 */ /* 0x000ea20000300800 */
[----:B-1----:R-:W-:Y:S01]  /*1a2e0*/  ISETP.LT.AND P5, PT, R92, UR14, !P5 ;  /* 0x0000000e5c007c0c */ /* 0x002fe2000efa1270 */
[C---:B------:R-:W-:Y:S01]  /*1a2f0*/  IMAD.WIDE R72, R70.reuse, 0x2, R2 ;  /* 0x0000000246487825 */ /* 0x040fe200078e0202 */
[----:B------:R-:W0:Y:S01]  /*1a300*/  LDCU UR12, c[0x0][0x398] ;  /* 0x00007300ff0c77ac */ /* 0x000e220008000800 */
[----:B------:R1:W-:Y:S01]  /*1a310*/  @P2 STG.E.U16 desc[UR24][R74.64], R77 ;  /* 0x0000004d4a002986 */ /* 0x0003e2000c101518 */
[----:B------:R-:W-:Y:S01]  /*1a320*/  PRMT R76, R71, 0x7632, R76 ;  /* 0x00007632474c7816 */ /* 0x000fe2000000004c */
[----:B------:R-:W0:Y:S01]  /*1a330*/  LDCU UR4, c[0x0][0x39c] ;  /* 0x00007380ff0477ac */ /* 0x000e220008000800 */
[----:B------:R-:W0:Y:S01]  /*1a340*/  LDCU UR14, c[0x0][0x398] ;  /* 0x00007300ff0e77ac */ /* 0x000e220008000800 */
[----:B-1----:R-:W2:Y:S04]  /*1a350*/  LDL.LU R75, [R1+0x7c] ;  /* 0x00007c00014b7983 */ /* 0x002ea80000300800 */
[----:B------:R1:W-:Y:S01]  /*1a360*/  @P0 STG.E.U16 desc[UR24][R72.64], R71 ;  /* 0x0000004748000986 */ /* 0x0003e2000c101518 */
[----:B------:R-:W-:Y:S01]  /*1a370*/  ISETP.LT.AND P0, PT, R81, UR20, !P4 ;  /* 0x0000001451007c0c */ /* 0x000fe2000e701270 */
[----:B------:R-:W0:Y:S01]  /*1a380*/  LDCU UR20, c[0x0][0x398] ;  /* 0x00007300ff1477ac */ /* 0x000e220008000800 */
[----:B-1----:R-:W-:-:S05]  /*1a390*/  IMAD.WIDE R72, R70, 0x2, R68 ;  /* 0x0000000246487825 */ /* 0x002fca00078e0244 */
        /* <DEDUP_REMOVED lines=9> */
[----:B-1----:R-:W2:Y:S01]  /*1a430*/  LDL.LU R73, [R1+0x80] ;  /* 0x0000800001497983 */ /* 0x002ea20000300800 */
[----:B------:R-:W-:Y:S01]  /*1a440*/  PRMT R77, R74, 0x7632, R77 ;  /* 0x000076324a4d7816 */ /* 0x000fe2000000004d */
[----:B------:R-:W-:Y:S01]  /*1a450*/  VIADD R76, R93, 0x24 ;  /* 0x000000245d4c7836 */ /* 0x000fe20000000000 */
[----:B------:R-:W1:Y:S01]  /*1a460*/  LDCU UR22, c[0x0][0x398] ;  /* 0x00007300ff1677ac */ /* 0x000e620008000800 */
[----:B------:R0:W-:Y:S01]  /*1a470*/  @P0 STG.E.U16 desc[UR24][R70.64], R74 ;  /* 0x0000004a46000986 */ /* 0x0001e2000c101518 */
[----:B----4-:R-:W-:Y:S01]  /*1a480*/  ISETP.LT.AND P0, PT, R81, UR26, !P6 ;  /* 0x0000001a51007c0c */ /* 0x010fe2000f701270 */
        /* <DEDUP_REMOVED lines=26> */
[----:B----4-:R-:W2:Y:S01]  /*1a630*/  LDL.LU R73, [R1+0x88] ;  /* 0x0000880001497983 */ /* 0x010ea20000300800 */
[----:B------:R-:W-:Y:S01]  /*1a640*/  PRMT R77, R74, 0x7632, R77 ;  /* 0x000076324a4d7816 */ /* 0x000fe2000000004d */
[----:B------:R-:W-:Y:S01]  /*1a650*/  VIADD R76, R93, 0x26 ;  /* 0x000000265d4c7836 */ /* 0x000fe20000000000 */
[----:B------:R-:W4:Y:S01]  /*1a660*/  LDCU UR32, c[0x0][0x398] ;  /* 0x00007300ff2077ac */ /* 0x000f220008000800 */
[----:B------:R0:W-:Y:S01]  /*1a670*/  @P0 STG.E.U16 desc[UR24][R70.64], R74 ;  /* 0x0000004a46000986 */ /* 0x0001e2000c101518 */
[----:B------:R-:W-:Y:S01]  /*1a680*/  ISETP.LT.AND P0, PT, R81, UR16, !P1 ;  /* 0x0000001051007c0c */ /* 0x000fe2000cf01270 */
[C---:B0-----:R-:W-:Y:S01]  /*1a690*/  VIADD R70, R0.reuse, UR8 ;  /* 0x0000000800467c36 */ /* 0x041fe20008000000 */
[----:B--2---:R-:W-:Y:S01]  /*1a6a0*/  F2FP.F16.F32.PACK_AB R71, R73, R75 ;  /* 0x0000004b4947723e */ /* 0x004fe200000000ff */
[----:B------:R-:W-:Y:S01]  /*1a6b0*/  IMAD.WIDE R74, R0, 0x2, R68 ;  /* 0x00000002004a7825 */ /* 0x000fe200078e0244 */
[----:B------:R-:W-:Y:S01]  /*1a6c0*/  ISETP.GE.AND P6, PT, R76, UR6, PT ;  /* 0x000000064c007c0c */ /* 0x000fe2000bfc6270 */
[----:B------:R-:W2:Y:S01]  /*1a6d0*/  LDL.LU R0, [R1+0x28c] ;  /* 0x00028c0001007983 */ /* 0x000ea20000300800 */
[----:B---3--:R-:W-:Y:S01]  /*1a6e0*/  ISETP.LT.AND P1, PT, R92, UR33, !P1 ;  /* 0x000000215c007c0c */ /* 0x008fe2000cf21270 */
        /* <DEDUP_REMOVED lines=29> */
[----:B------:R-:W-:Y:S01]  /*1a8c0*/  ISETP.GE.AND P1, PT, R76, UR4, PT ;  /* 0x000000044c007c0c */ /* 0x000fe2000bf26270 */
[----:B------:R-:W2:Y:S01]  /*1a8d0*/  LDL.LU R0, [R1+0x294] ;  /* 0x0002940001007983 */ /* 0x000ea20000300800 */
[----:B-----5:R-:W-:Y:S01]  /*1a8e0*/  ISETP.LT.AND P5, PT, R92, UR34, !P5 ;  /* 0x000000225c007c0c */ /* 0x020fe2000efa1270 */
        /* <DEDUP_REMOVED lines=25> */
[----:B-1----:R-:W-:Y:S01]  /*1aa80*/  ISETP.LT.AND P0, PT, R81, UR22, !P6 ;  /* 0x0000001651007c0c */ /* 0x002fe2000f701270 */
        /* <DEDUP_REMOVED lines=31> */
[----:B------:R-:W-:Y:S01]  /*1ac80*/  ISETP.LT.AND P0, PT, R81, UR16, !P1 ;  /* 0x0000001051007c0c */ /* 0x000fe2000cf01270 */
[C---:B0-----:R-:W-:Y:S01]  /*1ac90*/  VIADD R70, R0.reuse, UR8 ;  /* 0x0000000800467c36 */ /* 0x041fe20008000000 */
[----:B--2---:R-:W-:Y:S01]  /*1aca0*/  F2FP.F16.F32.PACK_AB R71, R73, R75 ;  /* 0x0000004b4947723e */ /* 0x004fe200000000ff */
[----:B------:R-:W-:Y:S01]  /*1acb0*/  IMAD.WIDE R74, R0, 0x2, R68 ;  /* 0x00000002004a7825 */ /* 0x000fe200078e0244 */
[----:B------:R-:W-:Y:S01]  /*1acc0*/  ISETP.GE.AND P6, PT, R76, UR6, PT ;  /* 0x000000064c007c0c */ /* 0x000fe2000bfc6270 */
[----:B------:R-:W2:Y:S01]  /*1acd0*/  LDL.LU R0, [R1+0x2a4] ;  /* 0x0002a40001007983 */ /* 0x000ea20000300800 */
[----:B----4-:R-:W-:Y:S01]  /*1ace0*/  ISETP.LT.AND P1, PT, R92, UR32, !P1 ;  /* 0x000000205c007c0c */ /* 0x010fe2000cf21270 */
        /* <DEDUP_REMOVED lines=57> */
[----:B-----5:R-:W-:Y:S01]  /*1b080*/  ISETP.LT.AND P0, PT, R81, UR20, !P6 ;  /* 0x0000001451007c0c */ /* 0x020fe2000f701270 */
        /* <DEDUP_REMOVED lines=204> */
[----:B----4-:R-:W2:Y:S01]  /*1bd50*/  LDL.LU R75, [R1+0xe4] ;  /* 0x0000e400014b7983 */ /* 0x010ea20000300800 */
[----:B------:R-:W-:Y:S01]  /*1bd60*/  ISETP.LT.AND P4, PT, R81, UR22, !P3 ;  /* 0x0000001651007c0c */ /* 0x000fe2000df81270 */
[----:B------:R-:W4:Y:S02]  /*1bd70*/  LDCU UR22, c[0x0][0x398] ;  /* 0x00007300ff1677ac */ /* 0x000f240008000800 */
[----:B------:R0:W-:Y:S02]  /*1bd80*/  @P0 STG.E.U16 desc[UR24][R72.64], R71 ;  /* 0x0000004748000986 */ /* 0x0001e4000c101518 */
        /* <DEDUP_REMOVED lines=11> */
[----:B------:R-:W-:Y:S02]  /*1be40*/  PRMT R77, R74, 0x7632, R77 ;  /* 0x000076324a4d7816 */ /* 0x000fe4000000004d */
[----:B------:R-:W-:Y:S01]  /*1be50*/  ISETP.LT.AND P6, PT, R81, UR16, !P1 ;  /* 0x0000001051007c0c */ /* 0x000fe2000cfc1270 */
[----:B------:R0:W-:Y:S01]  /*1be60*/  @P4 STG.E.U16 desc[UR24][R70.64], R74 ;  /* 0x0000004a46004986 */ /* 0x0001e2000c101518 */
[----:B--2---:R-:W-:Y:S01]  /*1be70*/  F2FP.F16.F32.PACK_AB R76, R73, R75 ;  /* 0x0000004b494c723e */ /* 0x004fe200000000ff */
[----:B0-----:R-:W-:Y:S01]  /*1be80*/  IMAD.WIDE R74, R0, 0x2, R68 ;  /* 0x00000002004a7825 */ /* 0x001fe200078e0244 */
[----:B---3--:R-:W-:Y:S01]  /*1be90*/  ISETP.LT.AND P1, PT, R92, UR26, !P1 ;  /* 0x0000001a5c007c0c */ /* 0x008fe2000cf21270 */
[----:B------:R-:W0:Y:S02]  /*1bea0*/  LDCU UR16, c[0x0][0x398] ;  /* 0x00007300ff1077ac */ /* 0x000e240008000800 */
[C---:B------:R-:W-:Y:S01]  /*1beb0*/  VIADD R71, R93.reuse, 0x3e ;  /* 0x0000003e5d477836 */ /* 0x040fe20000000000 */
[----:B------:R2:W-:Y:S01]  /*1bec0*/  @P3 STG.E.U16 desc[UR24][R74.64], R77 ;  /* 0x0000004d4a003986 */ /* 0x0005e2000c101518 */
[----:B------:R-:W-:Y:S01]  /*1bed0*/  VIADD R70, R0, UR8 ;  /* 0x0000000800467c36 */ /* 0x000fe20008000000 */
[----:B------:R-:W-:Y:S01]  /*1bee0*/  PRMT R79, R76, 0x7632, R79 ;  /* 0x000076324c4f7816 */ /* 0x000fe2000000004f */
[----:B------:R-:W-:Y:S01]  /*1bef0*/  VIADD R0, R93, 0x3f ;  /* 0x0000003f5d007836 */ /* 0x000fe20000000000 */
[----:B------:R-:W-:Y:S01]  /*1bf00*/  ISETP.GE.AND P4, PT, R71, UR6, PT ;  /* 0x0000000647007c0c */ /* 0x000fe2000bf86270 */
[--C-:B------:R-:W-:Y:S01]  /*1bf10*/  IMAD.WIDE R72, R70, 0x2, R2.reuse ;  /* 0x0000000246487825 */ /* 0x100fe200078e0202 */
[----:B------:R-:W3:Y:S01]  /*1bf20*/  LDCU UR6, c[0x0][0x39c] ;  /* 0x00007380ff0677ac */ /* 0x000ee20008000800 */
[----:B------:R-:W0:Y:S01]  /*1bf30*/  LDCU UR26, c[0x0][0x398] ;  /* 0x00007300ff1a77ac */ /* 0x000e220008000800 */
[----:B--2---:R-:W2:Y:S04]  /*1bf40*/  LDL.LU R74, [R1+0xec] ;  /* 0x0000ec00014a7983 */ /* 0x004ea80000300800 */
[----:B------:R-:W2:Y:S01]  /*1bf50*/  LDL.LU R75, [R1+0x2ec] ;  /* 0x0002ec00014b7983 */ /* 0x000ea20000300800 */
[----:B------:R-:W-:Y:S01]  /*1bf60*/  ISETP.GE.AND P3, PT, R0, UR7, PT ;  /* 0x0000000700007c0c */ /* 0x000fe2000bf66270 */
[----:B------:R-:W-:Y:S01]  /*1bf70*/  VIADD R0, R70, UR8 ;  /* 0x0000000846007c36 */ /* 0x000fe20008000000 */
[----:B------:R-:W0:Y:S01]  /*1bf80*/  LDCU UR7, c[0x0][0x398] ;  /* 0x00007300ff0777ac */ /* 0x000e220008000800 */
[----:B------:R1:W-:Y:S01]  /*1bf90*/  @P6 STG.E.U16 desc[UR24][R72.64], R76 ;  /* 0x0000004c48006986 */ /* 0x0003e2000c101518 */
[----:B------:R-:W-:Y:S01]  /*1bfa0*/  ISETP.LT.AND P6, PT, R81, UR10, !P2 ;  /* 0x0000000a51007c0c */ /* 0x000fe2000d7c1270 */
[----:B------:R-:W-:Y:S01]  /*1bfb0*/  VIADD R77, R93, 0x40 ;  /* 0x000000405d4d7836 */ /* 0x000fe20000000000 */
[----:B------:R-:W-:Y:S01]  /*1bfc0*/  ISETP.LT.AND P2, PT, R92, UR28, !P2 ;  /* 0x0000001c5c007c0c */ /* 0x000fe2000d741270 */
[----:B------:R-:W0:Y:S01]  /*1bfd0*/  LDCU UR10, c[0x0][0x398] ;  /* 0x00007300ff0a77ac */ /* 0x000e220008000800 */
[----:B------:R-:W0:Y:S01]  /*1bfe0*/  LDCU UR28, c[0x0][0x398] ;  /* 0x00007300ff1c77ac */ /* 0x000e220008000800 */
[----:B-1----:R-:W-:Y:S01]  /*1bff0*/  IMAD.WIDE R72, R0, 0x2, R2 ;  /* 0x0000000200487825 */ /* 0x002fe200078e0202 */
[----:B--2---:R-:W-:-:S03]  /*1c000*/  F2FP.F16.F32.PACK_AB R71, R74, R75 ;  /* 0x0000004b4a47723e */ /* 0x004fc600000000ff */
[----:B------:R-:W-:Y:S01]  /*1c010*/  IMAD.WIDE R74, R70, 0x2, R68 ;  /* 0x00000002464a7825 */ /* 0x000fe200078e0244 */
[----:B------:R-:W-:-:S04]  /*1c020*/  PRMT R78, R71, 0x7610, R78 ;  /* 0x00007610474e7816 */ /* 0x000fc8000000004e */
[----:B------:R1:W-:Y:S01]  /*1c030*/  @P1 STG.E.U16 desc[UR24][R74.64], R79 ;  /* 0x0000004f4a001986 */ /* 0x0003e2000c101518 */
[----:B------:R-:W-:Y:S01]  /*1c040*/  PRMT R76, R71, 0x7632, R76 ;  /* 0x00007632474c7816 */ /* 0x000fe2000000004c */
[C---:B------:R-:W-:Y:S02]  /*1c050*/  IMAD.WIDE R70, R0.reuse, 0x2, R68 ;  /* 0x0000000200467825 */ /* 0x040fe400078e0244 */
[----:B-1----:R-:W2:Y:S01]  /*1c060*/  LDL.LU R75, [R1+0xf4] ;  /* 0x0000f400014b7983 */ /* 0x002ea20000300800 */
[----:B------:R-:W-:Y:S01]  /*1c070*/  ISETP.GE.AND P1, PT, R77, UR4, PT ;  /* 0x000000044d007c0c */ /* 0x000fe2000bf26270 */
[----:B------:R-:W1:Y:S01]  /*1c080*/  LDCU UR4, c[0x0][0x39c] ;  /* 0x00007380ff0477ac */ /* 0x000e620008000800 */
[----:B------:R-:W-:Y:S01]  /*1c090*/  VIADD R0, R0, UR8 ;  /* 0x0000000800007c36 */ /* 0x000fe20008000000 */
[----:B------:R-:W-:Y:S01]  /*1c0a0*/  @P6 STG.E.U16 desc[UR24][R72.64], R78 ;  /* 0x0000004e48006986 */ /* 0x000fe2000c101518 */
[----:B------:R-:W-:Y:S01]  /*1c0b0*/  ISETP.LT.AND P6, PT, R81, UR14, !P0 ;  /* 0x0000000e51007c0c */ /* 0x000fe2000c7c1270 */
[----:B------:R-:W-:Y:S01]  /*1c0c0*/  VIADD R79, R93, 0x41 ;  /* 0x000000415d4f7836 */ /* 0x000fe20000000000 */
[C---:B------:R-:W-:Y:S01]  /*1c0d0*/  ISETP.LT.AND P0, PT, R92.reuse, UR32, !P0 ;  /* 0x000000205c007c0c */ /* 0x040fe2000c701270 */
[----:B------:R0:W-:Y:S01]  /*1c0e0*/  @P2 STG.E.U16 desc[UR24][R70.64], R76 ;  /* 0x0000004c46002986 */ /* 0x0001e2000c101518 */
[----:B------:R-:W-:Y:S01]  /*1c0f0*/  ISETP.LT.AND P2, PT, R81, UR12, !P5 ;  /* 0x0000000c51007c0c */ /* 0x000fe2000ef41270 */
[----:B------:R-:W1:Y:S01]  /*1c100*/  LDCU UR12, c[0x0][0x398] ;  /* 0x00007300ff0c77ac */ /* 0x000e620008000800 */
[----:B-----5:R-:W-:Y:S01]  /*1c110*/  ISETP.LT.AND P5, PT, R92, UR30, !P5 ;  /* 0x0000001e5c007c0c */ /* 0x020fe2000efa1270 */
[----:B------:R-:W5:Y:S01]  /*1c120*/  LDCU UR14, c[0x0][0x398] ;  /* 0x00007300ff0e77ac */ /* 0x000f620008000800 */
[----:B0-----:R-:W-:Y:S01]  /*1c130*/  F2FP.F16.F32.PACK_AB R71, R87, R86 ;  /* 0x000000565747723e */ /* 0x001fe200000000ff */
[----:B------:R-:W-:-:S02]  /*1c140*/  VIADD R70, R0, UR8 ;  /* 0x0000000800467c36 */ /* 0x000fc40008000000 */
[----:B------:R-:W-:Y:S01]  /*1c150*/  IMAD.WIDE R76, R0, 0x2, R2 ;  /* 0x00000002004c7825 */ /* 0x000fe200078e0202 */
[C---:B------:R-:W-:Y:S02]  /*1c160*/  PRMT R80, R71.reuse, 0x7610, R80 ;  /* 0x0000761047507816 */ /* 0x040fe40000000050 */
[----:B------:R-:W-:Y:S01]  /*1c170*/  PRMT R71, R71, 0x7632, R71 ;  /* 0x0000763247477816 */ /* 0x000fe20000000047 */
[----:B------:R-:W-:Y:S02]  /*1c180*/  IMAD.WIDE R72, R70, 0x2, R2 ;  /* 0x0000000246487825 */ /* 0x000fe400078e0202 */
[----:B------:R0:W-:Y:S01]  /*1c190*/  @P2 STG.E.U16 desc[UR24][R76.64], R80 ;  /* 0x000000504c002986 */ /* 0x0001e2000c101518 */
[----:B---3--:R-:W-:Y:S01]  /*1c1a0*/  ISETP.GE.AND P2, PT, R79, UR6, PT ;  /* 0x000000064f007c0c */ /* 0x008fe2000bf46270 */
[----:B------:R-:W3:Y:S01]  /*1c1b0*/  LDCU UR6, c[0x0][0x39c] ;  /* 0x00007380ff0677ac */ /* 0x000ee20008000800 */
[----:B0-----:R-:W-:Y:S02]  /*1c1c0*/  F2FP.F16.F32.PACK_AB R76, R83, R82 ;  /* 0x00000052534c723e */ /* 0x001fe400000000ff */
[----:B--2---:R-:W-:Y:S01]  /*1c1d0*/  F2FP.F16.F32.PACK_AB R78, R75, R88 ;  /* 0x000000584b4e723e */ /* 0x004fe200000000ff */
[----:B------:R-:W-:-:S04]  /*1c1e0*/  IMAD.WIDE R74, R0, 0x2, R68 ;  /* 0x00000002004a7825 */ /* 0x000fc800078e0244 */
[----:B------:R-:W-:Y:S01]  /*1c1f0*/  VIADD R0, R93, 0x42 ;  /* 0x000000425d007836 */ /* 0x000fe20000000000 */
[----:B------:R0:W-:Y:S01]  /*1c200*/  @P5 STG.E.U16 desc[UR24][R74.64], R71 ;  /* 0x000000474a005986 */ /* 0x0001e2000c101518 */
[----:B------:R-:W-:Y:S01]  /*1c210*/  ISETP.LT.AND P5, PT, R81, UR18, !P4 ;  /* 0x0000001251007c0c */ /* 0x000fe2000e7a1270 */
[----:B------:R-:W2:Y:S02]  /*1c220*/  LDCU UR18, c[0x0][0x398] ;  /* 0x00007300ff1277ac */ /* 0x000ea40008000800 */
[----:B------:R3:W-:Y:S01]  /*1c230*/  @P6 STG.E.U16 desc[UR24][R72.64], R78 ;  /* 0x0000004e48006986 */ /* 0x0007e2000c101518 */
[----:B-1----:R-:W-:Y:S01]  /*1c240*/  ISETP.GE.AND P6, PT, R0, UR4, PT ;  /* 0x0000000400007c0c */ /* 0x002fe2000bfc6270 */
[----:B------:R-:W-:Y:S01]  /*1c250*/  VIADD R0, R70, UR8 ;  /* 0x0000000846007c36 */ /* 0x000fe20008000000 */
[----:B0-----:R-:W-:Y:S01]  /*1c260*/  PRMT R75, R78, 0x7632, R75 ;  /* 0x000076324e4b7816 */ /* 0x001fe2000000004b */
[----:B------:R-:W0:Y:S01]  /*1c270*/  LDCU UR4, c[0x0][0x39c] ;  /* 0x00007380ff0477ac */ /* 0x000e220008000800 */
[----:B------:R-:W-:Y:S01]  /*1c280*/  F2FP.F16.F32.PACK_AB R74, R85, R84 ;  /* 0x00000054554a723e */ /* 0x000fe200000000ff */
[----:B---3--:R-:W3:Y:S01]  /*1c290*/  LDL.LU R78, [R1+0x1cc] ;  /* 0x0001cc00014e7983 */ /* 0x008ee20000300800 */
[----:B------:R-:W-:-:S03]  /*1c2a0*/  IMAD.WIDE R72, R70, 0x2, R68 ;  /* 0x0000000246487825 */ /* 0x000fc600078e0244 */
[----:B------:R-:W2:Y:S01]  /*1c2b0*/  LDL.LU R79, [R1+0x1d0] ;  /* 0x0001d000014f7983 */ /* 0x000ea20000300800 */
[----:B------:R-:W-:-:S03]  /*1c2c0*/  IMAD.WIDE R70, R0, 0x2, R2 ;  /* 0x0000000200467825 */ /* 0x000fc600078e0202 */
[----:B------:R-:W2:Y:S04]  /*1c2d0*/  LDL.LU R80, [R1+0x1d4] ;  /* 0x0001d40001507983 */ /* 0x000ea80000300800 */
[----:B------:R-:W2:Y:S04]  /*1c2e0*/  LDL.LU R88, [R1+0x1d8] ;  /* 0x0001d80001587983 */ /* 0x000ea80000300800 */
[----:B------:R-:W2:Y:S01]  /*1c2f0*/  LDL.LU R87, [R1+0x1dc] ;  /* 0x0001dc0001577983 */ /* 0x000ea20000300800 */
[----:B------:R-:W-:-:S03]  /*1c300*/  PRMT R77, R74, 0x7632, R77 ;  /* 0x000076324a4d7816 */ /* 0x000fc6000000004d */
[----:B------:R-:W2:Y:S04]  /*1c310*/  LDL.LU R86, [R1+0x1e0] ;  /* 0x0001e00001567983 */ /* 0x000ea80000300800 */
[----:B------:R-:W2:Y:S04]  /*1c320*/  LDL.LU R85, [R1+0x1e8] ;  /* 0x0001e80001557983 */ /* 0x000ea80000300800 */
[----:B------:R-:W2:Y:S04]  /*1c330*/  LDL.LU R84, [R1+0x1e4] ;  /* 0x0001e40001547983 */ /* 0x000ea80000300800 */
[----:B------:R-:W-:Y:S04]  /*1c340*/  @P0 STG.E.U16 desc[UR24][R72.64], R75 ;  /* 0x0000004b48000986 */ /* 0x000fe8000c101518 */
[----:B------:R-:W2:Y:S04]  /*1c350*/  LDL.LU R83, [R1+0x1f0] ;  /* 0x0001f00001537983 */ /* 0x000ea80000300800 */
[----:B------:R1:W-:Y:S04]  /*1c360*/  @P5 STG.E.U16 desc[UR24][R70.64], R74 ;  /* 0x0000004a46005986 */ /* 0x0003e8000c101518 */
[----:B------:R-:W2:Y:S01]  /*1c370*/  LDL.LU R82, [R1+0x1ec] ;  /* 0x0001ec0001527983 */ /* 0x000ea20000300800 */
[----:B-1----:R-:W-:-:S02]  /*1c380*/  VIADD R70, R0, UR8 ;  /* 0x0000000800467c36 */ /* 0x002fc40008000000 */
[----:B------:R-:W-:Y:S02]  /*1c390*/  IMAD.WIDE R74, R0, 0x2, R68 ;  /* 0x00000002004a7825 */ /* 0x000fe400078e0244 */
[----:B------:R-:W2:Y:S01]  /*1c3a0*/  LDL.LU R0, [R1+0x100] ;  /* 0x0001000001007983 */ /* 0x000ea20000300800 */
[----:B------:R-:W-:Y:S02]  /*1c3b0*/  ISETP.LT.AND P4, PT, R92, UR33, !P4 ;  /* 0x000000215c007c0c */ /* 0x000fe4000e781270 */
[----:B------:R-:W-:Y:S01]  /*1c3c0*/  ISETP.LT.AND P0, PT, R81, UR20, !P3 ;  /* 0x0000001451007c0c */ /* 0x000fe2000df01270 */
[----:B------:R-:W-:-:S10]  /*1c3d0*/  IMAD.WIDE R72, R70, 0x2, R2 ;  /* 0x0000000246487825 */ /* 0x000fd400078e0202 */
[----:B------:R1:W-:Y:S01]  /*1c3e0*/  @P4 STG.E.U16 desc[UR24][R74.64], R77 ;  /* 0x0000004d4a004986 */ /* 0x0003e2000c101518 */
[----:B------:R-:W-:Y:S01]  /*1c3f0*/  VIADD R71, R93, 0x43 ;  /* 0x000000435d477836 */ /* 0x000fe20000000000 */
[----:B------:R-:W0:Y:S02]  /*1c400*/  LDCU UR20, c[0x0][0x398] ;  /* 0x00007300ff1477ac */ /* 0x000e240008000800 */
[----:B------:R4:W-:Y:S04]  /*1c410*/  @P0 STG.E.U16 desc[UR24][R72.64], R76 ;  /* 0x0000004c48000986 */ /* 0x0009e8000c101518 */
[----:B-1----:R-:W3:Y:S01]  /*1c420*/  LDL.LU R77, [R1+0x1c8] ;  /* 0x0001c800014d7983 */ /* 0x002ee20000300800 */
[----:B------:R-:W-:-:S03]  /*1c430*/  PRMT R75, R76, 0x7632, R75 ;  /* 0x000076324c4b7816 */ /* 0x000fc6000000004b */
[----:B----4-:R-:W4:Y:S01]  /*1c440*/  LDL.LU R76, [R1+0x1c4] ;  /* 0x0001c400014c7983 */ /* 0x010f220000300800 */
[----:B--2---:R-:W-:Y:S01]  /*1c450*/  F2FP.F16.F32.PACK_AB R74, R4, R0 ;  /* 0x00000000044a723e */ /* 0x004fe200000000ff */
[----:B------:R-:W-:-:S05]  /*1c460*/  VIADD R4, R93, 0x44 ;  /* 0x000000445d047836 */ /* 0x000fca0000000000 */
[----:B------:R-:W-:Y:S02]  /*1c470*/  ISETP.GE.AND P4, PT, R4, UR6, PT ;  /* 0x0000000604007c0c */ /* 0x000fe4000bf86270 */
[----:B------:R-:W-:Y:S01]  /*1c480*/  ISETP.LT.AND P3, PT, R92, UR22, !P3 ;  /* 0x000000165c007c0c */ /* 0x000fe2000df61270 */
[----:B------:R-:W2:Y:S01]  /*1c490*/  LDL.LU R4, [R1+0x104] ;  /* 0x0001040001047983 */ /* 0x000ea20000300800 */
[----:B------:R-:W-:Y:S01]  /*1c4a0*/  ISETP.LT.AND P0, PT, R81, UR7, !P1 ;  /* 0x0000000751007c0c */ /* 0x000fe2000cf01270 */
[C---:B------:R-:W-:Y:S01]  /*1c4b0*/  VIADD R0, R70.reuse, UR8 ;  /* 0x0000000846007c36 */ /* 0x040fe20008000000 */
[----:B0-----:R-:W-:Y:S01]  /*1c4c0*/  ISETP.GE.AND P5, PT, R71, UR4, PT ;  /* 0x0000000447007c0c */ /* 0x001fe2000bfa6270 */
[----:B------:R-:W-:Y:S01]  /*1c4d0*/  IMAD.WIDE R72, R70, 0x2, R68 ;  /* 0x0000000246487825 */ /* 0x000fe200078e0244 */
[----:B------:R-:W0:Y:S01]  /*1c4e0*/  LDCU UR4, c[0x0][0x39c] ;  /* 0x00007380ff0477ac */ /* 0x000e220008000800 */
[----:B------:R-:W-:Y:S02]  /*1c4f0*/  ISETP.LT.AND P1, PT, R92, UR16, !P1 ;  /* 0x000000105c007c0c */ /* 0x000fe4000cf21270 */
[C---:B------:R-:W-:Y:S01]  /*1c500*/  IMAD.WIDE R70, R0.reuse, 0x2, R2 ;  /* 0x0000000200467825 */ /* 0x040fe200078e0202 */
[----:B------:R-:W1:Y:S03]  /*1c510*/  LDCU UR6, c[0x0][0x39c] ;  /* 0x00007380ff0677ac */ /* 0x000e660008000800 */
[----:B------:R0:W-:Y:S01]  /*1c520*/  @P3 STG.E.U16 desc[UR24][R72.64], R75 ;  /* 0x0000004b48003986 */ /* 0x0001e2000c101518 */
[----:B------:R-:W1:Y:S03]  /*1c530*/  LDCU UR7, c[0x0][0x398] ;  /* 0x00007300ff0777ac */ /* 0x000e660008000800 */
[----:B------:R3:W-:Y:S01]  /*1c540*/  @P0 STG.E.U16 desc[UR24][R70.64], R74 ;  /* 0x0000004a46000986 */ /* 0x0007e2000c101518 */
[----:B------:R-:W1:Y:S01]  /*1c550*/  LDCU UR22, c[0x0][0x398] ;  /* 0x00007300ff1677ac */ /* 0x000e620008000800 */
[----:B------:R-:W1:Y:S01]  /*1c560*/  LDCU UR16, c[0x0][0x398] ;  /* 0x00007300ff1077ac */ /* 0x000e620008000800 */
[----:B0-----:R-:W-:Y:S01]  /*1c570*/  IMAD.WIDE R72, R0, 0x2, R68 ;  /* 0x0000000200487825 */ /* 0x001fe200078e0244 */
[----:B---3--:R-:W-:-:S03]  /*1c580*/  PRMT R74, R74, 0x7632, R74 ;  /* 0x000076324a4a7816 */ /* 0x008fc6000000004a */
[----:B------:R-:W-:Y:S02]  /*1c590*/  VIADD R75, R93, 0x45 ;  /* 0x000000455d4b7836 */ /* 0x000fe40000000000 */
[----:B------:R0:W-:Y:S03]  /*1c5a0*/  @P1 STG.E.U16 desc[UR24][R72.64], R74 ;  /* 0x0000004a48001986 */ /* 0x0001e6000c101518 */
[----:B------:R-:W-:Y:S01]  /*1c5b0*/  ISETP.GE.AND P3, PT, R75, UR4, PT ;  /* 0x000000044b007c0c */ /* 0x000fe2000bf66270 */
[----:B------:R-:W3:Y:S01]  /*1c5c0*/  LDCU UR4, c[0x0][0x39c] ;  /* 0x00007380ff0477ac */ /* 0x000ee20008000800 */
[----:B0-----:R-:W-:-:S05]  /*1c5d0*/  VIADD R72, R93, 0x46 ;  /* 0x000000465d487836 */ /* 0x001fca0000000000 */
[----:B-1----:R-:W-:Y:S01]  /*1c5e0*/  ISETP.GE.AND P1, PT, R72, UR6, PT ;  /* 0x0000000648007c0c */ /* 0x002fe2000bf26270 */
[----:B------:R-:W0:Y:S01]  /*1c5f0*/  LDCU UR6, c[0x0][0x39c] ;  /* 0x00007380ff0677ac */ /* 0x000e220008000800 */
[----:B--2---:R-:W-:Y:S01]  /*1c600*/  F2FP.F16.F32.PACK_AB R5, R5, R4 ;  /* 0x000000040505723e */ /* 0x004fe200000000ff */
[----:B------:R-:W-:Y:S02]  /*1c610*/  VIADD R4, R0, UR8 ;  /* 0x0000000800047c36 */ /* 0x000fe40008000000 */
[----:B------:R-:W2:Y:S04]  /*1c620*/  LDL.LU R0, [R1+0x108] ;  /* 0x0001080001007983 */ /* 0x000ea80000300800 */
[----:B------:R-:W3:Y:S04]  /*1c630*/  LDL.LU R75, [R1+0x1c0] ;  /* 0x0001c000014b7983 */ /* 0x000ee80000300800 */
[----:B------:R-:W3:Y:S04]  /*1c640*/  LDL.LU R74, [R1+0x1bc] ;  /* 0x0001bc00014a7983 */ /* 0x000ee80000300800 */
[----:B------:R-:W3:Y:S01]  /*1c650*/  LDL.LU R72, [R1+0x10c] ;  /* 0x00010c0001487983 */ /* 0x000ee20000300800 */
[----:B------:R-:W-:Y:S01]  /*1c660*/  ISETP.LT.AND P0, PT, R81, UR10, !P2 ;  /* 0x0000000a51007c0c */ /* 0x000fe2000d701270 */
[----:B------:R-:W-:Y:S01]  /*1c670*/  IMAD.WIDE R70, R4, 0x2, R2 ;  /* 0x0000000204467825 */ /* 0x000fe200078e0202 */
[C---:B------:R-:W-:Y:S01]  /*1c680*/  ISETP.LT.AND P2, PT, R92.reuse, UR12, !P2 ;  /* 0x0000000c5c007c0c */ /* 0x040fe2000d741270 */
[----:B------:R-:W1:Y:S01]  /*1c690*/  LDCU UR10, c[0x0][0x398] ;  /* 0x00007300ff0a77ac */ /* 0x000e620008000800 */
[----:B------:R-:W-:Y:S01]  /*1c6a0*/  PRMT R73, R5, 0x7632, R73 ;  /* 0x0000763205497816 */ /* 0x000fe20000000049 */
[----:B------:R-:W0:Y:S08]  /*1c6b0*/  LDCU UR12, c[0x0][0x398] ;  /* 0x00007300ff0c77ac */ /* 0x000e300008000800 */
[----:B------:R0:W-:Y:S01]  /*1c6c0*/  @P0 STG.E.U16 desc[UR24][R70.64], R5 ;  /* 0x0000000546000986 */ /* 0x0001e2000c101518 */
[----:B-----5:R-:W-:Y:S01]  /*1c6d0*/  ISETP.LT.AND P0, PT, R81, UR14, !P6 ;  /* 0x0000000e51007c0c */ /* 0x020fe2000f701270 */
[----:B------:R-:W5:Y:S01]  /*1c6e0*/  LDCU UR14, c[0x0][0x398] ;  /* 0x00007300ff0e77ac */ /* 0x000f620008000800 */
[----:B------:R-:W-:Y:S01]  /*1c6f0*/  ISETP.LT.AND P6, PT, R92, UR18, !P6 ;  /* 0x000000125c007c0c */ /* 0x000fe2000f7c1270 */
[----:B------:R-:W1:Y:S01]  /*1c700*/  LDCU UR18, c[0x0][0x398] ;  /* 0x00007300ff1277ac */ /* 0x000e620008000800 */
[----:B0-----:R-:W-:-:S05]  /*1c710*/  IMAD.WIDE R70, R4, 0x2, R68 ;  /* 0x0000000204467825 */ /* 0x001fca00078e0244 */
[----:B------:R0:W-:Y:S01]  /*1c720*/  @P2 STG.E.U16 desc[UR24][R70.64], R73 ;  /* 0x0000004946002986 */ /* 0x0001e2000c101518 */
[----:B--2---:R-:W-:Y:S01]  /*1c730*/  F2FP.F16.F32.PACK_AB R6, R6, R0 ;  /* 0x000000000606723e */ /* 0x004fe200000000ff */
[----:B------:R-:W-:-:S04]  /*1c740*/  VIADD R0, R4, UR8 ;  /* 0x0000000804007c36 */ /* 0x000fc80008000000 */
[----:B------:R-:W-:Y:S01]  /*1c750*/  IMAD.WIDE R4, R0, 0x2, R2 ;  /* 0x0000000200047825 */ /* 0x000fe200078e0202 */
[----:B0-----:R-:W-:-:S03]  /*1c760*/  PRMT R73, R6, 0x7632, R73 ;  /* 0x0000763206497816 */ /* 0x001fc60000000049 */
[C---:B------:R-:W-:Y:S01]  /*1c770*/  IMAD.WIDE R70, R0.reuse, 0x2, R68 ;  /* 0x0000000200467825 */ /* 0x040fe200078e0244 */
[----:B------:R0:W-:Y:S04]  /*1c780*/  @P0 STG.E.U16 desc[UR24][R4.64], R6 ;  /* 0x0000000604000986 */ /* 0x0001e8000c101518 */
[----:B------:R2:W-:Y:S01]  /*1c790*/  @P6 STG.E.U16 desc[UR24][R70.64], R73 ;  /* 0x0000004946006986 */ /* 0x0005e2000c101518 */
[----:B0-----:R-:W-:-:S03]  /*1c7a0*/  VIADD R4, R0, UR8 ;  /* 0x0000000800047c36 */ /* 0x001fc60008000000 */
[----:B------:R-:W4:Y:S01]  /*1c7b0*/  LDL.LU R0, [R1+0x110] ;  /* 0x0001100001007983 */ /* 0x000f220000300800 */
[----:B---3--:R-:W-:Y:S01]  /*1c7c0*/  F2FP.F16.F32.PACK_AB R5, R7, R72 ;  /* 0x000000480705723e */ /* 0x008fe200000000ff */
[C---:B------:R-:W-:Y:S02]  /*1c7d0*/  VIADD R72, R93.reuse, 0x47 ;  /* 0x000000475d487836 */ /* 0x040fe40000000000 */
[----:B--2---:R-:W-:-:S03]  /*1c7e0*/  VIADD R70, R93, 0x48 ;  /* 0x000000485d467836 */ /* 0x004fc60000000000 */
[----:B------:R-:W-:Y:S02]  /*1c7f0*/  ISETP.GE.AND P2, PT, R72, UR4, PT ;  /* 0x0000000448007c0c */ /* 0x000fe4000bf46270 */
[----:B------:R-:W-:Y:S01]  /*1c800*/  ISETP.LT.AND P0, PT, R81, UR20, !P5 ;  /* 0x0000001451007c0c */ /* 0x000fe2000ef01270 */
[----:B------:R-:W2:Y:S01]  /*1c810*/  LDL.LU R72, [R1+0x1b4] ;  /* 0x0001b40001487983 */ /* 0x000ea20000300800 */
[----:B------:R-:W-:Y:S01]  /*1c820*/  ISETP.GE.AND P6, PT, R70, UR6, PT ;  /* 0x0000000646007c0c */ /* 0x000fe2000bfc6270 */
[----:B------:R-:W-:Y:S01]  /*1c830*/  IMAD.WIDE R6, R4, 0x2, R2 ;  /* 0x0000000204067825 */ /* 0x000fe200078e0202 */
[C---:B------:R-:W-:Y:S01]  /*1c840*/  ISETP.LT.AND P5, PT, R92.reuse, UR26, !P5 ;  /* 0x0000001a5c007c0c */ /* 0x040fe2000efa1270 */
[----:B------:R-:W3:Y:S01]  /*1c850*/  LDL.LU R73, [R1+0x1b8] ;  /* 0x0001b80001497983 */ /* 0x000ee20000300800 */
[----:B------:R-:W-:Y:S01]  /*1c860*/  PRMT R71, R5, 0x7632, R71 ;  /* 0x0000763205477816 */ /* 0x000fe20000000047 */
[----:B------:R-:W0:Y:S02]  /*1c870*/  LDCU UR4, c[0x0][0x39c] ;  /* 0x00007380ff0477ac */ /* 0x000e240008000800 */
[----:B------:R-:W2:Y:S01]  /*1c880*/  LDL.LU R70, [R1+0x114] ;  /* 0x0001140001467983 */ /* 0x000ea20000300800 */
[----:B------:R-:W0:Y:S03]  /*1c890*/  LDCU UR6, c[0x0][0x39c] ;  /* 0x00007380ff0677ac */ /* 0x000e260008000800 */
[----:B------:R1:W-:Y:S01]  /*1c8a0*/  @P0 STG.E.U16 desc[UR24][R6.64], R5 ;  /* 0x0000000506000986 */ /* 0x0003e2000c101518 */
[----:B------:R-:W-:Y:S01]  /*1c8b0*/  ISETP.LT.AND P0, PT, R81, UR7, !P4 ;  /* 0x0000000751007c0c */ /* 0x000fe2000e701270 */
[----:B------:R-:W0:Y:S01]  /*1c8c0*/  LDCU UR20, c[0x0][0x398] ;  /* 0x00007300ff1477ac */ /* 0x000e220008000800 */
[----:B------:R-:W-:Y:S01]  /*1c8d0*/  ISETP.LT.AND P4, PT, R92, UR22, !P4 ;  /* 0x000000165c007c0c */ /* 0x000fe2000e781270 */
[----:B------:R-:W0:Y:S01]  /*1c8e0*/  LDCU UR7, c[0x0][0x398] ;  /* 0x00007300ff0777ac */ /* 0x000e220008000800 */
[----:B------:R-:W0:Y:S01]  /*1c8f0*/  LDCU UR26, c[0x0][0x398] ;  /* 0x00007300ff1a77ac */ /* 0x000e220008000800 */
[----:B-1----:R-:W-:Y:S01]  /*1c900*/  IMAD.WIDE R6, R4, 0x2, R68 ;  /* 0x0000000204067825 */ /* 0x002fe200078e0244 */
[----:B------:R-:W1:Y:S04]  /*1c910*/  LDCU UR22, c[0x0][0x398] ;  /* 0x00007300ff1677ac */ /* 0x000e680008000800 */
[----:B------:R0:W-:Y:S01]  /*1c920*/  @P5 STG.E.U16 desc[UR24][R6.64], R71 ;  /* 0x0000004706005986 */ /* 0x0001e2000c101518 */
[----:B----4-:R-:W-:Y:S01]  /*1c930*/  F2FP.F16.F32.PACK_AB R8, R8, R0 ;  /* 0x000000000808723e */ /* 0x010fe200000000ff */
[----:B------:R-:W-:-:S04]  /*1c940*/  VIADD R0, R4, UR8 ;  /* 0x0000000804007c36 */ /* 0x000fc80008000000 */
[----:B------:R-:W-:Y:S01]  /*1c950*/  IMAD.WIDE R4, R0, 0x2, R2 ;  /* 0x0000000200047825 */ /* 0x000fe200078e0202 */
[----:B0-----:R-:W-:-:S04]  /*1c960*/  PRMT R71, R8, 0x7632, R71 ;  /* 0x0000763208477816 */ /* 0x001fc80000000047 */
[----:B------:R2:W-:Y:S02]  /*1c970*/  @P0 STG.E.U16 desc[UR24][R4.64], R8 ;  /* 0x0000000804000986 */ /* 0x0005e4000c101518 */
[----:B--2---:R-:W-:Y:S01]  /*1c980*/  F2FP.F16.F32.PACK_AB R5, R9, R70 ;  /* 0x000000460905723e */ /* 0x004fe200000000ff */
[C---:B------:R-:W-:Y:S02]  /*1c990*/  VIADD R4, R0.reuse, UR8 ;  /* 0x0000000800047c36 */ /* 0x040fe40008000000 */
[----:B------:R-:W-:Y:S02]  /*1c9a0*/  IMAD.WIDE R8, R0, 0x2, R68 ;  /* 0x0000000200087825 */ /* 0x000fe400078e0244 */
[----:B------:R-:W2:Y:S02]  /*1c9b0*/  LDL.LU R0, [R1+0x118] ;  /* 0x0001180001007983 */ /* 0x000ea40000300800 */
[----:B------:R-:W-:Y:S02]  /*1c9c0*/  VIADD R70, R93, 0x49 ;  /* 0x000000495d467836 */ /* 0x000fe40000000000 */
[----:B------:R0:W-:Y:S03]  /*1c9d0*/  @P4 STG.E.U16 desc[UR24][R8.64], R71 ;  /* 0x0000004708004986 */ /* 0x0001e6000c101518 */
[----:B------:R-:W-:-:S02]  /*1c9e0*/  ISETP.GE.AND P5, PT, R70, UR4, PT ;  /* 0x0000000446007c0c */ /* 0x000fc4000bfa6270 */
[----:B------:R-:W-:Y:S01]  /*1c9f0*/  ISETP.LT.AND P0, PT, R81, UR10, !P3 ;  /* 0x0000000a51007c0c */ /* 0x000fe2000df01270 */
[----:B------:R-:W4:Y:S01]  /*1ca00*/  LDL.LU R70, [R1+0x1b0] ;  /* 0x0001b00001467983 */ /* 0x000f220000300800 */
[----:B------:R-:W-:Y:S01]  /*1ca10*/  IMAD.WIDE R6, R4, 0x2, R2 ;  /* 0x0000000204067825 */ /* 0x000fe200078e0202 */
[----:B------:R-:W1:Y:S03]  /*1ca20*/  LDCU UR4, c[0x0][0x39c] ;  /* 0x00007380ff0477ac */ /* 0x000e660008000800 */
[----:B0-----:R-:W-:Y:S01]  /*1ca30*/  VIADD R8, R93, 0x4a ;  /* 0x0000004a5d087836 */ /* 0x001fe20000000000 */
[----:B------:R-:W3:Y:S01]  /*1ca40*/  LDL.LU R71, [R1+0x1ac] ;  /* 0x0001ac0001477983 */ /* 0x000ee20000300800 */
[----:B------:R-:W-:Y:S01]  /*1ca50*/  PRMT R9, R5, 0x7632, R9 ;  /* 0x0000763205097816 */ /* 0x000fe20000000009 */
[----:B------:R-:W0:Y:S02]  /*1ca60*/  LDCU UR10, c[0x0][0x398] ;  /* 0x00007300ff0a77ac */ /* 0x000e240008000800 */
[----:B------:R-:W-:-:S02]  /*1ca70*/  ISETP.GE.AND P4, PT, R8, UR6, PT ;  /* 0x0000000608007c0c */ /* 0x000fc4000bf86270 */
[----:B------:R-:W3:Y:S01]  /*1ca80*/  LDL.LU R8, [R1+0x11c] ;  /* 0x00011c0001087983 */ /* 0x000ee20000300800 */
[C---:B------:R-:W-:Y:S01]  /*1ca90*/  ISETP.LT.AND P3, PT, R92.reuse, UR16, !P3 ;  /* 0x000000105c007c0c */ /* 0x040fe2000df61270 */
[----:B------:R-:W0:Y:S02]  /*1caa0*/  LDCU UR6, c[0x0][0x39c] ;  /* 0x00007380ff0677ac */ /* 0x000e240008000800 */
[----:B------:R1:W-:Y:S01]  /*1cab0*/  @P0 STG.E.U16 desc[UR24][R6.64], R5 ;  /* 0x0000000506000986 */ /* 0x0003e2000c101518 */
[----:B------:R-:W-:Y:S01]  /*1cac0*/  ISETP.LT.AND P0, PT, R81, UR12, !P1 ;  /* 0x0000000c51007c0c */ /* 0x000fe2000cf01270 */
[----:B------:R-:W0:Y:S01]  /*1cad0*/  LDCU UR12, c[0x0][0x398] ;  /* 0x00007300ff0c77ac */ /* 0x000e220008000800 */
[----:B-----5:R-:W-:Y:S01]  /*1cae0*/  ISETP.LT.AND P1, PT, R92, UR14, !P1 ;  /* 0x0000000e5c007c0c */ /* 0x020fe2000cf21270 */
[----:B------:R-:W5:Y:S01]  /*1caf0*/  LDCU UR16, c[0x0][0x398] ;  /* 0x00007300ff1077ac */ /* 0x000f620008000800 */
[----:B------:R-:W0:Y:S01]  /*1cb00*/  LDCU UR14, c[0x0][0x398] ;  /* 0x00007300ff0e77ac */ /* 0x000e220008000800 */
[----:B-1----:R-:W-:-:S05]  /*1cb10*/  IMAD.WIDE R6, R4, 0x2, R68 ;  /* 0x0000000204067825 */ /* 0x002fca00078e0244 */
[----:B------:R-:W-:Y:S01]  /*1cb20*/  @P3 STG.E.U16 desc[UR24][R6.64], R9 ;  /* 0x0000000906003986 */ /* 0x000fe2000c101518 */
[----:B--2---:R-:W-:Y:S01]  /*1cb30*/  F2FP.F16.F32.PACK_AB R10, R10, R0 ;  /* 0x000000000a0a723e */ /* 0x004fe200000000ff */
[----:B------:R-:W-:-:S04]  /*1cb40*/  VIADD R0, R4, UR8 ;  /* 0x0000000804007c36 */ /* 0x000fc80008000000 */
[----:B------:R-:W-:-:S05]  /*1cb50*/  IMAD.WIDE R4, R0, 0x2, R2 ;  /* 0x0000000200047825 */ /* 0x000fca00078e0202 */
[----:B------:R1:W-:Y:S01]  /*1cb60*/  @P0 STG.E.U16 desc[UR24][R4.64], R10 ;  /* 0x0000000a04000986 */ /* 0x0003e2000c101518 */
[----:B------:R-:W-:Y:S01]  /*1cb70*/  ISETP.LT.AND P0, PT, R81, UR18, !P2 ;  /* 0x0000001251007c0c */ /* 0x000fe2000d701270 */
[----:B------:R-:W2:Y:S01]  /*1cb80*/  LDCU UR18, c[0x0][0x398] ;  /* 0x00007300ff1277ac */ /* 0x000ea20008000800 */
[C---:B-1----:R-:W-:Y:S01]  /*1cb90*/  VIADD R4, R0.reuse, UR8 ;  /* 0x0000000800047c36 */ /* 0x042fe20008000000 */
[----:B---3--:R-:W-:Y:S01]  /*1cba0*/  F2FP.F16.F32.PACK_AB R11, R11, R8 ;  /* 0x000000080b0b723e */ /* 0x008fe200000000ff */
[----:B------:R-:W-:Y:S01]  /*1cbb0*/  IMAD.WIDE R8, R0, 0x2, R68 ;  /* 0x0000000200087825 */ /* 0x000fe200078e0244 */
[----:B------:R-:W-:Y:S01]  /*1cbc0*/  PRMT R10, R10, 0x7632, R10 ;  /* 0x000076320a0a7816 */ /* 0x000fe2000000000a */
[----:B------:R-:W3:Y:S02]  /*1cbd0*/  LDL.LU R0, [R1+0x120] ;  /* 0x0001200001007983 */ /* 0x000ee40000300800 */
[----:B------:R-:W-:Y:S02]  /*1cbe0*/  IMAD.WIDE R6, R4, 0x2, R2 ;  /* 0x0000000204067825 */ /* 0x000fe400078e0202 */
[----:B------:R1:W-:Y:S04]  /*1cbf0*/  @P1 STG.E.U16 desc[UR24][R8.64], R10 ;  /* 0x0000000a08001986 */ /* 0x0003e8000c101518 */
[----:B------:R0:W-:Y:S01]  /*1cc00*/  @P0 STG.E.U16 desc[UR24][R6.64], R11 ;  /* 0x0000000b06000986 */ /* 0x0001e2000c101518 */
[----:B-1----:R-:W-:Y:S01]  /*1cc10*/  VIADD R8, R93, 0x4c ;  /* 0x0000004c5d087836 */ /* 0x002fe20000000000 */
[----:B------:R-:W-:-:S02]  /*1cc20*/  PRMT R9, R11, 0x7632, R9 ;  /* 0x000076320b097816 */ /* 0x000fc40000000009 */
[----:B0-----:R-:W2:Y:S02]  /*1cc30*/  LDL.LU R11, [R1+0x164] ;  /* 0x00016400010b7983 */ /* 0x001ea40000300800 */
[----:B------:R-:W-:Y:S02]  /*1cc40*/  ISETP.GE.AND P0, PT, R8, UR6, PT ;  /* 0x0000000608007c0c */ /* 0x000fe4000bf06270 */
[----:B------:R-:W-:Y:S01]  /*1cc50*/  ISETP.LT.AND P2, PT, R92, UR20, !P2 ;  /* 0x000000145c007c0c */ /* 0x000fe2000d741270 */
[----:B------:R-:W2:Y:S01]  /*1cc60*/  LDL.LU R8, [R1+0x124] ;  /* 0x0001240001087983 */ /* 0x000ea20000300800 */
[----:B------:R-:W-:Y:S01]  /*1cc70*/  ISETP.LT.AND P1, PT, R81, UR7, !P6 ;  /* 0x0000000751007c0c */ /* 0x000fe2000f721270 */
[----:B------:R-:W-:Y:S02]  /*1cc80*/  VIADD R5, R93, 0x4b ;  /* 0x0000004b5d057836 */ /* 0x000fe40000000000 */
[----:B------:R-:W-:Y:S01]  /*1cc90*/  IMAD.WIDE R6, R4, 0x2, R68 ;  /* 0x0000000204067825 */ /* 0x000fe200078e0244 */
[----:B------:R-:W-:Y:S01]  /*1cca0*/  ISETP.LT.AND P6, PT, R92, UR26, !P6 ;  /* 0x0000001a5c007c0c */ /* 0x000fe2000f7c1270 */
[----:B------:R-:W0:Y:S01]  /*1ccb0*/  LDCU UR6, c[0x0][0x39c] ;  /* 0x00007380ff0677ac */ /* 0x000e220008000800 */
[----:B------:R-:W-:Y:S01]  /*1ccc0*/  ISETP.GE.AND P3, PT, R5, UR4, PT ;  /* 0x0000000405007c0c */ /* 0x000fe2000bf66270 */
[----:B------:R-:W1:Y:S04]  /*1ccd0*/  LDCU UR4, c[0x0][0x39c] ;  /* 0x00007380ff0477ac */ /* 0x000e680008000800 */
[----:B------:R-:W-:Y:S01]  /*1cce0*/  @P2 STG.E.U16 desc[UR24][R6.64], R9 ;  /* 0x0000000906002986 */ /* 0x000fe2000c101518 */
[----:B------:R-:W0:Y:S01]  /*1ccf0*/  LDCU UR7, c[0x0][0x398] ;  /* 0x00007300ff0777ac */ /* 0x000e220008000800 */
[----:B------:R-:W0:Y:S01]  /*1cd00*/  LDCU UR20, c[0x0][0x398] ;  /* 0x00007300ff1477ac */ /* 0x000e220008000800 */
[----:B------:R-:W0:Y:S01]  /*1cd10*/  LDCU UR26, c[0x0][0x398] ;  /* 0x00007300ff1a77ac */ /* 0x000e220008000800 */
[----:B---3--:R-:W-:Y:S01]  /*1cd20*/  F2FP.F16.F32.PACK_AB R12, R12, R0 ;  /* 0x000000000c0c723e */ /* 0x008fe200000000ff */
[----:B------:R-:W-:-:S04]  /*1cd30*/  VIADD R0, R4, UR8 ;  /* 0x0000000804007c36 */ /* 0x000fc80008000000 */
[----:B------:R-:W-:Y:S01]  /*1cd40*/  IMAD.WIDE R4, R0, 0x2, R2 ;  /* 0x0000000200047825 */ /* 0x000fe200078e0202 */
[----:B------:R-:W-:-:S04]  /*1cd50*/  PRMT R10, R12, 0x7632, R10 ;  /* 0x000076320c0a7816 */ /* 0x000fc8000000000a */
[----:B------:R3:W-:Y:S01]  /*1cd60*/  @P1 STG.E.U16 desc[UR24][R4.64], R12 ;  /* 0x0000000c04001986 */ /* 0x0007e2000c101518 */
[----:B------:R-:W-:Y:S01]  /*1cd70*/  ISETP.LT.AND P1, PT, R81, UR10, !P5 ;  /* 0x0000000a51007c0c */ /* 0x000fe2000ef21270 */
[----:B------:R-:W0:Y:S01]  /*1cd80*/  LDCU UR10, c[0x0][0x398] ;  /* 0x00007300ff0a77ac */ /* 0x000e220008000800 */
[C---:B---3--:R-:W-:Y:S01]  /*1cd90*/  VIADD R4, R0.reuse, UR8 ;  /* 0x0000000800047c36 */ /* 0x048fe20008000000 */
[----:B--2---:R-:W-:Y:S01]  /*1cda0*/  F2FP.F16.F32.PACK_AB R13, R13, R8 ;  /* 0x000000080d0d723e */ /* 0x004fe200000000ff */
[----:B------:R-:W-:Y:S02]  /*1cdb0*/  IMAD.WIDE R8, R0, 0x2, R68 ;  /* 0x0000000200087825 */ /* 0x000fe400078e0244 */
[----:B------:R-:W2:Y:S02]  /*1cdc0*/  LDL.LU R0, [R1+0x128] ;  /* 0x0001280001007983 */ /* 0x000ea40000300800 */
[----:B------:R-:W-:Y:S02]  /*1cdd0*/  IMAD.WIDE R6, R4, 0x2, R2 ;  /* 0x0000000204067825 */ /* 0x000fe400078e0202 */
[----:B------:R3:W-:Y:S04]  /*1cde0*/  @P6 STG.E.U16 desc[UR24][R8.64], R10 ;  /* 0x0000000a08006986 */ /* 0x0007e8000c101518 */
[----:B------:R0:W-:Y:S01]  /*1cdf0*/  @P1 STG.E.U16 desc[UR24][R6.64], R13 ;  /* 0x0000000d06001986 */ /* 0x0001e2000c101518 */
[----:B---3--:R-:W-:Y:S01]  /*1ce00*/  VIADD R8, R93, 0x4e ;  /* 0x0000004e5d087836 */ /* 0x008fe20000000000 */
[----:B------:R-:W-:-:S02]  /*1ce10*/  PRMT R9, R13, 0x7632, R9 ;  /* 0x000076320d097816 */ /* 0x000fc40000000009 */
[----:B0-----:R-:W3:Y:S02]  /*1ce20*/  LDL.LU R13, [R1+0x168] ;  /* 0x00016800010d7983 */ /* 0x001ee40000300800 */
[----:B------:R-:W-:Y:S02]  /*1ce30*/  ISETP.GE.AND P1, PT, R8, UR6, PT ;  /* 0x0000000608007c0c */ /* 0x000fe4000bf26270 */
[----:B------:R-:W-:Y:S01]  /*1ce40*/  ISETP.LT.AND P5, PT, R92, UR22, !P5 ;  /* 0x000000165c007c0c */ /* 0x000fe2000efa1270 */
[----:B------:R-:W3:Y:S01]  /*1ce50*/  LDL.LU R8, [R1+0x12c] ;  /* 0x00012c0001087983 */ /* 0x000ee20000300800 */
[----:B------:R-:W-:Y:S01]  /*1ce60*/  ISETP.LT.AND P6, PT, R81, UR12, !P4 ;  /* 0x0000000c51007c0c */ /* 0x000fe2000e7c1270 */
[----:B------:R-:W-:Y:S02]  /*1ce70*/  VIADD R5, R93, 0x4d ;  /* 0x0000004d5d057836 */ /* 0x000fe40000000000 */
[----:B------:R-:W-:Y:S01]  /*1ce80*/  IMAD.WIDE R6, R4, 0x2, R68 ;  /* 0x0000000204067825 */ /* 0x000fe200078e0244 */
[----:B-----5:R-:W-:Y:S01]  /*1ce90*/  ISETP.LT.AND P4, PT, R92, UR16, !P4 ;  /* 0x000000105c007c0c */ /* 0x020fe2000e781270 */
[----:B------:R-:W0:Y:S01]  /*1cea0*/  LDCU UR6, c[0x0][0x39c] ;  /* 0x00007380ff0677ac */ /* 0x000e220008000800 */
[----:B-1----:R-:W-:Y:S01]  /*1ceb0*/  ISETP.GE.AND P2, PT, R5, UR4, PT ;  /* 0x0000000405007c0c */ /* 0x002fe2000bf46270 */
[----:B------:R-:W1:Y:S04]  /*1cec0*/  LDCU UR4, c[0x0][0x39c] ;  /* 0x00007380ff0477ac */ /* 0x000e680008000800 */
[----:B------:R-:W-:Y:S01]  /*1ced0*/  @P5 STG.E.U16 desc[UR24][R6.64], R9 ;  /* 0x0000000906005986 */ /* 0x000fe2000c101518 */
[----:B------:R-:W5:Y:S01]  /*1cee0*/  LDCU UR12, c[0x0][0x398] ;  /* 0x00007300ff0c77ac */ /* 0x000f620008000800 */
[----:B------:R-:W0:Y:S01]  /*1cef0*/  LDCU UR22, c[0x0][0x398] ;  /* 0x00007300ff1677ac */ /* 0x000e220008000800 */
[----:B------:R-:W0:Y:S01]  /*1cf00*/  LDCU UR16, c[0x0][0x398] ;  /* 0x00007300ff1077ac */ /* 0x000e220008000800 */
[----:B--2---:R-:W-:Y:S01]  /*1cf10*/  F2FP.F16.F32.PACK_AB R14, R14, R0 ;  /* 0x000000000e0e723e */ /* 0x004fe200000000ff */
[----:B------:R-:W-:-:S04]  /*1cf20*/  VIADD R0, R4, UR8 ;  /* 0x0000000804007c36 */ /* 0x000fc80008000000 */
[----:B------:R-:W-:Y:S01]  /*1cf30*/  IMAD.WIDE R4, R0, 0x2, R2 ;  /* 0x0000000200047825 */ /* 0x000fe200078e0202 */
[----:B------:R-:W-:-:S04]  /*1cf40*/  PRMT R10, R14, 0x7632, R10 ;  /* 0x000076320e0a7816 */ /* 0x000fc8000000000a */
[----:B------:R2:W-:Y:S01]  /*1cf50*/  @P6 STG.E.U16 desc[UR24][R4.64], R14 ;  /* 0x0000000e04006986 */ /* 0x0005e2000c101518 */
[----:B------:R-:W-:Y:S01]  /*1cf60*/  ISETP.LT.AND P6, PT, R81, UR14, !P3 ;  /* 0x0000000e51007c0c */ /* 0x000fe2000dfc1270 */
[----:B------:R-:W0:Y:S01]  /*1cf70*/  LDCU UR14, c[0x0][0x398] ;  /* 0x00007300ff0e77ac */ /* 0x000e220008000800 */
[C---:B--2---:R-:W-:Y:S01]  /*1cf80*/  VIADD R4, R0.reuse, UR8 ;  /* 0x0000000800047c36 */ /* 0x044fe20008000000 */
[----:B------:R-:W2:Y:S01]  /*1cf90*/  LDL.LU R14, [R1+0x1a8] ;  /* 0x0001a800010e7983 */ /* 0x000ea20000300800 */
[----:B---3--:R-:W-:Y:S01]  /*1cfa0*/  F2FP.F16.F32.PACK_AB R15, R15, R8 ;  /* 0x000000080f0f723e */ /* 0x008fe200000000ff */
[----:B------:R-:W-:Y:S02]  /*1cfb0*/  IMAD.WIDE R8, R0, 0x2, R68 ;  /* 0x0000000200087825 */ /* 0x000fe400078e0244 */
[----:B------:R-:W3:Y:S02]  /*1cfc0*/  LDL.LU R0, [R1+0x130] ;  /* 0x0001300001007983 */ /* 0x000ee40000300800 */
[----:B------:R-:W-:-:S02]  /*1cfd0*/  IMAD.WIDE R6, R4, 0x2, R2 ;  /* 0x0000000204067825 */ /* 0x000fc400078e0202 */
[----:B------:R0:W-:Y:S04]  /*1cfe0*/  @P4 STG.E.U16 desc[UR24][R8.64], R10 ;  /* 0x0000000a08004986 */ /* 0x0001e8000c101518 */
[----:B------:R1:W-:Y:S01]  /*1cff0*/  @P6 STG.E.U16 desc[UR24][R6.64], R15 ;  /* 0x0000000f06006986 */ /* 0x0003e2000c101518 */
[----:B0-----:R-:W-:Y:S01]  /*1d000*/  VIADD R8, R93, 0x50 ;  /* 0x000000505d087836 */ /* 0x001fe20000000000 */
[----:B------:R-:W-:Y:S02]  /*1d010*/  PRMT R9, R15, 0x7632, R9 ;  /* 0x000076320f097816 */ /* 0x000fe40000000009 */
[----:B-1----:R-:W2:Y:S02]  /*1d020*/  LDL.LU R15, [R1+0x16c] ;  /* 0x00016c00010f7983 */ /* 0x002ea40000300800 */
[----:B------:R-:W-:-:S02]  /*1d030*/  ISETP.GE.AND P4, PT, R8, UR6, PT ;  /* 0x0000000608007c0c */ /* 0x000fc4000bf86270 */
        /* <DEDUP_REMOVED lines=21> */
[----:B------:R-:W3:Y:S01]  /*1d190*/  LDL.LU R16, [R1+0x1a4] ;  /* 0x0001a40001107983 */ /* 0x000ee20000300800 */
[----:B--2---:R-:W-:Y:S01]  /*1d1a0*/  F2FP.F16.F32.PACK_AB R17, R17, R8 ;  /* 0x000000081111723e */ /* 0x004fe200000000ff */
[----:B------:R-:W-:Y:S02]  /*1d1b0*/  IMAD.WIDE R8, R0, 0x2, R68 ;  /* 0x0000000200087825 */ /* 0x000fe400078e0244 */
[----:B------:R-:W2:Y:S02]  /*1d1c0*/  LDL.LU R0, [R1+0x138] ;  /* 0x0001380001007983 */ /* 0x000ea40000300800 */
[----:B------:R-:W-:-:S02]  /*1d1d0*/  IMAD.WIDE R6, R4, 0x2, R2 ;  /* 0x0000000204067825 */ /* 0x000fc400078e0202 */
[----:B------:R0:W-:Y:S04]  /*1d1e0*/  @P0 STG.E.U16 desc[UR24][R8.64], R10 ;  /* 0x0000000a08000986 */ /* 0x0001e8000c101518 */
[----:B------:R1:W-:Y:S01]  /*1d1f0*/  @P6 STG.E.U16 desc[UR24][R6.64], R17 ;  /* 0x0000001106006986 */ /* 0x0003e2000c101518 */
[----:B0-----:R-:W-:Y:S01]  /*1d200*/  VIADD R8, R93, 0x52 ;  /* 0x000000525d087836 */ /* 0x001fe20000000000 */
[----:B------:R-:W-:Y:S02]  /*1d210*/  PRMT R9, R17, 0x7632, R9 ;  /* 0x0000763211097816 */ /* 0x000fe40000000009 */
[----:B-1----:R-:W3:Y:S02]  /*1d220*/  LDL.LU R17, [R1+0x1a0] ;  /* 0x0001a00001117983 */ /* 0x002ee40000300800 */
[----:B------:R-:W-:-:S02]  /*1d230*/  ISETP.GE.AND P0, PT, R8, UR6, PT ;  /* 0x0000000608007c0c */ /* 0x000fc4000bf06270 */
[----:B------:R-:W-:Y:S01]  /*1d240*/  ISETP.LT.AND P2, PT, R92, UR26, !P2 ;  /* 0x0000001a5c007c0c */ /* 0x000fe2000d741270 */
[----:B------:R-:W3:Y:S01]  /*1d250*/  LDL.LU R8, [R1+0x13c] ;  /* 0x00013c0001087983 */ /* 0x000ee20000300800 */
[----:B-----5:R-:W-:Y:S01]  /*1d260*/  ISETP.LT.AND P6, PT, R81, UR12, !P1 ;  /* 0x0000000c51007c0c */ /* 0x020fe2000cfc1270 */
[----:B------:R-:W-:Y:S02]  /*1d270*/  VIADD R5, R93, 0x51 ;  /* 0x000000515d057836 */ /* 0x000fe40000000000 */
[----:B------:R-:W-:Y:S01]  /*1d280*/  IMAD.WIDE R6, R4, 0x2, R68 ;  /* 0x0000000204067825 */ /* 0x000fe200078e0244 */
[----:B------:R-:W-:Y:S01]  /*1d290*/  ISETP.LT.AND P1, PT, R92, UR22, !P1 ;  /* 0x000000165c007c0c */ /* 0x000fe2000cf21270 */
[----:B------:R-:W0:Y:S01]  /*1d2a0*/  LDCU UR6, c[0x0][0x39c] ;  /* 0x00007380ff0677ac */ /* 0x000e220008000800 */
[----:B------:R-:W-:Y:S01]  /*1d2b0*/  ISETP.GE.AND P3, PT, R5, UR4, PT ;  /* 0x0000000405007c0c */ /* 0x000fe2000bf66270 */
        /* <DEDUP_REMOVED lines=91> */
[----:B------:R-:W-:Y:S01]  /*1d870*/  VIADD R5, R93, 0x57 ;  /* 0x000000575d057836 */ /* 0x000fe20000000000 */
[----:B------:R-:W0:Y:S01]  /*1d880*/  LDCU UR6, c[0x0][0x39c] ;  /* 0x00007380ff0677ac */ /* 0x000e220008000800 */
[----:B------:R-:W-:-:S03]  /*1d890*/  IMAD.WIDE R6, R4, 0x2, R68 ;  /* 0x0000000204067825 */ /* 0x000fc600078e0244 */
[----:B------:R-:W-:Y:S01]  /*1d8a0*/  ISETP.GE.AND P3, PT, R5, UR4, PT ;  /* 0x0000000405007c0c */ /* 0x000fe2000bf66270 */
[----:B------:R-:W1:Y:S04]  /*1d8b0*/  LDCU UR4, c[0x0][0x39c] ;  /* 0x00007380ff0477ac */ /* 0x000e680008000800 */
[----:B------:R-:W-:Y:S01]  /*1d8c0*/  @P2 STG.E.U16 desc[UR24][R6.64], R9 ;  /* 0x0000000906002986 */ /* 0x000fe2000c101518 */
[----:B------:R-:W0:Y:S01]  /*1d8d0*/  LDCU UR22, c[0x0][0x398] ;  /* 0x00007300ff1677ac */ /* 0x000e220008000800 */
[----:B---3--:R-:W-:Y:S01]  /*1d8e0*/  F2FP.F16.F32.PACK_AB R24, R24, R0 ;  /* 0x000000001818723e */ /* 0x008fe200000000ff */
[----:B------:R-:W-:Y:S01]  /*1d8f0*/  VIADD R0, R4, UR8 ;  /* 0x0000000804007c36 */ /* 0x000fe20008000000 */
[----:B------:R-:W3:Y:S03]  /*1d900*/  LDCU UR7, c[0x0][0x398] ;  /* 0x00007300ff0777ac */ /* 0x000ee60008000800 */
[----:B------:R-:W-:Y:S01]  /*1d910*/  IMAD.WIDE R4, R0, 0x2, R2 ;  /* 0x0000000200047825 */ /* 0x000fe200078e0202 */
[----:B------:R-:W-:-:S04]  /*1d920*/  PRMT R10, R24, 0x7632, R10 ;  /* 0x00007632180a7816 */ /* 0x000fc8000000000a */
[----:B------:R0:W-:Y:S02]  /*1d930*/  @P6 STG.E.U16 desc[UR24][R4.64], R24 ;  /* 0x0000001804006986 */ /* 0x0001e4000c101518 */
[C---:B0-----:R-:W-:Y:S02]  /*1d940*/  VIADD R4, R0.reuse, UR8 ;  /* 0x0000000800047c36 */ /* 0x041fe40008000000 */
[----:B------:R-:W3:Y:S01]  /*1d950*/  LDL.LU R24, [R1+0x184] ;  /* 0x0001840001187983 */ /* 0x000ee20000300800 */
[----:B--2---:R-:W-:Y:S01]  /*1d960*/  F2FP.F16.F32.PACK_AB R25, R25, R8 ;  /* 0x000000081919723e */ /* 0x004fe200000000ff */
[----:B------:R-:W-:Y:S02]  /*1d970*/  IMAD.WIDE R8, R0, 0x2, R68 ;  /* 0x0000000200087825 */ /* 0x000fe400078e0244 */
[----:B------:R-:W2:Y:S01]  /*1d980*/  LDL.LU R0, [R1+0x158] ;  /* 0x0001580001007983 */ /* 0x000ea20000300800 */
[----:B------:R-:W-:Y:S02]  /*1d990*/  ISETP.LT.AND P1, PT, R92, UR16, !P1 ;  /* 0x000000105c007c0c */ /* 0x000fe4000cf21270 */
[----:B------:R-:W-:Y:S01]  /*1d9a0*/  ISETP.LT.AND P6, PT, R81, UR10, !P5 ;  /* 0x0000000a51007c0c */ /* 0x000fe2000efc1270 */
[----:B------:R-:W-:-:S02]  /*1d9b0*/  VIADD R5, R93, 0x59 ;  /* 0x000000595d057836 */ /* 0x000fc40000000000 */
[----:B------:R-:W-:Y:S01]  /*1d9c0*/  IMAD.WIDE R6, R4, 0x2, R2 ;  /* 0x0000000204067825 */ /* 0x000fe200078e0202 */
[----:B------:R-:W-:Y:S01]  /*1d9d0*/  ISETP.LT.AND P5, PT, R92, UR18, !P5 ;  /* 0x000000125c007c0c */ /* 0x000fe2000efa1270 */
[----:B------:R-:W0:Y:S01]  /*1d9e0*/  LDCU UR10, c[0x0][0x398] ;  /* 0x00007300ff0a77ac */ /* 0x000e220008000800 */
[----:B-1----:R-:W-:Y:S01]  /*1d9f0*/  ISETP.GE.AND P2, PT, R5, UR4, PT ;  /* 0x0000000405007c0c */ /* 0x002fe2000bf46270 */
[----:B------:R-:W1:Y:S04]  /*1da00*/  LDCU UR4, c[0x0][0x39c] ;  /* 0x00007380ff0477ac */ /* 0x000e680008000800 */
[----:B------:R0:W-:Y:S01]  /*1da10*/  @P1 STG.E.U16 desc[UR24][R8.64], R10 ;  /* 0x0000000a08001986 */ /* 0x0001e2000c101518 */
[----:B------:R-:W-:Y:S01]  /*1da20*/  F2FP.F16.F32.PACK_AB R29, R29, R11 ;  /* 0x0000000b1d1d723e */ /* 0x000fe200000000ff */
[----:B------:R-:W1:Y:S02]  /*1da30*/  LDCU UR16, c[0x0][0x398] ;  /* 0x00007300ff1077ac */ /* 0x000e640008000800 */
[----:B------:R4:W-:Y:S01]  /*1da40*/  @P6 STG.E.U16 desc[UR24][R6.64], R25 ;  /* 0x0000001906006986 */ /* 0x0009e2000c101518 */
[----:B-----5:R-:W-:Y:S01]  /*1da50*/  ISETP.LT.AND P6, PT, R81, UR12, !P4 ;  /* 0x0000000c51007c0c */ /* 0x020fe2000e7c1270 */
[----:B------:R-:W5:Y:S01]  /*1da60*/  LDCU UR12, c[0x0][0x398] ;  /* 0x00007300ff0c77ac */ /* 0x000f620008000800 */
[----:B------:R-:W1:Y:S01]  /*1da70*/  LDCU UR18, c[0x0][0x398] ;  /* 0x00007300ff1277ac */ /* 0x000e620008000800 */
[----:B0-----:R-:W-:Y:S01]  /*1da80*/  IMAD.WIDE R8, R4, 0x2, R68 ;  /* 0x0000000204087825 */ /* 0x001fe200078e0244 */
[----:B----4-:R-:W-:-:S02]  /*1da90*/  PRMT R7, R25, 0x7632, R7 ;  /* 0x0000763219077816 */ /* 0x010fc40000000007 */
[----:B------:R-:W4:Y:S01]  /*1daa0*/  LDL.LU R25, [R1+0x180] ;  /* 0x0001800001197983 */ /* 0x000f220000300800 */
[----:B------:R-:W-:-:S03]  /*1dab0*/  VIADD R6, R4, UR8 ;  /* 0x0000000804067c36 */ /* 0x000fc60008000000 */
[----:B------:R0:W-:Y:S01]  /*1dac0*/  @P5 STG.E.U16 desc[UR24][R8.64], R7 ;  /* 0x0000000708005986 */ /* 0x0001e2000c101518 */
[----:B------:R-:W-:-:S04]  /*1dad0*/  IMAD.WIDE R4, R6, 0x2, R2 ;  /* 0x0000000206047825 */ /* 0x000fc800078e0202 */
[----:B0-----:R-:W-:-:S05]  /*1dae0*/  VIADD R8, R93, 0x5b ;  /* 0x0000005b5d087836 */ /* 0x001fca0000000000 */
[----:B-1----:R-:W-:Y:S01]  /*1daf0*/  ISETP.GE.AND P5, PT, R8, UR4, PT ;  /* 0x0000000408007c0c */ /* 0x002fe2000bfa6270 */
[----:B------:R-:W0:Y:S01]  /*1db00*/  LDCU UR4, c[0x0][0x39c] ;  /* 0x00007380ff0477ac */ /* 0x000e220008000800 */
[----:B--2---:R-:W-:Y:S01]  /*1db10*/  F2FP.F16.F32.PACK_AB R26, R26, R0 ;  /* 0x000000001a1a723e */ /* 0x004fe200000000ff */
[----:B------:R-:W-:-:S05]  /*1db20*/  VIADD R0, R93, 0x5a ;  /* 0x0000005a5d007836 */ /* 0x000fca0000000000 */
[----:B------:R-:W-:Y:S01]  /*1db30*/  ISETP.GE.AND P1, PT, R0, UR6, PT ;  /* 0x0000000600007c0c */ /* 0x000fe2000bf26270 */
[----:B------:R1:W-:Y:S04]  /*1db40*/  @P6 STG.E.U16 desc[UR24][R4.64], R26 ;  /* 0x0000001a04006986 */ /* 0x0003e8000c101518 */
[----:B------:R-:W2:Y:S01]  /*1db50*/  LDL.LU R0, [R1+0x15c] ;  /* 0x00015c0001007983 */ /* 0x000ea20000300800 */
[----:B------:R-:W-:Y:S01]  /*1db60*/  PRMT R9, R26, 0x7632, R9 ;  /* 0x000076321a097816 */ /* 0x000fe20000000009 */
[----:B------:R-:W0:Y:S02]  /*1db70*/  LDCU UR6, c[0x0][0x39c] ;  /* 0x00007380ff0677ac */ /* 0x000e240008000800 */
[----:B-1----:R-:W3:Y:S04]  /*1db80*/  LDL.LU R26, [R1+0x17c] ;  /* 0x00017c00011a7983 */ /* 0x002ee80000300800 */
[----:B------:R-:W3:Y:S01]  /*1db90*/  LDL.LU R8, [R1+0x160] ;  /* 0x0001600001087983 */ /* 0x000ee20000300800 */
[----:B------:R-:W-:Y:S01]  /*1dba0*/  ISETP.LT.AND P4, PT, R92, UR20, !P4 ;  /* 0x000000145c007c0c */ /* 0x000fe2000e781270 */
[----:B------:R-:W1:Y:S01]  /*1dbb0*/  LDCU UR20, c[0x0][0x398] ;  /* 0x00007300ff1477ac */ /* 0x000e620008000800 */
[----:B------:R-:W-:-:S02]  /*1dbc0*/  ISETP.LT.AND P6, PT, R81, UR14, !P3 ;  /* 0x0000000e51007c0c */ /* 0x000fc4000dfc1270 */
[----:B------:R-:W-:Y:S01]  /*1dbd0*/  ISETP.LT.AND P3, PT, R92, UR26, !P3 ;  /* 0x0000001a5c007c0c */ /* 0x000fe2000df61270 */
[----:B------:R-:W0:Y:S01]  /*1dbe0*/  LDCU UR14, c[0x0][0x398] ;  /* 0x00007300ff0e77ac */ /* 0x000e220008000800 */
[----:B------:R-:W-:Y:S02]  /*1dbf0*/  F2FP.F16.F32.PACK_AB R30, R30, R13 ;  /* 0x0000000d1e1e723e */ /* 0x000fe400000000ff */
[----:B------:R-:W-:Y:S01]  /*1dc00*/  F2FP.F16.F32.PACK_AB R31, R31, R15 ;  /* 0x0000000f1f1f723e */ /* 0x000fe200000000ff */
[----:B------:R-:W0:Y:S01]  /*1dc10*/  LDCU UR26, c[0x0][0x398] ;  /* 0x00007300ff1a77ac */ /* 0x000e220008000800 */
[----:B--2---:R-:W-:Y:S01]  /*1dc20*/  F2FP.F16.F32.PACK_AB R27, R27, R0 ;  /* 0x000000001b1b723e */ /* 0x004fe200000000ff */
[C---:B------:R-:W-:Y:S02]  /*1dc30*/  VIADD R0, R6.reuse, UR8 ;  /* 0x0000000806007c36 */ /* 0x040fe40008000000 */
[----:B------:R-:W-:-:S04]  /*1dc40*/  IMAD.WIDE R6, R6, 0x2, R68 ;  /* 0x0000000206067825 */ /* 0x000fc800078e0244 */
[----:B------:R-:W-:Y:S01]  /*1dc50*/  IMAD.WIDE R4, R0, 0x2, R2 ;  /* 0x0000000200047825 */ /* 0x000fe200078e0202 */
[----:B------:R2:W-:Y:S04]  /*1dc60*/  @P4 STG.E.U16 desc[UR24][R6.64], R9 ;  /* 0x0000000906004986 */ /* 0x0005e8000c101518 */
[----:B------:R0:W-:Y:S01]  /*1dc70*/  @P6 STG.E.U16 desc[UR24][R4.64], R27 ;  /* 0x0000001b04006986 */ /* 0x0001e2000c101518 */
[----:B---3--:R-:W-:Y:S01]  /*1dc80*/  ISETP.LT.AND P6, PT, R81, UR7, !P0 ;  /* 0x0000000751007c0c */ /* 0x008fe2000c7c1270 */
[----:B------:R-:W3:Y:S01]  /*1dc90*/  LDCU UR7, c[0x0][0x398] ;  /* 0x00007300ff0777ac */ /* 0x000ee20008000800 */
[----:B------:R-:W-:Y:S01]  /*1dca0*/  F2FP.F16.F32.PACK_AB R28, R28, R8 ;  /* 0x000000081c1c723e */ /* 0x000fe200000000ff */
[C---:B------:R-:W-:Y:S01]  /*1dcb0*/  VIADD R8, R0.reuse, UR8 ;  /* 0x0000000800087c36 */ /* 0x040fe20008000000 */
[----:B------:R-:W-:Y:S01]  /*1dcc0*/  PRMT R10, R27, 0x7632, R10 ;  /* 0x000076321b0a7816 */ /* 0x000fe2000000000a */
[----:B--2---:R-:W-:-:S04]  /*1dcd0*/  IMAD.WIDE R6, R0, 0x2, R68 ;  /* 0x0000000200067825 */ /* 0x004fc800078e0244 */
[----:B0-----:R-:W-:Y:S01]  /*1dce0*/  IMAD.WIDE R4, R8, 0x2, R2 ;  /* 0x0000000208047825 */ /* 0x001fe200078e0202 */
[----:B------:R-:W-:Y:S01]  /*1dcf0*/  @P3 STG.E.U16 desc[UR24][R6.64], R10 ;  /* 0x0000000a06003986 */ /* 0x000fe2000c101518 */
[----:B------:R-:W-:Y:S01]  /*1dd00*/  ISETP.LT.AND P0, PT, R92, UR22, !P0 ;  /* 0x000000165c007c0c */ /* 0x000fe2000c701270 */
[----:B------:R-:W0:Y:S02]  /*1dd10*/  LDCU UR22, c[0x0][0x398] ;  /* 0x00007300ff1677ac */ /* 0x000e240008000800 */
[----:B------:R2:W-:Y:S01]  /*1dd20*/  @P6 STG.E.U16 desc[UR24][R4.64], R28 ;  /* 0x0000001c04006986 */ /* 0x0005e2000c101518 */
[----:B------:R-:W-:Y:S01]  /*1dd30*/  ISETP.LT.AND P6, PT, R81, UR10, !P2 ;  /* 0x0000000a51007c0c */ /* 0x000fe2000d7c1270 */
[----:B------:R-:W-:Y:S01]  /*1dd40*/  VIADD R9, R93, 0x5c ;  /* 0x0000005c5d097836 */ /* 0x000fe20000000000 */
[----:B------:R-:W0:Y:S01]  /*1dd50*/  LDCU UR10, c[0x0][0x398] ;  /* 0x00007300ff0a77ac */ /* 0x000e220008000800 */
[C---:B------:R-:W-:Y:S01]  /*1dd60*/  VIADD R11, R8.reuse, UR8 ;  /* 0x00000008080b7c36 */ /* 0x040fe20008000000 */
[----:B------:R-:W4:Y:S02]  /*1dd70*/  LDL.LU R27, [R1+0x178] ;  /* 0x00017800011b7983 */ /* 0x000f240000300800 */
[----:B------:R-:W-:Y:S01]  /*1dd80*/  ISETP.GE.AND P4, PT, R9, UR6, PT ;  /* 0x0000000609007c0c */ /* 0x000fe2000bf86270 */
[----:B------:R-:W-:Y:S01]  /*1dd90*/  IMAD.WIDE R8, R8, 0x2, R68 ;  /* 0x0000000208087825 */ /* 0x000fe200078e0244 */
[----:B--2---:R-:W-:-:S03]  /*1dda0*/  PRMT R5, R28, 0x7632, R5 ;  /* 0x000076321c057816 */ /* 0x004fc60000000005 */
[C---:B------:R-:W-:Y:S01]  /*1ddb0*/  IMAD.WIDE R6, R11.reuse, 0x2, R2 ;  /* 0x000000020b067825 */ /* 0x040fe200078e0202 */
[----:B------:R-:W2:Y:S01]  /*1ddc0*/  LDL.LU R28, [R1+0x174] ;  /* 0x00017400011c7983 */ /* 0x000ea20000300800 */
[----:B------:R-:W-:Y:S01]  /*1ddd0*/  ISETP.LT.AND P2, PT, R92, UR16, !P2 ;  /* 0x000000105c007c0c */ /* 0x000fe2000d741270 */
[----:B------:R-:W0:Y:S02]  /*1dde0*/  LDCU UR6, c[0x0][0x39c] ;  /* 0x00007380ff0677ac */ /* 0x000e240008000800 */
[----:B------:R-:W-:Y:S01]  /*1ddf0*/  @P0 STG.E.U16 desc[UR24][R8.64], R5 ;  /* 0x0000000508000986 */ /* 0x000fe2000c101518 */
[----:B------:R-:W-:Y:S01]  /*1de00*/  VIADD R13, R11, UR8 ;  /* 0x000000080b0d7c36 */ /* 0x000fe20008000000 */
[----:B------:R-:W0:Y:S02]  /*1de10*/  LDCU UR16, c[0x0][0x398] ;  /* 0x00007300ff1077ac */ /* 0x000e240008000800 */
[----:B------:R1:W-:Y:S02]  /*1de20*/  @P6 STG.E.U16 desc[UR24][R6.64], R29 ;  /* 0x0000001d06006986 */ /* 0x0003e4000c101518 */
[----:B-1----:R-:W-:-:S02]  /*1de30*/  PRMT R7, R29, 0x7632, R7 ;  /* 0x000076321d077816 */ /* 0x002fc40000000007 */
[----:B------:R-:W2:Y:S01]  /*1de40*/  LDL.LU R29, [R1+0x170] ;  /* 0x00017000011d7983 */ /* 0x000ea20000300800 */
[----:B-----5:R-:W-:Y:S01]  /*1de50*/  ISETP.LT.AND P6, PT, R81, UR12, !P1 ;  /* 0x0000000c51007c0c */ /* 0x020fe2000cfc1270 */
[----:B------:R-:W-:-:S04]  /*1de60*/  IMAD.WIDE R10, R11, 0x2, R68 ;  /* 0x000000020b0a7825 */ /* 0x000fc800078e0244 */
[C-C-:B------:R-:W-:Y:S01]  /*1de70*/  IMAD.WIDE R4, R13.reuse, 0x2, R2.reuse ;  /* 0x000000020d047825 */ /* 0x140fe200078e0202 */
[----:B------:R1:W-:Y:S01]  /*1de80*/  @P2 STG.E.U16 desc[UR24][R10.64], R7 ;  /* 0x000000070a002986 */ /* 0x0003e2000c101518 */
[----:B------:R-:W-:Y:S01]  /*1de90*/  ISETP.LT.AND P1, PT, R92, UR18, !P1 ;  /* 0x000000125c007c0c */ /* 0x000fe2000cf21270 */
[----:B------:R-:W5:Y:S01]  /*1dea0*/  LDCU UR12, c[0x0][0x398] ;  /* 0x00007300ff0c77ac */ /* 0x000f620008000800 */
[----:B------:R-:W-:Y:S02]  /*1deb0*/  VIADD R15, R13, UR8 ;  /* 0x000000080d0f7c36 */ /* 0x000fe40008000000 */
[----:B------:R-:W-:Y:S01]  /*1dec0*/  VIADD R0, R93, 0x5d ;  /* 0x0000005d5d007836 */ /* 0x000fe20000000000 */
[----:B------:R-:W0:Y:S01]  /*1ded0*/  LDCU UR18, c[0x0][0x398] ;  /* 0x00007300ff1277ac */ /* 0x000e220008000800 */
[----:B------:R3:W-:Y:S01]  /*1dee0*/  @P6 STG.E.U16 desc[UR24][R4.64], R30 ;  /* 0x0000001e04006986 */ /* 0x0007e2000c101518 */
[----:B------:R-:W-:Y:S01]  /*1def0*/  ISETP.LT.AND P6, PT, R81, UR14, !P5 ;  /* 0x0000000e51007c0c */ /* 0x000fe2000efc1270 */
[----:B------:R-:W-:-:S04]  /*1df00*/  IMAD.WIDE R8, R15, 0x2, R2 ;  /* 0x000000020f087825 */ /* 0x000fc800078e0202 */
[----:B-1----:R-:W-:Y:S01]  /*1df10*/  IMAD.WIDE R6, R13, 0x2, R68 ;  /* 0x000000020d067825 */ /* 0x002fe200078e0244 */
[----:B---3--:R-:W-:-:S03]  /*1df20*/  PRMT R5, R30, 0x7632, R5 ;  /* 0x000076321e057816 */ /* 0x008fc60000000005 */
[----:B------:R-:W-:Y:S01]  /*1df30*/  VIADD R11, R15, UR8 ;  /* 0x000000080f0b7c36 */ /* 0x000fe20008000000 */
[----:B------:R-:W-:Y:S01]  /*1df40*/  ISETP.LT.AND P5, PT, R92, UR20, !P5 ;  /* 0x000000145c007c0c */ /* 0x000fe2000efa1270 */
[----:B------:R-:W1:Y:S01]  /*1df50*/  LDCU UR14, c[0x0][0x398] ;  /* 0x00007300ff0e77ac */ /* 0x000e620008000800 */
[----:B------:R3:W-:Y:S01]  /*1df60*/  @P1 STG.E.U16 desc[UR24][R6.64], R5 ;  /* 0x0000000506001986 */ /* 0x0007e2000c101518 */
[----:B------:R-:W-:Y:S01]  /*1df70*/  ISETP.GE.AND P3, PT, R0, UR4, PT ;  /* 0x0000000400007c0c */ /* 0x000fe2000bf66270 */
[----:B------:R-:W-:Y:S01]  /*1df80*/  VIADD R13, R11, UR8 ;  /* 0x000000080b0d7c36 */ /* 0x000fe20008000000 */
[----:B------:R-:W0:Y:S01]  /*1df90*/  LDCU UR4, c[0x0][0x39c] ;  /* 0x00007380ff0477ac */ /* 0x000e220008000800 */
[----:B------:R5:W-:Y:S01]  /*1dfa0*/  @P6 STG.E.U16 desc[UR24][R8.64], R31 ;  /* 0x0000001f08006986 */ /* 0x000be2000c101518 */
[----:B------:R-:W-:Y:S02]  /*1dfb0*/  ISETP.LT.AND P6, PT, R81, UR7, !P4 ;  /* 0x0000000751007c0c */ /* 0x000fe4000e7c1270 */
[----:B------:R-:W-:Y:S01]  /*1dfc0*/  F2FP.F16.F32.PACK_AB R35, R35, R26 ;  /* 0x0000001a2323723e */ /* 0x000fe200000000ff */
[----:B------:R-:W0:Y:S01]  /*1dfd0*/  LDCU UR20, c[0x0][0x398] ;  /* 0x00007300ff1477ac */ /* 0x000e220008000800 */
[----:B---3--:R-:W-:Y:S01]  /*1dfe0*/  IMAD.WIDE R4, R15, 0x2, R68 ;  /* 0x000000020f047825 */ /* 0x008fe200078e0244 */
[----:B-----5:R-:W-:-:S03]  /*1dff0*/  PRMT R9, R31, 0x7632, R9 ;  /* 0x000076321f097816 */ /* 0x020fc60000000009 */
[----:B------:R-:W-:Y:S01]  /*1e000*/  IMAD.WIDE R6, R11, 0x2, R2 ;  /* 0x000000020b067825 */ /* 0x000fe200078e0202 */
[----:B------:R-:W-:Y:S01]  /*1e010*/  ISETP.LT.AND P4, PT, R92, UR26, !P4 ;  /* 0x0000001a5c007c0c */ /* 0x000fe2000e781270 */
[----:B------:R-:W3:Y:S01]  /*1e020*/  LDCU UR7, c[0x0][0x398] ;  /* 0x00007300ff0777ac */ /* 0x000ee20008000800 */
[----:B------:R5:W-:Y:S01]  /*1e030*/  @P5 STG.E.U16 desc[UR24][R4.64], R9 ;  /* 0x0000000904005986 */ /* 0x000be2000c101518 */
[----:B------:R-:W-:Y:S01]  /*1e040*/  VIADD R0, R93, 0x5e ;  /* 0x0000005e5d007836 */ /* 0x000fe20000000000 */
[----:B----4-:R-:W-:Y:S01]  /*1e050*/  F2FP.F16.F32.PACK_AB R36, R36, R25 ;  /* 0x000000192424723e */ /* 0x010fe200000000ff */
[----:B------:R-:W4:Y:S03]  /*1e060*/  LDCU UR26, c[0x0][0x398] ;  /* 0x00007300ff1a77ac */ /* 0x000f260008000800 */
[----:B0-----:R-:W-:Y:S01]  /*1e070*/  ISETP.GE.AND P0, PT, R0, UR6, PT ;  /* 0x0000000600007c0c */ /* 0x001fe2000bf06270 */
[----:B-----5:R-:W-:Y:S01]  /*1e080*/  IMAD.WIDE R8, R11, 0x2, R68 ;  /* 0x000000020b087825 */ /* 0x020fe200078e0244 */
[----:B------:R-:W0:Y:S03]  /*1e090*/  LDCU UR6, c[0x0][0x39c] ;  /* 0x00007380ff0677ac */ /* 0x000e260008000800 */
[----:B------:R-:W-:-:S04]  /*1e0a0*/  IMAD.WIDE R4, R13, 0x2, R2 ;  /* 0x000000020d047825 */ /* 0x000fc800078e0202 */
[----:B------:R-:W-:Y:S02]  /*1e0b0*/  VIADD R11, R13, UR8 ;  /* 0x000000080d0b7c36 */ /* 0x000fe40008000000 */
[----:B------:R-:W-:-:S05]  /*1e0c0*/  VIADD R0, R93, 0x5f ;  /* 0x0000005f5d007836 */ /* 0x000fca0000000000 */
[----:B------:R-:W-:Y:S01]  /*1e0d0*/  ISETP.GE.AND P2, PT, R0, UR4, PT ;  /* 0x0000000400007c0c */ /* 0x000fe2000bf46270 */
[C---:B------:R-:W-:Y:S01]  /*1e0e0*/  VIADD R0, R93.reuse, 0x60 ;  /* 0x000000605d007836 */ /* 0x040fe20000000000 */
[----:B------:R-:W5:Y:S04]  /*1e0f0*/  LDCU UR4, c[0x0][0x39c] ;  /* 0x00007380ff0477ac */ /* 0x000f680008000800 */
[----:B0-----:R-:W-:Y:S01]  /*1e100*/  ISETP.GE.AND P1, PT, R0, UR6, PT ;  /* 0x0000000600007c0c */ /* 0x001fe2000bf26270 */
[C---:B------:R-:W-:Y:S01]  /*1e110*/  VIADD R0, R93.reuse, 0x61 ;  /* 0x000000615d007836 */ /* 0x040fe20000000000 */
[----:B------:R-:W0:Y:S04]  /*1e120*/  LDCU UR6, c[0x0][0x39c] ;  /* 0x00007380ff0677ac */ /* 0x000e280008000800 */
[----:B-----5:R-:W-:Y:S01]  /*1e130*/  ISETP.GE.AND P5, PT, R0, UR4, PT ;  /* 0x0000000400007c0c */ /* 0x020fe2000bfa6270 */
[----:B------:R-:W-:Y:S01]  /*1e140*/  VIADD R0, R93, 0x62 ;  /* 0x000000625d007836 */ /* 0x000fe20000000000 */
[----:B------:R-:W5:Y:S01]  /*1e150*/  LDCU UR4, c[0x0][0x39c] ;  /* 0x00007380ff0477ac */ /* 0x000f620008000800 */
[----:B------:R-:W-:-:S02]  /*1e160*/  F2FP.F16.F32.PACK_AB R37, R37, R24 ;  /* 0x000000182525723e */ /* 0x000fc400000000ff */
[----:B------:R-:W-:Y:S02]  /*1e170*/  F2FP.F16.F32.PACK_AB R38, R38, R23 ;  /* 0x000000172626723e */ /* 0x000fe400000000ff */
[----:B------:R-:W-:Y:S02]  /*1e180*/  F2FP.F16.F32.PACK_AB R39, R39, R22 ;  /* 0x000000162727723e */ /* 0x000fe400000000ff */
[----:B------:R-:W-:Y:S02]  /*1e190*/  F2FP.F16.F32.PACK_AB R40, R40, R21 ;  /* 0x000000152828723e */ /* 0x000fe400000000ff */
[----:B------:R-:W-:Y:S02]  /*1e1a0*/  F2FP.F16.F32.PACK_AB R41, R41, R20 ;  /* 0x000000142929723e */ /* 0x000fe400000000ff */
[----:B------:R-:W-:Y:S02]  /*1e1b0*/  F2FP.F16.F32.PACK_AB R42, R42, R19 ;  /* 0x000000132a2a723e */ /* 0x000fe400000000ff */
[----:B------:R-:W-:-:S02]  /*1e1c0*/  F2FP.F16.F32.PACK_AB R43, R43, R18 ;  /* 0x000000122b2b723e */ /* 0x000fc400000000ff */
[----:B------:R-:W-:Y:S02]  /*1e1d0*/  F2FP.F16.F32.PACK_AB R44, R44, R17 ;  /* 0x000000112c2c723e */ /* 0x000fe400000000ff */
[----:B--2---:R-:W-:Y:S02]  /*1e1e0*/  F2FP.F16.F32.PACK_AB R33, R33, R28 ;  /* 0x0000001c2121723e */ /* 0x004fe400000000ff */
[----:B------:R-:W-:-:S05]  /*1e1f0*/  F2FP.F16.F32.PACK_AB R32, R32, R29 ;  /* 0x0000001d2020723e */ /* 0x000fca00000000ff */
[----:B------:R2:W-:Y:S01]  /*1e200*/  @P6 STG.E.U16 desc[UR24][R6.64], R32 ;  /* 0x0000002006006986 */ /* 0x0005e2000c101518 */
[----:B------:R-:W-:Y:S01]  /*1e210*/  ISETP.LT.AND P6, PT, R81, UR10, !P3 ;  /* 0x0000000a51007c0c */ /* 0x000fe2000dfc1270 */
[----:B------:R-:W0:Y:S01]  /*1e220*/  LDCU UR10, c[0x0][0x398] ;  /* 0x00007300ff0a77ac */ /* 0x000e220008000800 */
[----:B------:R-:W-:Y:S02]  /*1e230*/  ISETP.LT.AND P3, PT, R92, UR22, !P3 ;  /* 0x000000165c007c0c */ /* 0x000fe4000df61270 */
[----:B------:R-:W-:Y:S01]  /*1e240*/  F2FP.F16.F32.PACK_AB R34, R34, R27 ;  /* 0x0000001b2222723e */ /* 0x000fe200000000ff */
[----:B------:R-:W0:Y:S01]  /*1e250*/  LDCU UR22, c[0x0][0x398] ;  /* 0x00007300ff1677ac */ /* 0x000e220008000800 */
[----:B--2---:R-:W-:-:S05]  /*1e260*/  PRMT R7, R32, 0x7632, R7 ;  /* 0x0000763220077816 */ /* 0x004fca0000000007 */
[----:B------:R2:W-:Y:S04]  /*1e270*/  @P4 STG.E.U16 desc[UR24][R8.64], R7 ;  /* 0x0000000708004986 */ /* 0x0005e8000c101518 */
[----:B------:R0:W-:Y:S01]  /*1e280*/  @P6 STG.E.U16 desc[UR24][R4.64], R33 ;  /* 0x0000002104006986 */ /* 0x0001e2000c101518 */
[----:B------:R-:W-:Y:S01]  /*1e290*/  ISETP.LT.AND P6, PT, R81, UR12, !P0 ;  /* 0x0000000c51007c0c */ /* 0x000fe2000c7c1270 */
[----:B------:R-:W1:Y:S01]  /*1e2a0*/  LDCU UR12, c[0x0][0x398] ;  /* 0x00007300ff0c77ac */ /* 0x000e620008000800 */
[----:B--2---:R-:W-:Y:S01]  /*1e2b0*/  IMAD.WIDE R6, R13, 0x2, R68 ;  /* 0x000000020d067825 */ /* 0x004fe200078e0244 */
[----:B0-----:R-:W-:-:S03]  /*1e2c0*/  PRMT R5, R33, 0x7632, R5 ;  /* 0x0000763221057816 */ /* 0x001fc60000000005 */
[----:B------:R-:W-:Y:S01]  /*1e2d0*/  IMAD.WIDE R8, R11, 0x2, R2 ;  /* 0x000000020b087825 */ /* 0x000fe200078e0202 */
[----:B------:R-:W-:Y:S01]  /*1e2e0*/  ISETP.LT.AND P0, PT, R92, UR16, !P0 ;  /* 0x000000105c007c0c */ /* 0x000fe2000c701270 */
[----:B------:R-:W0:Y:S01]  /*1e2f0*/  LDCU UR16, c[0x0][0x398] ;  /* 0x00007300ff1077ac */ /* 0x000e220008000800 */
[----:B------:R2:W-:Y:S04]  /*1e300*/  @P3 STG.E.U16 desc[UR24][R6.64], R5 ;  /* 0x0000000506003986 */ /* 0x0005e8000c101518 */
[----:B------:R3:W-:Y:S01]  /*1e310*/  @P6 STG.E.U16 desc[UR24][R8.64], R34 ;  /* 0x0000002208006986 */ /* 0x0007e2000c101518 */
[----:B-1----:R-:W-:Y:S01]  /*1e320*/  ISETP.LT.AND P6, PT, R81, UR14, !P2 ;  /* 0x0000000e51007c0c */ /* 0x002fe2000d7c1270 */
[C---:B------:R-:W-:Y:S02]  /*1e330*/  VIADD R13, R11.reuse, UR8 ;  /* 0x000000080b0d7c36 */ /* 0x040fe40008000000 */
[----:B--2---:R-:W-:Y:S01]  /*1e340*/  IMAD.WIDE R4, R11, 0x2, R68 ;  /* 0x000000020b047825 */ /* 0x004fe200078e0244 */
[----:B------:R-:W-:Y:S01]  /*1e350*/  ISETP.GE.AND P4, PT, R0, UR6, PT ;  /* 0x0000000600007c0c */ /* 0x000fe2000bf86270 */
[----:B------:R-:W1:Y:S01]  /*1e360*/  LDCU UR14, c[0x0][0x398] ;  /* 0x00007300ff0e77ac */ /* 0x000e620008000800 */
[----:B---3--:R-:W-:Y:S01]  /*1e370*/  PRMT R9, R34, 0x7632, R9 ;  /* 0x0000763222097816 */ /* 0x008fe20000000009 */
[C---:B------:R-:W-:Y:S01]  /*1e380*/  IMAD.WIDE R6, R13.reuse, 0x2, R2 ;  /* 0x000000020d067825 */ /* 0x040fe200078e0202 */
[----:B------:R-:W-:Y:S01]  /*1e390*/  ISETP.LT.AND P2, PT, R92, UR18, !P2 ;  /* 0x000000125c007c0c */ /* 0x000fe2000d741270 */
[----:B------:R-:W2:Y:S02]  /*1e3a0*/  LDCU UR6, c[0x0][0x39c] ;  /* 0x00007380ff0677ac */ /* 0x000ea40008000800 */
[----:B------:R3:W-:Y:S01]  /*1e3b0*/  @P0 STG.E.U16 desc[UR24][R4.64], R9 ;  /* 0x0000000904000986 */ /* 0x0007e2000c101518 */
[----:B------:R-:W-:Y:S01]  /*1e3c0*/  VIADD R11, R13, UR8 ;  /* 0x000000080d0b7c36 */ /* 0x000fe20008000000 */
[----:B------:R-:W0:Y:S02]  /*1e3d0*/  LDCU UR18, c[0x0][0x398] ;  /* 0x00007300ff1277ac */ /* 0x000e240008000800 */
[----:B------:R1:W-:Y:S01]  /*1e3e0*/  @P6 STG.E.U16 desc[UR24][R6.64], R35 ;  /* 0x0000002306006986 */ /* 0x0003e2000c101518 */
[----:B------:R-:W-:Y:S01]  /*1e3f0*/  ISETP.LT.AND P6, PT, R81, UR7, !P1 ;  /* 0x0000000751007c0c */ /* 0x000fe2000cfc1270 */
[----:B------:R-:W-:-:S02]  /*1e400*/  VIADD R0, R93, 0x63 ;  /* 0x000000635d007836 */ /* 0x000fc40000000000 */
[----:B---3--:R-:W-:Y:S01]  /*1e410*/  IMAD.WIDE R8, R13, 0x2, R68 ;  /* 0x000000020d087825 */ /* 0x008fe200078e0244 */
[----:B-1----:R-:W-:-:S03]  /*1e420*/  PRMT R7, R35, 0x7632, R7 ;  /* 0x0000763223077816 */ /* 0x002fc60000000007 */
[C---:B------:R-:W-:Y:S01]  /*1e430*/  IMAD.WIDE R4, R11.reuse, 0x2, R2 ;  /* 0x000000020b047825 */ /* 0x040fe200078e0202 */
[----:B------:R-:W-:Y:S01]  /*1e440*/  ISETP.LT.AND P1, PT, R92, UR20, !P1 ;  /* 0x000000145c007c0c */ /* 0x000fe2000cf21270 */
[----:B------:R-:W1:Y:S01]  /*1e450*/  LDCU UR7, c[0x0][0x398] ;  /* 0x00007300ff0777ac */ /* 0x000e620008000800 */
[----:B------:R3:W-:Y:S01]  /*1e460*/  @P2 STG.E.U16 desc[UR24][R8.64], R7 ;  /* 0x0000000708002986 */ /* 0x0007e2000c101518 */
[----:B------:R-:W-:Y:S01]  /*1e470*/  VIADD R13, R11, UR8 ;  /* 0x000000080b0d7c36 */ /* 0x000fe20008000000 */
[----:B-----5:R-:W-:Y:S01]  /*1e480*/  ISETP.GE.AND P3, PT, R0, UR4, PT ;  /* 0x0000000400007c0c */ /* 0x020fe2000bf66270 */
[----:B------:R-:W5:Y:S01]  /*1e490*/  LDCU UR20, c[0x0][0x398] ;  /* 0x00007300ff1477ac */ /* 0x000f620008000800 */
[----:B------:R0:W-:Y:S01]  /*1e4a0*/  @P6 STG.E.U16 desc[UR24][R4.64], R36 ;  /* 0x0000002404006986 */ /* 0x0001e2000c101518 */
[----:B------:R-:W-:Y:S01]  /*1e4b0*/  ISETP.LT.AND P6, PT, R81, UR10, !P5 ;  /* 0x0000000a51007c0c */ /* 0x000fe2000efc1270 */
[----:B---3--:R-:W-:Y:S01]  /*1e4c0*/  IMAD.WIDE R6, R11, 0x2, R68 ;  /* 0x000000020b067825 */ /* 0x008fe200078e0244 */
[----:B------:R-:W3:Y:S01]  /*1e4d0*/  LDCU UR4, c[0x0][0x39c] ;  /* 0x00007380ff0477ac */ /* 0x000ee20008000800 */
[----:B0-----:R-:W-:-:S02]  /*1e4e0*/  PRMT R5, R36, 0x7632, R5 ;  /* 0x0000763224057816 */ /* 0x001fc40000000005 */
[C---:B------:R-:W-:Y:S01]  /*1e4f0*/  IMAD.WIDE R8, R13.reuse, 0x2, R2 ;  /* 0x000000020d087825 */ /* 0x040fe200078e0202 */
[----:B----4-:R-:W-:Y:S01]  /*1e500*/  ISETP.LT.AND P5, PT, R92, UR26, !P5 ;  /* 0x0000001a5c007c0c */ /* 0x010fe2000efa1270 */
[----:B------:R-:W0:Y:S01]  /*1e510*/  LDCU UR10, c[0x0][0x398] ;  /* 0x00007300ff0a77ac */ /* 0x000e220008000800 */
[----:B------:R4:W-:Y:S01]  /*1e520*/  @P1 STG.E.U16 desc[UR24][R6.64], R5 ;  /* 0x0000000506001986 */ /* 0x0009e2000c101518 */
[----:B------:R-:W-:Y:S01]  /*1e530*/  VIADD R11, R13, UR8 ;  /* 0x000000080d0b7c36 */ /* 0x000fe20008000000 */
[----:B------:R-:W0:Y:S03]  /*1e540*/  LDCU UR26, c[0x0][0x398] ;  /* 0x00007300ff1a77ac */ /* 0x000e260008000800 */
[----:B------:R1:W-:Y:S01]  /*1e550*/  @P6 STG.E.U16 desc[UR24][R8.64], R37 ;  /* 0x0000002508006986 */ /* 0x0003e2000c101518 */
[----:B------:R-:W-:Y:S01]  /*1e560*/  ISETP.LT.AND P6, PT, R81, UR12, !P4 ;  /* 0x0000000c51007c0c */ /* 0x000fe2000e7c1270 */
[----:B------:R-:W-:-:S02]  /*1e570*/  VIADD R0, R93, 0x64 ;  /* 0x000000645d007836 */ /* 0x000fc40000000000 */
[----:B----4-:R-:W-:Y:S01]  /*1e580*/  IMAD.WIDE R4, R13, 0x2, R68 ;  /* 0x000000020d047825 */ /* 0x010fe200078e0244 */
[----:B-1----:R-:W-:-:S03]  /*1e590*/  PRMT R9, R37, 0x7632, R9 ;  /* 0x0000763225097816 */ /* 0x002fc60000000009 */
[C---:B------:R-:W-:Y:S01]  /*1e5a0*/  IMAD.WIDE R6, R11.reuse, 0x2, R2 ;  /* 0x000000020b067825 */ /* 0x040fe200078e0202 */
[----:B------:R-:W-:Y:S01]  /*1e5b0*/  ISETP.LT.AND P4, PT, R92, UR22, !P4 ;  /* 0x000000165c007c0c */ /* 0x000fe2000e781270 */
[----:B------:R-:W1:Y:S01]  /*1e5c0*/  LDCU UR12, c[0x0][0x398] ;  /* 0x00007300ff0c77ac */ /* 0x000e620008000800 */
[----:B------:R4:W-:Y:S01]  /*1e5d0*/  @P5 STG.E.U16 desc[UR24][R4.64], R9 ;  /* 0x0000000904005986 */ /* 0x0009e2000c101518 */
[----:B------:R-:W-:Y:S01]  /*1e5e0*/  VIADD R13, R11, UR8 ;  /* 0x000000080b0d7c36 */ /* 0x000fe20008000000 */
[----:B--2---:R-:W-:Y:S01]  /*1e5f0*/  ISETP.GE.AND P0, PT, R0, UR6, PT ;  /* 0x0000000600007c0c */ /* 0x004fe2000bf06270 */
[----:B------:R-:W2:Y:S01]  /*1e600*/  LDCU UR22, c[0x0][0x398] ;  /* 0x00007300ff1677ac */ /* 0x000ea20008000800 */
[----:B------:R0:W-:Y:S01]  /*1e610*/  @P6 STG.E.U16 desc[UR24][R6.64], R38 ;  /* 0x0000002606006986 */ /* 0x0001e2000c101518 */
[----:B------:R-:W-:Y:S01]  /*1e620*/  ISETP.LT.AND P6, PT, R81, UR14, !P3 ;  /* 0x0000000e51007c0c */ /* 0x000fe2000dfc1270 */
[----:B----4-:R-:W-:Y:S01]  /*1e630*/  IMAD.WIDE R8, R11, 0x2, R68 ;  /* 0x000000020b087825 */ /* 0x010fe200078e0244 */
[----:B------:R-:W4:Y:S01]  /*1e640*/  LDCU UR6, c[0x0][0x39c] ;  /* 0x00007380ff0677ac */ /* 0x000f220008000800 */
[----:B0-----:R-:W-:-:S02]  /*1e650*/  PRMT R7, R38, 0x7632, R7 ;  /* 0x0000763226077816 */ /* 0x001fc40000000007 */
[C---:B------:R-:W-:Y:S01]  /*1e660*/  IMAD.WIDE R4, R13.reuse, 0x2, R2 ;  /* 0x000000020d047825 */ /* 0x040fe200078e0202 */
[----:B------:R-:W-:Y:S01]  /*1e670*/  ISETP.LT.AND P3, PT, R92, UR16, !P3 ;  /* 0x000000105c007c0c */ /* 0x000fe2000df61270 */
[----:B------:R-:W0:Y:S01]  /*1e680*/  LDCU UR14, c[0x0][0x398] ;  /* 0x00007300ff0e77ac */ /* 0x000e220008000800 */
[----:B------:R1:W-:Y:S01]  /*1e690*/  @P4 STG.E.U16 desc[UR24][R8.64], R7 ;  /* 0x0000000708004986 */ /* 0x0003e2000c101518 */
[----:B------:R-:W-:Y:S01]  /*1e6a0*/  VIADD R11, R13, UR8 ;  /* 0x000000080d0b7c36 */ /* 0x000fe20008000000 */
[----:B------:R-:W0:Y:S03]  /*1e6b0*/  LDCU UR16, c[0x0][0x398] ;  /* 0x00007300ff1077ac */ /* 0x000e260008000800 */
[----:B------:R2:W-:Y:S01]  /*1e6c0*/  @P6 STG.E.U16 desc[UR24][R4.64], R39 ;  /* 0x0000002704006986 */ /* 0x0005e2000c101518 */
[----:B------:R-:W-:Y:S01]  /*1e6d0*/  ISETP.LT.AND P6, PT, R81, UR7, !P0 ;  /* 0x0000000751007c0c */ /* 0x000fe2000c7c1270 */
[----:B------:R-:W-:-:S02]  /*1e6e0*/  VIADD R0, R93, 0x65 ;  /* 0x000000655d007836 */ /* 0x000fc40000000000 */
[----:B-1----:R-:W-:-:S03]  /*1e6f0*/  IMAD.WIDE R6, R13, 0x2, R68 ;  /* 0x000000020d067825 */ /* 0x002fc600078e0244 */
[----:B---3--:R-:W-:Y:S01]  /*1e700*/  ISETP.GE.AND P2, PT, R0, UR4, PT ;  /* 0x0000000400007c0c */ /* 0x008fe2000bf46270 */
[----:B------:R-:W1:Y:S01]  /*1e710*/  LDCU UR4, c[0x0][0x39c] ;  /* 0x00007380ff0477ac */ /* 0x000e620008000800 */
[----:B--2---:R-:W-:Y:S01]  /*1e720*/  PRMT R5, R39, 0x7632, R5 ;  /* 0x0000763227057816 */ /* 0x004fe20000000005 */
        /* <DEDUP_REMOVED lines=9> */
[----:B---3--:R-:W-:-:S03]  /*1e7c0*/  IMAD.WIDE R4, R11, 0x2, R68 ;  /* 0x000000020b047825 */ /* 0x008fc600078e0244 */
[----:B----4-:R-:W-:Y:S01]  /*1e7d0*/  ISETP.GE.AND P1, PT, R0, UR6, PT ;  /* 0x0000000600007c0c */ /* 0x010fe2000bf26270 */
[----:B------:R-:W3:Y:S01]  /*1e7e0*/  LDCU UR6, c[0x0][0x39c] ;  /* 0x00007380ff0677ac */ /* 0x000ee20008000800 */
[----:B-1----:R-:W-:Y:S01]  /*1e7f0*/  PRMT R9, R40, 0x7632, R9 ;  /* 0x0000763228097816 */ /* 0x002fe20000000009 */
[C---:B------:R-:W-:Y:S01]  /*1e800*/  IMAD.WIDE R6, R13.reuse, 0x2, R2 ;  /* 0x000000020d067825 */ /* 0x040fe200078e0202 */
[----:B-----5:R-:W-:Y:S01]  /*1e810*/  ISETP.LT.AND P2, PT, R92, UR20, !P2 ;  /* 0x000000145c007c0c */ /* 0x020fe2000d741270 */
[----:B------:R-:W1:Y:S02]  /*1e820*/  LDCU UR10, c[0x0][0x398] ;  /* 0x00007300ff0a77ac */ /* 0x000e640008000800 */
[----:B------:R4:W-:Y:S01]  /*1e830*/  @P0 STG.E.U16 desc[UR24][R4.64], R9 ;  /* 0x0000000904000986 */ /* 0x0009e2000c101518 */
[----:B------:R-:W-:Y:S01]  /*1e840*/  VIADD R11, R13, UR8 ;  /* 0x000000080d0b7c36 */ /* 0x000fe20008000000 */
[----:B------:R-:W-:Y:S01]  /*1e850*/  F2FP.F16.F32.PACK_AB R45, R45, R16 ;  /* 0x000000102d2d723e */ /* 0x000fe200000000ff */
[----:B------:R-:W-:Y:S01]  /*1e860*/  VIADD R0, R93, 0x67 ;  /* 0x000000675d007836 */ /* 0x000fe20000000000 */
[----:B------:R5:W-:Y:S01]  /*1e870*/  @P6 STG.E.U16 desc[UR24][R6.64], R41 ;  /* 0x0000002906006986 */ /* 0x000be2000c101518 */
[----:B------:R-:W-:Y:S01]  /*1e880*/  ISETP.LT.AND P6, PT, R81, UR12, !P1 ;  /* 0x0000000c51007c0c */ /* 0x000fe2000cfc1270 */
[----:B------:R-:W0:Y:S02]  /*1e890*/  LDCU UR12, c[0x0][0x398] ;  /* 0x00007300ff0c77ac */ /* 0x000e240008000800 */
[----:B------:R-:W-:Y:S01]  /*1e8a0*/  ISETP.GE.AND P5, PT, R0, UR4, PT ;  /* 0x0000000400007c0c */ /* 0x000fe2000bfa6270 */
[----:B------:R-:W0:Y:S01]  /*1e8b0*/  LDCU UR20, c[0x0][0x398] ;  /* 0x00007300ff1477ac */ /* 0x000e220008000800 */
[----:B----4-:R-:W-:Y:S01]  /*1e8c0*/  IMAD.WIDE R8, R13, 0x2, R68 ;  /* 0x000000020d087825 */ /* 0x010fe200078e0244 */
[----:B-----5:R-:W-:-:S03]  /*1e8d0*/  PRMT R7, R41, 0x7632, R7 ;  /* 0x0000763229077816 */ /* 0x020fc60000000007 */
[C---:B------:R-:W-:Y:S01]  /*1e8e0*/  IMAD.WIDE R4, R11.reuse, 0x2, R2 ;  /* 0x000000020b047825 */ /* 0x040fe200078e0202 */
[----:B------:R-:W-:Y:S01]  /*1e8f0*/  ISETP.LT.AND P1, PT, R92, UR26, !P1 ;  /* 0x0000001a5c007c0c */ /* 0x000fe2000cf21270 */
[----:B------:R-:W4:Y:S01]  /*1e900*/  LDCU UR4, c[0x0][0x39c] ;  /* 0x00007380ff0477ac */ /* 0x000f220008000800 */
[----:B------:R5:W-:Y:S01]  /*1e910*/  @P2 STG.E.U16 desc[UR24][R8.64], R7 ;  /* 0x0000000708002986 */ /* 0x000be2000c101518 */
[----:B------:R-:W-:Y:S01]  /*1e920*/  VIADD R13, R11, UR8 ;  /* 0x000000080b0d7c36 */ /* 0x000fe20008000000 */
[----:B------:R-:W-:Y:S01]  /*1e930*/  F2FP.F16.F32.PACK_AB R46, R46, R14 ;  /* 0x0000000e2e2e723e */ /* 0x000fe200000000ff */
[----:B------:R-:W-:Y:S01]  /*1e940*/  VIADD R0, R93, 0x68 ;  /* 0x000000685d007836 */ /* 0x000fe20000000000 */
[----:B------:R1:W-:Y:S01]  /*1e950*/  @P6 STG.E.U16 desc[UR24][R4.64], R42 ;  /* 0x0000002a04006986 */ /* 0x0003e2000c101518 */
[----:B0-----:R-:W-:Y:S01]  /*1e960*/  ISETP.LT.AND P6, PT, R81, UR14, !P5 ;  /* 0x0000000e51007c0c */ /* 0x001fe2000efc1270 */
[----:B------:R-:W0:Y:S02]  /*1e970*/  LDCU UR14, c[0x0][0x398] ;  /* 0x00007300ff0e77ac */ /* 0x000e240008000800 */
[----:B---3--:R-:W-:Y:S01]  /*1e980*/  ISETP.GE.AND P4, PT, R0, UR6, PT ;  /* 0x0000000600007c0c */ /* 0x008fe2000bf86270 */
[----:B------:R-:W3:Y:S01]  /*1e990*/  LDCU UR26, c[0x0][0x398] ;  /* 0x00007300ff1a77ac */ /* 0x000ee20008000800 */
[----:B-----5:R-:W-:Y:S01]  /*1e9a0*/  IMAD.WIDE R6, R11, 0x2, R68 ;  /* 0x000000020b067825 */ /* 0x020fe200078e0244 */
[----:B-1----:R-:W-:-:S03]  /*1e9b0*/  PRMT R5, R42, 0x7632, R5 ;  /* 0x000076322a057816 */ /* 0x002fc60000000005 */
[----:B------:R-:W-:Y:S01]  /*1e9c0*/  IMAD.WIDE R8, R13, 0x2, R2 ;  /* 0x000000020d087825 */ /* 0x000fe200078e0202 */
[----:B------:R-:W-:Y:S01]  /*1e9d0*/  ISETP.LT.AND P5, PT, R92, UR22, !P5 ;  /* 0x000000165c007c0c */ /* 0x000fe2000efa1270 */
[----:B------:R-:W1:Y:S01]  /*1e9e0*/  LDCU UR6, c[0x0][0x39c] ;  /* 0x00007380ff0677ac */ /* 0x000e620008000800 */
[----:B------:R5:W-:Y:S01]  /*1e9f0*/  @P1 STG.E.U16 desc[UR24][R6.64], R5 ;  /* 0x0000000506001986 */ /* 0x000be2000c101518 */
[----:B------:R-:W-:Y:S01]  /*1ea00*/  VIADD R0, R93, 0x69 ;  /* 0x000000695d007836 */ /* 0x000fe20000000000 */
[----:B------:R-:W0:Y:S02]  /*1ea10*/  LDCU UR22, c[0x0][0x398] ;  /* 0x00007300ff1677ac */ /* 0x000e240008000800 */
[----:B------:R3:W-:Y:S01]  /*1ea20*/  @P6 STG.E.U16 desc[UR24][R8.64], R43 ;  /* 0x0000002b08006986 */ /* 0x0007e2000c101518 */
[----:B--2---:R-:W-:Y:S01]  /*1ea30*/  ISETP.LT.AND P6, PT, R81, UR7, !P4 ;  /* 0x0000000751007c0c */ /* 0x004fe2000e7c1270 */
[C---:B------:R-:W-:Y:S01]  /*1ea40*/  VIADD R11, R13.reuse, UR8 ;  /* 0x000000080d0b7c36 */ /* 0x040fe20008000000 */
[----:B----4-:R-:W-:Y:S01]  /*1ea50*/  ISETP.GE.AND P3, PT, R0, UR4, PT ;  /* 0x0000000400007c0c */ /* 0x010fe2000bf66270 */
[----:B------:R-:W2:Y:S01]  /*1ea60*/  LDCU UR4, c[0x0][0x39c] ;  /* 0x00007380ff0477ac */ /* 0x000ea20008000800 */
[----:B-----5:R-:W-:Y:S01]  /*1ea70*/  IMAD.WIDE R4, R13, 0x2, R68 ;  /* 0x000000020d047825 */ /* 0x020fe200078e0244 */
[----:B------:R-:W4:Y:S01]  /*1ea80*/  LDCU UR7, c[0x0][0x39c] ;  /* 0x00007380ff0777ac */ /* 0x000f220008000800 */
[----:B---3--:R-:W-:-:S02]  /*1ea90*/  PRMT R9, R43, 0x7632, R9 ;  /* 0x000076322b097816 */ /* 0x008fc40000000009 */
[----:B------:R-:W-:Y:S01]  /*1eaa0*/  IMAD.WIDE R6, R11, 0x2, R2 ;  /* 0x000000020b067825 */ /* 0x000fe200078e0202 */
[----:B------:R-:W-:Y:S01]  /*1eab0*/  ISETP.LT.AND P4, PT, R92, UR16, !P4 ;  /* 0x000000105c007c0c */ /* 0x000fe2000e781270 */
[----:B------:R-:W3:Y:S01]  /*1eac0*/  LDCU UR16, c[0x0][0x398] ;  /* 0x00007300ff1077ac */ /* 0x000ee20008000800 */
[----:B------:R5:W-:Y:S01]  /*1ead0*/  @P5 STG.E.U16 desc[UR24][R4.64], R9 ;  /* 0x0000000904005986 */ /* 0x000be2000c101518 */
[----:B------:R-:W-:-:S03]  /*1eae0*/  VIADD R0, R93, 0x6a ;  /* 0x0000006a5d007836 */ /* 0x000fc60000000000 */
[----:B------:R0:W-:Y:S01]  /*1eaf0*/  @P6 STG.E.U16 desc[UR24][R6.64], R44 ;  /* 0x0000002c06006986 */ /* 0x0001e2000c101518 */
[----:B------:R-:W-:Y:S01]  /*1eb00*/  ISETP.LT.AND P6, PT, R81, UR10, !P3 ;  /* 0x0000000a51007c0c */ /* 0x000fe2000dfc1270 */
[----:B------:R-:W-:Y:S01]  /*1eb10*/  VIADD R13, R11, UR8 ;  /* 0x000000080b0d7c36 */ /* 0x000fe20008000000 */
[----:B-1----:R-:W-:Y:S01]  /*1eb20*/  ISETP.GE.AND P0, PT, R0, UR6, PT ;  /* 0x0000000600007c0c */ /* 0x002fe2000bf06270 */
[----:B------:R-:W-:Y:S01]  /*1eb30*/  VIADD R0, R93, 0x6b ;  /* 0x0000006b5d007836 */ /* 0x000fe20000000000 */
[----:B------:R-:W1:Y:S01]  /*1eb40*/  LDCU UR6, c[0x0][0x39c] ;  /* 0x00007380ff0677ac */ /* 0x000e620008000800 */
[----:B-----5:R-:W-:-:S03]  /*1eb50*/  IMAD.WIDE R8, R11, 0x2, R68 ;  /* 0x000000020b087825 */ /* 0x020fc600078e0244 */
[----:B--2---:R-:W-:Y:S01]  /*1eb60*/  ISETP.GE.AND P2, PT, R0, UR4, PT ;  /* 0x0000000400007c0c */ /* 0x004fe2000bf46270 */
[----:B------:R-:W2:Y:S01]  /*1eb70*/  LDCU UR4, c[0x0][0x39c] ;  /* 0x00007380ff0477ac */ /* 0x000ea20008000800 */
[----:B0-----:R-:W-:Y:S01]  /*1eb80*/  PRMT R7, R44, 0x7632, R7 ;  /* 0x000076322c077816 */ /* 0x001fe20000000007 */
[----:B------:R-:W-:Y:S01]  /*1eb90*/  IMAD.WIDE R4, R13, 0x2, R2 ;  /* 0x000000020d047825 */ /* 0x000fe200078e0202 */
[----:B------:R-:W-:Y:S01]  /*1eba0*/  ISETP.LT.AND P3, PT, R92, UR18, !P3 ;  /* 0x000000125c007c0c */ /* 0x000fe2000df61270 */
[----:B------:R-:W0:Y:S02]  /*1ebb0*/  LDCU UR10, c[0x0][0x398] ;  /* 0x00007300ff0a77ac */ /* 0x000e240008000800 */
[----:B------:R5:W-:Y:S01]  /*1ebc0*/  @P4 STG.E.U16 desc[UR24][R8.64], R7 ;  /* 0x0000000708004986 */ /* 0x000be2000c101518 */
[----:B------:R-:W-:Y:S01]  /*1ebd0*/  VIADD R0, R93, 0x6c ;  /* 0x0000006c5d007836 */ /* 0x000fe20000000000 */
[----:B------:R-:W-:Y:S01]  /*1ebe0*/  F2FP.F16.F32.PACK_AB R47, R47, R71 ;  /* 0x000000472f2f723e */ /* 0x000fe200000000ff */
[----:B------:R-:W-:Y:S01]  /*1ebf0*/  VIADD R11, R13, UR8 ;  /* 0x000000080d0b7c36 */ /* 0x000fe20008000000 */
[----:B------:R0:W-:Y:S01]  /*1ec00*/  @P6 STG.E.U16 desc[UR24][R4.64], R45 ;  /* 0x0000002d04006986 */ /* 0x0001e2000c101518 */
[----:B------:R-:W-:Y:S01]  /*1ec10*/  ISETP.LT.AND P6, PT, R81, UR12, !P0 ;  /* 0x0000000c51007c0c */ /* 0x000fe2000c7c1270 */
[----:B------:R-:W3:Y:S01]  /*1ec20*/  LDCU UR12, c[0x0][0x398] ;  /* 0x00007300ff0c77ac */ /* 0x000ee20008000800 */
[----:B-1----:R-:W-:Y:S01]  /*1ec30*/  ISETP.GE.AND P1, PT, R0, UR6, PT ;  /* 0x0000000600007c0c */ /* 0x002fe2000bf26270 */
[----:B------:R-:W-:-:S02]  /*1ec40*/  VIADD R0, R93, 0x6d ;  /* 0x0000006d5d007836 */ /* 0x000fc40000000000 */
[----:B------:R-:W-:Y:S01]  /*1ec50*/  VIADD R10, R93, 0x6f ;  /* 0x0000006f5d0a7836 */ /* 0x000fe20000000000 */
[----:B------:R-:W1:Y:S01]  /*1ec60*/  LDCU UR6, c[0x0][0x39c] ;  /* 0x00007380ff0677ac */ /* 0x000e620008000800 */
[----:B-----5:R-:W-:Y:S01]  /*1ec70*/  IMAD.WIDE R6, R13, 0x2, R68 ;  /* 0x000000020d067825 */ /* 0x020fe200078e0244 */
[----:B------:R-:W-:Y:S02]  /*1ec80*/  F2FP.F16.F32.PACK_AB R48, R48, R70 ;  /* 0x000000463030723e */ /* 0x000fe400000000ff */
[----:B------:R-:W-:Y:S01]  /*1ec90*/  F2FP.F16.F32.PACK_AB R49, R49, R72 ;  /* 0x000000483131723e */ /* 0x000fe200000000ff */
[----:B------:R-:W-:Y:S01]  /*1eca0*/  IMAD.WIDE R8, R11, 0x2, R2 ;  /* 0x000000020b087825 */ /* 0x000fe200078e0202 */
[----:B0-----:R-:W-:Y:S01]  /*1ecb0*/  PRMT R5, R45, 0x7632, R5 ;  /* 0x000076322d057816 */ /* 0x001fe20000000005 */
[----:B------:R-:W0:Y:S01]  /*1ecc0*/  LDCU UR18, c[0x0][0x398] ;  /* 0x00007300ff1277ac */ /* 0x000e220008000800 */
[----:B------:R-:W-:-:S03]  /*1ecd0*/  ISETP.LT.AND P0, PT, R92, UR20, !P0 ;  /* 0x000000145c007c0c */ /* 0x000fc6000c701270 */
[----:B------:R5:W-:Y:S01]  /*1ece0*/  @P3 STG.E.U16 desc[UR24][R6.64], R5 ;  /* 0x0000000506003986 */ /* 0x000be2000c101518 */
[----:B--2---:R-:W-:Y:S01]  /*1ecf0*/  ISETP.GE.AND P5, PT, R0, UR4, PT ;  /* 0x0000000400007c0c */ /* 0x004fe2000bfa6270 */
[----:B------:R-:W2:Y:S02]  /*1ed00*/  LDCU UR4, c[0x0][0x39c] ;  /* 0x00007380ff0477ac */ /* 0x000ea40008000800 */
[----:B------:R0:W-:Y:S01]  /*1ed10*/  @P6 STG.E.U16 desc[UR24][R8.64], R46 ;  /* 0x0000002e08006986 */ /* 0x0001e2000c101518 */
[----:B------:R-:W-:Y:S01]  /*1ed20*/  ISETP.LT.AND P6, PT, R81, UR14, !P2 ;  /* 0x0000000e51007c0c */ /* 0x000fe2000d7c1270 */
[----:B------:R-:W-:Y:S02]  /*1ed30*/  VIADD R13, R11, UR8 ;  /* 0x000000080b0d7c36 */ /* 0x000fe40008000000 */
[----:B------:R-:W-:Y:S01]  /*1ed40*/  VIADD R0, R93, 0x6e ;  /* 0x0000006e5d007836 */ /* 0x000fe20000000000 */
[----:B------:R-:W-:Y:S01]  /*1ed50*/  PRMT R12, R48, 0x7632, R12 ;  /* 0x00007632300c7816 */ /* 0x000fe2000000000c */
[----:B------:R-:W2:Y:S01]  /*1ed60*/  LDCU UR14, c[0x0][0x398] ;  /* 0x00007300ff0e77ac */ /* 0x000ea20008000800 */
[----:B-----5:R-:W-:Y:S01]  /*1ed70*/  IMAD.WIDE R4, R11, 0x2, R68 ;  /* 0x000000020b047825 */ /* 0x020fe200078e0244 */
[----:B0-----:R-:W-:-:S03]  /*1ed80*/  PRMT R9, R46, 0x7632, R9 ;  /* 0x000076322e097816 */ /* 0x001fc60000000009 */
[----:B------:R-:W-:Y:S01]  /*1ed90*/  IMAD.WIDE R6, R13, 0x2, R2 ;  /* 0x000000020d067825 */ /* 0x000fe200078e0202 */
[----:B------:R-:W-:Y:S01]  /*1eda0*/  ISETP.LT.AND P2, PT, R92, UR26, !P2 ;  /* 0x0000001a5c007c0c */ /* 0x000fe2000d741270 */
[----:B------:R0:W-:Y:S01]  /*1edb0*/  @P0 STG.E.U16 desc[UR24][R4.64], R9 ;  /* 0x0000000904000986 */ /* 0x0001e2000c101518 */
[----:B-1----:R-:W-:Y:S01]  /*1edc0*/  ISETP.GE.AND P4, PT, R0, UR6, PT ;  /* 0x0000000600007c0c */ /* 0x002fe2000bf86270 */
[----:B------:R-:W1:Y:S02]  /*1edd0*/  LDCU UR6, c[0x0][0x39c] ;  /* 0x00007380ff0677ac */ /* 0x000e640008000800 */
[----:B------:R5:W-:Y:S01]  /*1ede0*/  @P6 STG.E.U16 desc[UR24][R6.64], R47 ;  /* 0x0000002f06006986 */ /* 0x000be2000c101518 */
[----:B------:R-:W-:Y:S02]  /*1edf0*/  ISETP.LT.AND P6, PT, R81, UR22, !P1 ;  /* 0x0000001651007c0c */ /* 0x000fe4000cfc1270 */
[----:B------:R-:W-:Y:S01]  /*1ee00*/  ISETP.LT.AND P1, PT, R92, UR28, !P1 ;  /* 0x0000001c5c007c0c */ /* 0x000fe2000cf21270 */
[----:B------:R-:W-:Y:S01]  /*1ee10*/  VIADD R11, R13, UR8 ;  /* 0x000000080d0b7c36 */ /* 0x000fe20008000000 */
[----:B--2---:R-:W-:Y:S01]  /*1ee20*/  ISETP.GE.AND P3, PT, R10, UR4, PT ;  /* 0x000000040a007c0c */ /* 0x004fe2000bf66270 */
[----:B------:R-:W-:Y:S01]  /*1ee30*/  VIADD R0, R93, 0x70 ;  /* 0x000000705d007836 */ /* 0x000fe20000000000 */
[----:B------:R-:W-:Y:S01]  /*1ee40*/  PRMT R10, R47, 0x7632, R10 ;  /* 0x000076322f0a7816 */ /* 0x000fe2000000000a */
[----:B0-----:R-:W-:Y:S01]  /*1ee50*/  IMAD.WIDE R4, R13, 0x2, R68 ;  /* 0x000000020d047825 */ /* 0x001fe200078e0244 */
[----:B------:R-:W0:Y:S03]  /*1ee60*/  LDCU UR4, c[0x0][0x39c] ;  /* 0x00007380ff0477ac */ /* 0x000e260008000800 */
[C---:B-----5:R-:W-:Y:S01]  /*1ee70*/  IMAD.WIDE R6, R11.reuse, 0x2, R2 ;  /* 0x000000020b067825 */ /* 0x060fe200078e0202 */
[----:B----4-:R-:W-:Y:S01]  /*1ee80*/  ISETP.GE.AND P0, PT, R0, UR7, PT ;  /* 0x0000000700007c0c */ /* 0x010fe2000bf06270 */
[----:B------:R-:W2:Y:S02]  /*1ee90*/  LDCU UR7, c[0x0][0x398] ;  /* 0x00007300ff0777ac */ /* 0x000ea40008000800 */
[----:B------:R-:W-:Y:S01]  /*1eea0*/  IMAD.WIDE R8, R11, 0x2, R68 ;  /* 0x000000020b087825 */ /* 0x000fe200078e0244 */
[----:B------:R4:W-:Y:S04]  /*1eeb0*/  @P2 STG.E.U16 desc[UR24][R4.64], R10 ;  /* 0x0000000a04002986 */ /* 0x0009e8000c101518 */
[----:B------:R5:W-:Y:S01]  /*1eec0*/  @P6 STG.E.U16 desc[UR24][R6.64], R48 ;  /* 0x0000003006006986 */ /* 0x000be2000c101518 */
[----:B------:R-:W-:-:S03]  /*1eed0*/  VIADD R0, R93, 0x71 ;  /* 0x000000715d007836 */ /* 0x000fc60000000000 */
[----:B------:R0:W-:Y:S01]  /*1eee0*/  @P1 STG.E.U16 desc[UR24][R8.64], R12 ;  /* 0x0000000c08001986 */ /* 0x0001e2000c101518 */
[----:B------:R-:W-:Y:S01]  /*1eef0*/  ISETP.LT.AND P1, PT, R81, UR10, !P5 ;  /* 0x0000000a51007c0c */ /* 0x000fe2000ef21270 */
[----:B------:R-:W-:Y:S01]  /*1ef00*/  VIADD R11, R11, UR8 ;  /* 0x000000080b0b7c36 */ /* 0x000fe20008000000 */
[----:B---3--:R-:W-:Y:S01]  /*1ef10*/  ISETP.LT.AND P5, PT, R92, UR16, !P5 ;  /* 0x000000105c007c0c */ /* 0x008fe2000efa1270 */
[----:B------:R-:W3:Y:S01]  /*1ef20*/  LDCU UR10, c[0x0][0x398] ;  /* 0x00007300ff0a77ac */ /* 0x000ee20008000800 */
[----:B------:R-:W-:Y:S01]  /*1ef30*/  ISETP.LT.AND P6, PT, R81, UR12, !P4 ;  /* 0x0000000c51007c0c */ /* 0x000fe2000e7c1270 */
[C---:B------:R-:W-:Y:S01]  /*1ef40*/  VIADD R13, R11.reuse, UR8 ;  /* 0x000000080b0d7c36 */ /* 0x040fe20008000000 */
[----:B-1----:R-:W-:Y:S01]  /*1ef50*/  ISETP.GE.AND P2, PT, R0, UR6, PT ;  /* 0x0000000600007c0c */ /* 0x002fe2000bf46270 */
[----:B------:R-:W1:Y:S01]  /*1ef60*/  LDCU UR6, c[0x0][0x39c] ;  /* 0x00007380ff0677ac */ /* 0x000e620008000800 */
[----:B----4-:R-:W-:Y:S01]  /*1ef70*/  IMAD.WIDE R4, R11, 0x2, R2 ;  /* 0x000000020b047825 */ /* 0x010fe200078e0202 */
[----:B------:R-:W-:-:S02]  /*1ef80*/  PRMT R10, R49, 0x7632, R10 ;  /* 0x00007632310a7816 */ /* 0x000fc4000000000a */
[----:B------:R-:W-:Y:S01]  /*1ef90*/  F2FP.F16.F32.PACK_AB R50, R50, R73 ;  /* 0x000000493232723e */ /* 0x000fe200000000ff */
[----:B-----5:R-:W-:Y:S01]  /*1efa0*/  IMAD.WIDE R6, R11, 0x2, R68 ;  /* 0x000000020b067825 */ /* 0x020fe200078e0244 */
[----:B------:R4:W-:Y:S01]  /*1efb0*/  @P1 STG.E.U16 desc[UR24][R4.64], R49 ;  /* 0x0000003104001986 */ /* 0x0009e2000c101518 */
[----:B------:R-:W-:Y:S01]  /*1efc0*/  F2FP.F16.F32.PACK_AB R51, R51, R74 ;  /* 0x0000004a3333723e */ /* 0x000fe200000000ff */
[----:B------:R-:W5:Y:S01]  /*1efd0*/  LDCU UR12, c[0x0][0x398] ;  /* 0x00007300ff0c77ac */ /* 0x000f620008000800 */
[----:B0-----:R-:W-:Y:S01]  /*1efe0*/  IMAD.WIDE R8, R13, 0x2, R2 ;  /* 0x000000020d087825 */ /* 0x001fe200078e0202 */
[----:B------:R0:W-:Y:S01]  /*1eff0*/  @P5 STG.E.U16 desc[UR24][R6.64], R10 ;  /* 0x0000000a06005986 */ /* 0x0001e2000c101518 */
[----:B--2---:R-:W-:Y:S01]  /*1f000*/  ISETP.LT.AND P5, PT, R92, UR7, !P4 ;  /* 0x000000075c007c0c */ /* 0x004fe2000e7a1270 */
[----:B------:R-:W2:Y:S01]  /*1f010*/  LDCU UR7, c[0x0][0x398] ;  /* 0x00007300ff0777ac */ /* 0x000ea20008000800 */
[----:B------:R-:W-:Y:S01]  /*1f020*/  VIADD R0, R93, 0x72 ;  /* 0x000000725d007836 */ /* 0x000fe20000000000 */
[----:B------:R1:W-:Y:S01]  /*1f030*/  @P6 STG.E.U16 desc[UR24][R8.64], R50 ;  /* 0x0000003208006986 */ /* 0x0003e2000c101518 */
[----:B------:R-:W-:Y:S01]  /*1f040*/  ISETP.LT.AND P6, PT, R81, UR14, !P3 ;  /* 0x0000000e51007c0c */ /* 0x000fe2000dfc1270 */
[C---:B------:R-:W-:Y:S01]  /*1f050*/  VIADD R11, R13.reuse, UR8 ;  /* 0x000000080d0b7c36 */ /* 0x040fe20008000000 */
[----:B------:R-:W-:Y:S01]  /*1f060*/  F2FP.F16.F32.PACK_AB R52, R52, R75 ;  /* 0x0000004b3434723e */ /* 0x000fe200000000ff */
[----:B----4-:R-:W-:Y:S01]  /*1f070*/  IMAD.WIDE R4, R13, 0x2, R68 ;  /* 0x000000020d047825 */ /* 0x010fe200078e0244 */
[----:B------:R-:W-:Y:S01]  /*1f080*/  ISETP.GE.AND P1, PT, R0, UR4, PT ;  /* 0x0000000400007c0c */ /* 0x000fe2000bf26270 */
[----:B------:R-:W4:Y:S02]  /*1f090*/  LDCU UR4, c[0x0][0x39c] ;  /* 0x00007380ff0477ac */ /* 0x000f240008000800 */
[----:B------:R-:W-:-:S02]  /*1f0a0*/  VIADD R0, R93, 0x73 ;  /* 0x000000735d007836 */ /* 0x000fc40000000000 */
[----:B0-----:R-:W-:Y:S01]  /*1f0b0*/  IMAD.WIDE R6, R11, 0x2, R2 ;  /* 0x000000020b067825 */ /* 0x001fe200078e0202 */
[----:B------:R-:W-:Y:S01]  /*1f0c0*/  F2FP.F16.F32.PACK_AB R53, R53, R76 ;  /* 0x0000004c3535723e */ /* 0x000fe200000000ff */
[----:B------:R-:W0:Y:S01]  /*1f0d0*/  LDCU UR14, c[0x0][0x398] ;  /* 0x00007300ff0e77ac */ /* 0x000e220008000800 */
[----:B-1----:R-:W-:Y:S02]  /*1f0e0*/  PRMT R9, R50, 0x7632, R9 ;  /* 0x0000763232097816 */ /* 0x002fe40000000009 */
[----:B------:R-:W-:Y:S01]  /*1f0f0*/  ISETP.GE.AND P4, PT, R0, UR6, PT ;  /* 0x0000000600007c0c */ /* 0x000fe2000bf86270 */
[----:B------:R-:W1:Y:S01]  /*1f100*/  LDCU UR6, c[0x0][0x398] ;  /* 0x00007300ff0677ac */ /* 0x000e620008000800 */
[----:B------:R-:W-:Y:S01]  /*1f110*/  ISETP.LT.AND P3, PT, R92, UR18, !P3 ;  /* 0x000000125c007c0c */ /* 0x000fe2000df61270 */
[----:B------:R0:W-:Y:S01]  /*1f120*/  @P5 STG.E.U16 desc[UR24][R4.64], R9 ;  /* 0x0000000904005986 */ /* 0x0001e2000c101518 */
[----:B------:R-:W-:Y:S01]  /*1f130*/  F2FP.F16.F32.PACK_AB R54, R54, R77 ;  /* 0x0000004d3636723e */ /* 0x000fe200000000ff */
[----:B------:R-:W1:Y:S02]  /*1f140*/  LDCU UR16, c[0x0][0x398] ;  /* 0x00007300ff1077ac */ /* 0x000e640008000800 */
[----:B------:R1:W-:Y:S01]  /*1f150*/  @P6 STG.E.U16 desc[UR24][R6.64], R51 ;  /* 0x0000003306006986 */ /* 0x0003e2000c101518 */
[----:B---3--:R-:W-:Y:S01]  /*1f160*/  ISETP.LT.AND P6, PT, R81, UR10, !P0 ;  /* 0x0000000a51007c0c */ /* 0x008fe2000c7c1270 */
[----:B------:R-:W-:-:S02]  /*1f170*/  VIADD R0, R93, 0x74 ;  /* 0x000000745d007836 */ /* 0x000fc40000000000 */
[----:B------:R-:W-:Y:S01]  /*1f180*/  VIADD R13, R11, UR8 ;  /* 0x000000080b0d7c36 */ /* 0x000fe20008000000 */
[----:B------:R-:W3:Y:S01]  /*1f190*/  LDCU UR10, c[0x0][0x398] ;  /* 0x00007300ff0a77ac */ /* 0x000ee20008000800 */
[----:B0-----:R-:W-:Y:S01]  /*1f1a0*/  PRMT R5, R51, 0x7632, R5 ;  /* 0x0000763233057816 */ /* 0x001fe20000000005 */
[----:B------:R-:W-:Y:S01]  /*1f1b0*/  IMAD.WIDE R8, R11, 0x2, R68 ;  /* 0x000000020b087825 */ /* 0x000fe200078e0244 */
[----:B----4-:R-:W-:Y:S01]  /*1f1c0*/  ISETP.GE.AND P5, PT, R0, UR4, PT ;  /* 0x0000000400007c0c */ /* 0x010fe2000bfa6270 */
[----:B------:R-:W0:Y:S02]  /*1f1d0*/  LDCU UR4, c[0x0][0x398] ;  /* 0x00007300ff0477ac */ /* 0x000e240008000800 */
[--C-:B------:R-:W-:Y:S01]  /*1f1e0*/  IMAD.WIDE R10, R13, 0x2, R2.reuse ;  /* 0x000000020d0a7825 */ /* 0x100fe200078e0202 */
[----:B------:R4:W-:Y:S01]  /*1f1f0*/  @P3 STG.E.U16 desc[UR24][R8.64], R5 ;  /* 0x0000000508003986 */ /* 0x0009e2000c101518 */
[----:B-----5:R-:W-:Y:S01]  /*1f200*/  ISETP.LT.AND P0, PT, R92, UR12, !P0 ;  /* 0x0000000c5c007c0c */ /* 0x020fe2000c701270 */
[----:B------:R-:W5:Y:S02]  /*1f210*/  LDCU UR12, c[0x0][0x398] ;  /* 0x00007300ff0c77ac */ /* 0x000f640008000800 */
[----:B------:R0:W-:Y:S01]  /*1f220*/  @P6 STG.E.U16 desc[UR24][R10.64], R52 ;  /* 0x000000340a006986 */ /* 0x0001e2000c101518 */
[----:B-1----:R-:W-:Y:S01]  /*1f230*/  ISETP.LT.AND P6, PT, R81, UR6, !P2 ;  /* 0x0000000651007c0c */ /* 0x002fe2000d7c1270 */
[----:B------:R-:W-:Y:S01]  /*1f240*/  VIADD R15, R13, UR8 ;  /* 0x000000080d0f7c36 */ /* 0x000fe20008000000 */
[----:B------:R-:W1:Y:S03]  /*1f250*/  LDCU UR6, c[0x0][0x398] ;  /* 0x00007300ff0677ac */ /* 0x000e660008000800 */
[----:B------:R-:W-:Y:S01]  /*1f260*/  IMAD.WIDE R6, R15, 0x2, R2 ;  /* 0x000000020f067825 */ /* 0x000fe200078e0202 */
[----:B----4-:R-:W-:-:S03]  /*1f270*/  PRMT R9, R52, 0x7632, R9 ;  /* 0x0000763234097816 */ /* 0x010fc60000000009 */
[--C-:B------:R-:W-:Y:S01]  /*1f280*/  IMAD.WIDE R4, R13, 0x2, R68.reuse ;  /* 0x000000020d047825 */ /* 0x100fe200078e0244 */
[----:B--2---:R-:W-:Y:S01]  /*1f290*/  ISETP.LT.AND P2, PT, R92, UR7, !P2 ;  /* 0x000000075c007c0c */ /* 0x004fe2000d741270 */
[----:B------:R-:W2:Y:S03]  /*1f2a0*/  LDCU UR7, c[0x0][0x398] ;  /* 0x00007300ff0777ac */ /* 0x000ea60008000800 */
[----:B------:R4:W-:Y:S04]  /*1f2b0*/  @P0 STG.E.U16 desc[UR24][R4.64], R9 ;  /* 0x0000000904000986 */ /* 0x0009e8000c101518 */
[----:B------:R1:W-:Y:S01]  /*1f2c0*/  @P6 STG.E.U16 desc[UR24][R6.64], R53 ;  /* 0x0000003506006986 */ /* 0x0003e2000c101518 */
[----:B0-----:R-:W-:Y:S01]  /*1f2d0*/  ISETP.LT.AND P6, PT, R81, UR4, !P1 ;  /* 0x0000000451007c0c */ /* 0x001fe2000cfc1270 */
[C---:B------:R-:W-:Y:S01]  /*1f2e0*/  VIADD R11, R15.reuse, UR8 ;  /* 0x000000080f0b7c36 */ /* 0x040fe20008000000 */
[----:B------:R-:W0:Y:S01]  /*1f2f0*/  LDCU UR4, c[0x0][0x398] ;  /* 0x00007300ff0477ac */ /* 0x000e220008000800 */
[----:B----4-:R-:W-:Y:S01]  /*1f300*/  IMAD.WIDE R8, R15, 0x2, R68 ;  /* 0x000000020f087825 */ /* 0x010fe200078e0244 */
[----:B-1----:R-:W-:-:S03]  /*1f310*/  PRMT R7, R53, 0x7632, R7 ;  /* 0x0000763235077816 */ /* 0x002fc60000000007 */
[----:B------:R-:W-:Y:S01]  /*1f320*/  IMAD.WIDE R4, R11, 0x2, R2 ;  /* 0x000000020b047825 */ /* 0x000fe200078e0202 */
[----:B------:R-:W-:Y:S01]  /*1f330*/  ISETP.LT.AND P1, PT, R92, UR6, !P1 ;  /* 0x000000065c007c0c */ /* 0x000fe2000cf21270 */
[----:B------:R-:W1:Y:S01]  /*1f340*/  LDCU UR6, c[0x0][0x398] ;  /* 0x00007300ff0677ac */ /* 0x000e620008000800 */
[----:B------:R4:W-:Y:S04]  /*1f350*/  @P2 STG.E.U16 desc[UR24][R8.64], R7 ;  /* 0x0000000708002986 */ /* 0x0009e8000c101518 */
[----:B------:R0:W-:Y:S01]  /*1f360*/  @P6 STG.E.U16 desc[UR24][R4.64], R54 ;  /* 0x0000003604006986 */ /* 0x0001e2000c101518 */
[----:B---3--:R-:W-:Y:S01]  /*1f370*/  ISETP.LT.AND P6, PT, R81, UR10, !P4 ;  /* 0x0000000a51007c0c */ /* 0x008fe2000e7c1270 */
[----:B------:R-:W-:Y:S02]  /*1f380*/  VIADD R0, R93, 0x75 ;  /* 0x000000755d007836 */ /* 0x000fe40000000000 */
[----:B------:R-:W-:Y:S01]  /*1f390*/  VIADD R13, R11, UR8 ;  /* 0x000000080b0d7c36 */ /* 0x000fe20008000000 */
[----:B------:R-:W-:Y:S01]  /*1f3a0*/  F2FP.F16.F32.PACK_AB R55, R55, R78 ;  /* 0x0000004e3737723e */ /* 0x000fe200000000ff */
[----:B------:R-:W3:Y:S01]  /*1f3b0*/  LDCU UR10, c[0x0][0x398] ;  /* 0x00007300ff0a77ac */ /* 0x000ee20008000800 */
[----:B----4-:R-:W-:Y:S01]  /*1f3c0*/  IMAD.WIDE R6, R11, 0x2, R68 ;  /* 0x000000020b067825 */ /* 0x010fe200078e0244 */
[----:B------:R-:W-:Y:S01]  /*1f3d0*/  ISETP.GE.AND P3, PT, R0, UR13, PT ;  /* 0x0000000d00007c0c */ /* 0x000fe2000bf66270 */
[----:B------:R-:W4:Y:S01]  /*1f3e0*/  LDCU UR13, c[0x0][0x398] ;  /* 0x00007300ff0d77ac */ /* 0x000f220008000800 */
[----:B0-----:R-:W-:Y:S01]  /*1f3f0*/  PRMT R5, R54, 0x7632, R5 ;  /* 0x0000763236057816 */ /* 0x001fe20000000005 */
[----:B------:R-:W-:Y:S01]  /*1f400*/  IMAD.WIDE R8, R13, 0x2, R2 ;  /* 0x000000020d087825 */ /* 0x000fe200078e0202 */
[----:B-----5:R-:W-:Y:S01]  /*1f410*/  ISETP.LT.AND P4, PT, R92, UR12, !P4 ;  /* 0x0000000c5c007c0c */ /* 0x020fe2000e781270 */
[----:B------:R-:W0:Y:S02]  /*1f420*/  LDCU UR12, c[0x0][0x398] ;  /* 0x00007300ff0c77ac */ /* 0x000e240008000800 */
[----:B------:R5:W-:Y:S04]  /*1f430*/  @P1 STG.E.U16 desc[UR24][R6.64], R5 ;  /* 0x0000000506001986 */ /* 0x000be8000c101518 */
[----:B------:R0:W-:Y:S01]  /*1f440*/  @P6 STG.E.U16 desc[UR24][R8.64], R55 ;  /* 0x0000003708006986 */ /* 0x0001e2000c101518 */
[----:B------:R-:W-:Y:S01]  /*1f450*/  ISETP.LT.AND P6, PT, R81, UR4, !P5 ;  /* 0x0000000451007c0c */ /* 0x000fe2000efc1270 */
[----:B------:R-:W-:Y:S01]  /*1f460*/  VIADD R11, R13, UR8 ;  /* 0x000000080d0b7c36 */ /* 0x000fe20008000000 */
[----:B------:R-:W-:Y:S01]  /*1f470*/  F2FP.F16.F32.PACK_AB R56, R56, R79 ;  /* 0x0000004f3838723e */ /* 0x000fe200000000ff */
[----:B------:R-:W-:Y:S01]  /*1f480*/  VIADD R0, R93, 0x76 ;  /* 0x000000765d007836 */ /* 0x000fe20000000000 */
[----:B------:R-:W-:Y:S01]  /*1f490*/  F2FP.F16.F32.PACK_AB R57, R57, R80 ;  /* 0x000000503939723e */ /* 0x000fe200000000ff */
[----:B------:R-:W1:Y:S01]  /*1f4a0*/  LDCU UR4, c[0x0][0x398] ;  /* 0x00007300ff0477ac */ /* 0x000e620008000800 */
[----:B-----5:R-:W-:Y:S01]  /*1f4b0*/  IMAD.WIDE R4, R13, 0x2, R68 ;  /* 0x000000020d047825 */ /* 0x020fe200078e0244 */
[----:B0-----:R-:W-:-:S03]  /*1f4c0*/  PRMT R9, R55, 0x7632, R9 ;  /* 0x0000763237097816 */ /* 0x001fc60000000009 */
[----:B------:R-:W-:Y:S01]  /*1f4d0*/  IMAD.WIDE R6, R11, 0x2, R2 ;  /* 0x000000020b067825 */ /* 0x000fe200078e0202 */
[----:B--2---:R-:W-:Y:S01]  /*1f4e0*/  ISETP.LT.AND P5, PT, R92, UR7, !P5 ;  /* 0x000000075c007c0c */ /* 0x004fe2000efa1270 */
[----:B------:R-:W0:Y:S01]  /*1f4f0*/  LDCU UR7, c[0x0][0x398] ;  /* 0x00007300ff0777ac */ /* 0x000e220008000800 */
[----:B------:R2:W-:Y:S04]  /*1f500*/  @P4 STG.E.U16 desc[UR24][R4.64], R9 ;  /* 0x0000000904004986 */ /* 0x0005e8000c101518 */
[----:B------:R5:W-:Y:S01]  /*1f510*/  @P6 STG.E.U16 desc[UR24][R6.64], R56 ;  /* 0x0000003806006986 */ /* 0x000be2000c101518 */
[----:B----4-:R-:W-:Y:S01]  /*1f520*/  ISETP.LT.AND P6, PT, R81, UR13, !P3 ;  /* 0x0000000d51007c0c */ /* 0x010fe2000dfc1270 */
[C---:B------:R-:W-:Y:S01]  /*1f530*/  VIADD R13, R11.reuse, UR8 ;  /* 0x000000080b0d7c36 */ /* 0x040fe20008000000 */
[----:B------:R-:W-:Y:S01]  /*1f540*/  ISETP.GE.AND P0, PT, R0, UR17, PT ;  /* 0x0000001100007c0c */ /* 0x000fe2000bf06270 */
[----:B------:R-:W4:Y:S01]  /*1f550*/  LDCU UR13, c[0x0][0x398] ;  /* 0x00007300ff0d77ac */ /* 0x000f220008000800 */
[----:B--2---:R-:W-:Y:S01]  /*1f560*/  IMAD.WIDE R8, R11, 0x2, R68 ;  /* 0x000000020b087825 */ /* 0x004fe200078e0244 */
[----:B-----5:R-:W-:-:S03]  /*1f570*/  PRMT R7, R56, 0x7632, R7 ;  /* 0x0000763238077816 */ /* 0x020fc60000000007 */
[----:B------:R-:W-:Y:S01]  /*1f580*/  IMAD.WIDE R4, R13, 0x2, R2 ;  /* 0x000000020d047825 */ /* 0x000fe200078e0202 */
[----:B-1----:R-:W-:Y:S01]  /*1f590*/  ISETP.LT.AND P3, PT, R92, UR6, !P3 ;  /* 0x000000065c007c0c */ /* 0x002fe2000df61270 */
[----:B------:R-:W1:Y:S01]  /*1f5a0*/  LDCU UR6, c[0x0][0x398] ;  /* 0x00007300ff0677ac */ /* 0x000e620008000800 */
[----:B------:R2:W-:Y:S04]  /*1f5b0*/  @P5 STG.E.U16 desc[UR24][R8.64], R7 ;  /* 0x0000000708005986 */ /* 0x0005e8000c101518 */
[----:B------:R5:W-:Y:S01]  /*1f5c0*/  @P6 STG.E.U16 desc[UR24][R4.64], R57 ;  /* 0x0000003904006986 */ /* 0x000be2000c101518 */
[----:B---3--:R-:W-:Y:S01]  /*1f5d0*/  ISETP.LT.AND P6, PT, R81, UR10, !P0 ;  /* 0x0000000a51007c0c */ /* 0x008fe2000c7c1270 */
[----:B------:R-:W-:Y:S02]  /*1f5e0*/  VIADD R11, R13, UR8 ;  /* 0x000000080d0b7c36 */ /* 0x000fe40008000000 */
[----:B------:R-:W-:Y:S01]  /*1f5f0*/  VIADD R0, R93, 0x77 ;  /* 0x000000775d007836 */ /* 0x000fe20000000000 */
[----:B------:R-:W-:-:S02]  /*1f600*/  F2FP.F16.F32.PACK_AB R58, R58, R88 ;  /* 0x000000583a3a723e */ /* 0x000fc400000000ff */
[----:B------:R-:W-:Y:S01]  /*1f610*/  F2FP.F16.F32.PACK_AB R59, R59, R87 ;  /* 0x000000573b3b723e */ /* 0x000fe200000000ff */
[----:B--2---:R-:W-:Y:S01]  /*1f620*/  IMAD.WIDE R6, R13, 0x2, R68 ;  /* 0x000000020d067825 */ /* 0x004fe200078e0244 */
[----:B------:R-:W-:Y:S01]  /*1f630*/  ISETP.GE.AND P2, PT, R0, UR29, PT ;  /* 0x0000001d00007c0c */ /* 0x000fe2000bf46270 */
[----:B------:R-:W2:Y:S01]  /*1f640*/  LDCU UR10, c[0x0][0x398] ;  /* 0x00007300ff0a77ac */ /* 0x000ea20008000800 */
[----:B-----5:R-:W-:Y:S01]  /*1f650*/  PRMT R5, R57, 0x7632, R5 ;  /* 0x0000763239057816 */ /* 0x020fe20000000005 */
[----:B------:R-:W-:Y:S01]  /*1f660*/  IMAD.WIDE R8, R11, 0x2, R2 ;  /* 0x000000020b087825 */ /* 0x000fe200078e0202 */
[----:B------:R-:W-:Y:S01]  /*1f670*/  ISETP.LT.AND P0, PT, R92, UR14, !P0 ;  /* 0x0000000e5c007c0c */ /* 0x000fe2000c701270 */
[----:B------:R-:W3:Y:S02]  /*1f680*/  LDCU UR14, c[0x0][0x398] ;  /* 0x00007300ff0e77ac */ /* 0x000ee40008000800 */
[----:B------:R5:W-:Y:S01]  /*1f690*/  @P3 STG.E.U16 desc[UR24][R6.64], R5 ;  /* 0x0000000506003986 */ /* 0x000be2000c101518 */
[----:B------:R-:W-:-:S03]  /*1f6a0*/  VIADD R0, R93, 0x78 ;  /* 0x000000785d007836 */ /* 0x000fc60000000000 */
[----:B------:R0:W-:Y:S01]  /*1f6b0*/  @P6 STG.E.U16 desc[UR24][R8.64], R58 ;  /* 0x0000003a08006986 */ /* 0x0001e2000c101518 */
[----:B------:R-:W-:Y:S01]  /*1f6c0*/  ISETP.LT.AND P6, PT, R81, UR4, !P2 ;  /* 0x0000000451007c0c */ /* 0x000fe2000d7c1270 */
[----:B------:R-:W-:Y:S01]  /*1f6d0*/  VIADD R13, R11, UR8 ;  /* 0x000000080b0d7c36 */ /* 0x000fe20008000000 */
[----:B------:R-:W-:Y:S01]  /*1f6e0*/  ISETP.GE.AND P1, PT, R0, UR23, PT ;  /* 0x0000001700007c0c */ /* 0x000fe2000bf26270 */
[C---:B------:R-:W-:Y:S01]  /*1f6f0*/  VIADD R0, R93.reuse, 0x79 ;  /* 0x000000795d007836 */ /* 0x040fe20000000000 */
[----:B------:R-:W-:Y:S01]  /*1f700*/  F2FP.F16.F32.PACK_AB R60, R60, R86 ;  /* 0x000000563c3c723e */ /* 0x000fe200000000ff */
[----:B------:R-:W-:Y:S01]  /*1f710*/  VIADD R10, R93, 0x7b ;  /* 0x0000007b5d0a7836 */ /* 0x000fe20000000000 */
[----:B------:R-:W1:Y:S01]  /*1f720*/  LDCU UR4, c[0x0][0x398] ;  /* 0x00007300ff0477ac */ /* 0x000e620008000800 */
[----:B-----5:R-:W-:Y:S01]  /*1f730*/  IMAD.WIDE R4, R11, 0x2, R68 ;  /* 0x000000020b047825 */ /* 0x020fe200078e0244 */
[----:B0-----:R-:W-:-:S03]  /*1f740*/  PRMT R9, R58, 0x7632, R9 ;  /* 0x000076323a097816 */ /* 0x001fc60000000009 */
[C---:B------:R-:W-:Y:S01]  /*1f750*/  IMAD.WIDE R6, R13.reuse, 0x2, R2 ;  /* 0x000000020d067825 */ /* 0x040fe200078e0202 */
[----:B------:R-:W-:Y:S01]  /*1f760*/  ISETP.GE.AND P4, PT, R0, UR15, PT ;  /* 0x0000000f00007c0c */ /* 0x000fe2000bf86270 */
[----:B------:R-:W0:Y:S01]  /*1f770*/  LDCU UR15, c[0x0][0x398] ;  /* 0x00007300ff0f77ac */ /* 0x000e220008000800 */
[----:B------:R-:W-:Y:S01]  /*1f780*/  ISETP.LT.AND P2, PT, R92, UR12, !P2 ;  /* 0x0000000c5c007c0c */ /* 0x000fe2000d741270 */
[----:B------:R5:W-:Y:S01]  /*1f790*/  @P0 STG.E.U16 desc[UR24][R4.64], R9 ;  /* 0x0000000904000986 */ /* 0x000be2000c101518 */
[----:B------:R-:W-:Y:S01]  /*1f7a0*/  VIADD R11, R13, UR8 ;  /* 0x000000080d0b7c36 */ /* 0x000fe20008000000 */
[----:B------:R-:W-:Y:S01]  /*1f7b0*/  ISETP.GE.AND P3, PT, R10, UR27, PT ;  /* 0x0000001b0a007c0c */ /* 0x000fe2000bf66270 */
[----:B------:R-:W-:Y:S01]  /*1f7c0*/  VIADD R0, R93, 0x7a ;  /* 0x0000007a5d007836 */ /* 0x000fe20000000000 */
[----:B------:R0:W-:Y:S01]  /*1f7d0*/  @P6 STG.E.U16 desc[UR24][R6.64], R59 ;  /* 0x0000003b06006986 */ /* 0x0001e2000c101518 */
[----:B------:R-:W-:Y:S01]  /*1f7e0*/  ISETP.LT.AND P6, PT, R81, UR16, !P1 ;  /* 0x0000001051007c0c */ /* 0x000fe2000cfc1270 */
[----:B------:R-:W1:Y:S01]  /*1f7f0*/  LDCU UR12, c[0x0][0x398] ;  /* 0x00007300ff0c77ac */ /* 0x000e620008000800 */
[----:B------:R-:W-:-:S02]  /*1f800*/  ISETP.LT.AND P1, PT, R92, UR7, !P1 ;  /* 0x000000075c007c0c */ /* 0x000fc4000cf21270 */
[----:B------:R-:W-:Y:S01]  /*1f810*/  PRMT R10, R59, 0x7632, R10 ;  /* 0x000076323b0a7816 */ /* 0x000fe2000000000a */
[----:B------:R-:W1:Y:S01]  /*1f820*/  LDCU UR7, c[0x0][0x398] ;  /* 0x00007300ff0777ac */ /* 0x000e620008000800 */
[----:B-----5:R-:W-:Y:S01]  /*1f830*/  IMAD.WIDE R4, R13, 0x2, R68 ;  /* 0x000000020d047825 */ /* 0x020fe200078e0244 */
[----:B------:R-:W-:Y:S01]  /*1f840*/  PRMT R12, R60, 0x7632, R12 ;  /* 0x000076323c0c7816 */ /* 0x000fe2000000000c */
[----:B------:R-:W5:Y:S02]  /*1f850*/  LDCU UR16, c[0x0][0x398] ;  /* 0x00007300ff1077ac */ /* 0x000f640008000800 */
[C---:B0-----:R-:W-:Y:S01]  /*1f860*/  IMAD.WIDE R6, R11.reuse, 0x2, R2 ;  /* 0x000000020b067825 */ /* 0x041fe200078e0202 */
[----:B------:R-:W-:Y:S01]  /*1f870*/  ISETP.GE.AND P5, PT, R0, UR5, PT ;  /* 0x0000000500007c0c */ /* 0x000fe2000bfa6270 */
[----:B------:R-:W0:Y:S02]  /*1f880*/  LDCU UR5, c[0x0][0x398] ;  /* 0x00007300ff0577ac */ /* 0x000e240008000800 */
[----:B------:R-:W-:Y:S01]  /*1f890*/  IMAD.WIDE R8, R11, 0x2, R68 ;  /* 0x000000020b087825 */ /* 0x000fe200078e0244 */
[----:B------:R0:W-:Y:S04]  /*1f8a0*/  @P2 STG.E.U16 desc[UR24][R4.64], R10 ;  /* 0x0000000a04002986 */ /* 0x0001e8000c101518 */
[----:B------:R0:W-:Y:S01]  /*1f8b0*/  @P6 STG.E.U16 desc[UR24][R6.64], R60 ;  /* 0x0000003c06006986 */ /* 0x0001e2000c101518 */
[----:B------:R-:W-:-:S03]  /*1f8c0*/  VIADD R0, R93, 0x7c ;  /* 0x0000007c5d007836 */ /* 0x000fc60000000000 */
[----:B------:R2:W-:Y:S01]  /*1f8d0*/  @P1 STG.E.U16 desc[UR24][R8.64], R12 ;  /* 0x0000000c08001986 */ /* 0x0005e2000c101518 */
[----:B----4-:R-:W-:Y:S01]  /*1f8e0*/  ISETP.LT.AND P1, PT, R81, UR13, !P4 ;  /* 0x0000000d51007c0c */ /* 0x010fe2000e721270 */
[----:B------:R-:W-:Y:S01]  /*1f8f0*/  VIADD R11, R11, UR8 ;  /* 0x000000080b0b7c36 */ /* 0x000fe20008000000 */
[----:B------:R-:W-:Y:S01]  /*1f900*/  ISETP.LT.AND P4, PT, R92, UR15, !P4 ;  /* 0x0000000f5c007c0c */ /* 0x000fe2000e781270 */
[----:B------:R-:W4:Y:S01]  /*1f910*/  LDCU UR13, c[0x0][0x398] ;  /* 0x00007300ff0d77ac */ /* 0x000f220008000800 */
[----:B-1----:R-:W-:Y:S02]  /*1f920*/  ISETP.LT.AND P6, PT, R81, UR6, !P5 ;  /* 0x0000000651007c0c */ /* 0x002fe4000efc1270 */
[----:B------:R-:W-:Y:S01]  /*1f930*/  F2FP.F16.F32.PACK_AB R61, R61, R84 ;  /* 0x000000543d3d723e */ /* 0x000fe200000000ff */
[----:B------:R-:W-:Y:S01]  /*1f940*/  VIADD R13, R11, UR8 ;  /* 0x000000080b0d7c36 */ /* 0x000fe20008000000 */
[----:B------:R-:W-:Y:S01]  /*1f950*/  ISETP.GE.AND P0, PT, R0, UR31, PT ;  /* 0x0000001f00007c0c */ /* 0x000fe2000bf06270 */
[----:B------:R-:W-:Y:S01]  /*1f960*/  VIADD R0, R93, 0x7d ;  /* 0x0000007d5d007836 */ /* 0x000fe20000000000 */
[----:B0-----:R-:W-:Y:S01]  /*1f970*/  PRMT R10, R61, 0x7632, R10 ;  /* 0x000076323d0a7816 */ /* 0x001fe2000000000a */
[C---:B------:R-:W-:Y:S01]  /*1f980*/  IMAD.WIDE R4, R11.reuse, 0x2, R2 ;  /* 0x000000020b047825 */ /* 0x040fe200078e0202 */
[----:B------:R-:W-:Y:S01]  /*1f990*/  F2FP.F16.F32.PACK_AB R62, R62, R85 ;  /* 0x000000553e3e723e */ /* 0x000fe200000000ff */
[----:B------:R-:W0:Y:S02]  /*1f9a0*/  LDCU UR6, c[0x0][0x398] ;  /* 0x00007300ff0677ac */ /* 0x000e240008000800 */
[----:B------:R-:W-:Y:S01]  /*1f9b0*/  IMAD.WIDE R6, R11, 0x2, R68 ;  /* 0x000000020b067825 */ /* 0x000fe200078e0244 */
[----:B------:R-:W-:Y:S01]  /*1f9c0*/  ISETP.GE.AND P2, PT, R0, UR19, PT ;  /* 0x0000001300007c0c */ /* 0x000fe2000bf46270 */
[----:B------:R1:W-:Y:S01]  /*1f9d0*/  @P1 STG.E.U16 desc[UR24][R4.64], R61 ;  /* 0x0000003d04001986 */ /* 0x0003e2000c101518 */
[----:B------:R-:W-:Y:S01]  /*1f9e0*/  F2FP.F16.F32.PACK_AB R63, R63, R82 ;  /* 0x000000523f3f723e */ /* 0x000fe200000000ff */
[----:B--2---:R-:W-:Y:S01]  /*1f9f0*/  IMAD.WIDE R8, R13, 0x2, R2 ;  /* 0x000000020d087825 */ /* 0x004fe200078e0202 */
[C---:B------:R-:W-:Y:S01]  /*1fa00*/  ISETP.LT.AND P5, PT, R92.reuse, UR10, !P5 ;  /* 0x0000000a5c007c0c */ /* 0x040fe2000efa1270 */
[----:B------:R2:W-:Y:S01]  /*1fa10*/  @P4 STG.E.U16 desc[UR24][R6.64], R10 ;  /* 0x0000000a06004986 */ /* 0x0005e2000c101518 */
[----:B------:R-:W-:Y:S01]  /*1fa20*/  ISETP.LT.AND P4, PT, R81, UR5, !P3 ;  /* 0x0000000551007c0c */ /* 0x000fe2000df81270 */
[----:B------:R-:W-:Y:S01]  /*1fa30*/  VIADD R0, R93, 0x7e ;  /* 0x0000007e5d007836 */ /* 0x000fe20000000000 */
[----:B------:R-:W-:Y:S01]  /*1fa40*/  ISETP.LT.AND P3, PT, R92, UR4, !P3 ;  /* 0x000000045c007c0c */ /* 0x000fe2000df61270 */
[----:B------:R0:W-:Y:S01]  /*1fa50*/  @P6 STG.E.U16 desc[UR24][R8.64], R62 ;  /* 0x0000003e08006986 */ /* 0x0001e2000c101518 */
[----:B---3--:R-:W-:Y:S01]  /*1fa60*/  ISETP.LT.AND P6, PT, R81, UR14, !P0 ;  /* 0x0000000e51007c0c */ /* 0x008fe2000c7c1270 */
[----:B------:R-:W-:Y:S01]  /*1fa70*/  VIADD R11, R13, UR8 ;  /* 0x000000080d0b7c36 */ /* 0x000fe20008000000 */
[----:B------:R-:W-:Y:S01]  /*1fa80*/  ISETP.GE.AND P1, PT, R0, UR11, PT ;  /* 0x0000000b00007c0c */ /* 0x000fe2000bf26270 */
[----:B------:R-:W3:Y:S01]  /*1fa90*/  LDCU UR11, c[0x0][0x398] ;  /* 0x00007300ff0b77ac */ /* 0x000ee20008000800 */
[----:B------:R-:W-:Y:S01]  /*1faa0*/  PRMT R0, R62, 0x7632, R0 ;  /* 0x000076323e007816 */ /* 0x000fe20000000000 */
[----:B------:R-:W-:Y:S01]  /*1fab0*/  VIADD R15, R11, UR8 ;  /* 0x000000080b0f7c36 */ /* 0x000fe20008000000 */
[----:B------:R-:W3:Y:S01]  /*1fac0*/  LDCU UR15, c[0x0][0x398] ;  /* 0x00007300ff0f77ac */ /* 0x000ee20008000800 */
[----:B-1----:R-:W-:Y:S01]  /*1fad0*/  IMAD.WIDE R4, R13, 0x2, R68 ;  /* 0x000000020d047825 */ /* 0x002fe200078e0244 */
[----:B------:R-:W-:-:S03]  /*1fae0*/  PRMT R12, R63, 0x7632, R12 ;  /* 0x000076323f0c7816 */ /* 0x000fc6000000000c */
[----:B--2---:R-:W-:Y:S01]  /*1faf0*/  IMAD.WIDE R6, R11, 0x2, R2 ;  /* 0x000000020b067825 */ /* 0x004fe200078e0202 */
[----:B------:R-:W-:-:S03]  /*1fb00*/  F2FP.F16.F32.PACK_AB R64, R64, R83 ;  /* 0x000000534040723e */ /* 0x000fc600000000ff */
[----:B0-----:R-:W-:Y:S01]  /*1fb10*/  IMAD.WIDE R8, R11, 0x2, R68 ;  /* 0x000000020b087825 */ /* 0x001fe200078e0244 */
[----:B------:R0:W-:Y:S03]  /*1fb20*/  @P5 STG.E.U16 desc[UR24][R4.64], R0 ;  /* 0x0000000004005986 */ /* 0x0001e6000c101518 */
[----:B------:R-:W-:Y:S01]  /*1fb30*/  IMAD.WIDE R10, R15, 0x2, R2 ;  /* 0x000000020f0a7825 */ /* 0x000fe200078e0202 */
[----:B------:R1:W-:Y:S01]  /*1fb40*/  @P4 STG.E.U16 desc[UR24][R6.64], R63 ;  /* 0x0000003f06004986 */ /* 0x0003e2000c101518 */
[----:B------:R-:W-:Y:S02]  /*1fb50*/  ISETP.LT.AND P0, PT, R92, UR12, !P0 ;  /* 0x0000000c5c007c0c */ /* 0x000fe4000c701270 */
[----:B------:R-:W-:Y:S01]  /*1fb60*/  VIADD R93, R93, 0x7f ;  /* 0x0000007f5d5d7836 */ /* 0x000fe20000000000 */
[----:B------:R2:W-:Y:S04]  /*1fb70*/  @P3 STG.E.U16 desc[UR24][R8.64], R12 ;  /* 0x0000000c08003986 */ /* 0x0005e8000c101518 */
[----:B------:R1:W-:Y:S01]  /*1fb80*/  @P6 STG.E.U16 desc[UR24][R10.64], R64 ;  /* 0x000000400a006986 */ /* 0x0003e2000c101518 */
[----:B------:R-:W-:Y:S01]  /*1fb90*/  ISETP.LT.AND P6, PT, R81, UR7, !P2 ;  /* 0x0000000751007c0c */ /* 0x000fe2000d7c1270 */
[----:B------:R-:W-:Y:S01]  /*1fba0*/  VIADD R13, R15, UR8 ;  /* 0x000000080f0d7c36 */ /* 0x000fe20008000000 */
[----:B------:R-:W-:-:S02]  /*1fbb0*/  ISETP.GE.AND P5, PT, R93, UR21, PT ;  /* 0x000000155d007c0c */ /* 0x000fc4000bfa6270 */
[C---:B-----5:R-:W-:Y:S01]  /*1fbc0*/  ISETP.LT.AND P2, PT, R92.reuse, UR16, !P2 ;  /* 0x000000105c007c0c */ /* 0x060fe2000d741270 */
[----:B0-----:R-:W-:Y:S01]  /*1fbd0*/  IMAD.WIDE R4, R15, 0x2, R68 ;  /* 0x000000020f047825 */ /* 0x001fe200078e0244 */
[----:B----4-:R-:W-:Y:S02]  /*1fbe0*/  ISETP.LT.AND P4, PT, R81, UR13, !P1 ;  /* 0x0000000d51007c0c */ /* 0x010fe4000cf81270 */
[----:B------:R-:W-:Y:S01]  /*1fbf0*/  ISETP.LT.AND P1, PT, R92, UR6, !P1 ;  /* 0x000000065c007c0c */ /* 0x000fe2000cf21270 */
[C---:B------:R-:W-:Y:S01]  /*1fc00*/  VIADD R17, R13.reuse, UR8 ;  /* 0x000000080d117c36 */ /* 0x040fe20008000000 */
[----:B------:R-:W-:Y:S01]  /*1fc10*/  PRMT R0, R64, 0x7632, R0 ;  /* 0x0000763240007816 */ /* 0x000fe20000000000 */
[----:B-1----:R-:W-:Y:S01]  /*1fc20*/  IMAD.WIDE R6, R13, 0x2, R2 ;  /* 0x000000020d067825 */ /* 0x002fe200078e0202 */
[----:B---3--:R-:W-:Y:S02]  /*1fc30*/  ISETP.LT.AND P3, PT, R81, UR11, !P5 ;  /* 0x0000000b51007c0c */ /* 0x008fe4000ef61270 */
[----:B------:R-:W-:-:S02]  /*1fc40*/  ISETP.LT.AND P5, PT, R92, UR15, !P5 ;  /* 0x0000000f5c007c0c */ /* 0x000fc4000efa1270 */
[----:B------:R-:W-:Y:S01]  /*1fc50*/  F2FP.F16.F32.PACK_AB R65, R65, R90 ;  /* 0x0000005a4141723e */ /* 0x000fe200000000ff */
[----:B------:R-:W-:Y:S01]  /*1fc60*/  VIADD R15, R17, UR8 ;  /* 0x00000008110f7c36 */ /* 0x000fe20008000000 */
[----:B------:R-:W-:Y:S01]  /*1fc70*/  F2FP.F16.F32.PACK_AB R66, R66, R89 ;  /* 0x000000594242723e */ /* 0x000fe200000000ff */
[----:B------:R0:W-:Y:S01]  /*1fc80*/  @P0 STG.E.U16 desc[UR24][R4.64], R0 ;  /* 0x0000000004000986 */ /* 0x0001e2000c101518 */
[----:B------:R-:W-:Y:S01]  /*1fc90*/  F2FP.F16.F32.PACK_AB R67, R67, R91 ;  /* 0x0000005b4343723e */ /* 0x000fe200000000ff */
[----:B--2---:R-:W-:Y:S02]  /*1fca0*/  IMAD.WIDE R8, R13, 0x2, R68 ;  /* 0x000000020d087825 */ /* 0x004fe400078e0244 */
[----:B------:R1:W-:Y:S02]  /*1fcb0*/  @P6 STG.E.U16 desc[UR24][R6.64], R65 ;  /* 0x0000004106006986 */ /* 0x0003e4000c101518 */
[----:B------:R-:W-:Y:S01]  /*1fcc0*/  IMAD.WIDE R10, R17, 0x2, R2 ;  /* 0x00000002110a7825 */ /* 0x000fe200078e0202 */
[----:B------:R-:W-:-:S03]  /*1fcd0*/  PRMT R34, R67, 0x7632, R34 ;  /* 0x0000763243227816 */ /* 0x000fc60000000022 */
[----:B------:R-:W-:Y:S01]  /*1fce0*/  IMAD.WIDE R12, R17, 0x2, R68 ;  /* 0x00000002110c7825 */ /* 0x000fe200078e0244 */
[----:B0-----:R-:W-:-:S03]  /*1fcf0*/  PRMT R5, R65, 0x7632, R5 ;  /* 0x0000763241057816 */ /* 0x001fc60000000005 */
[C---:B------:R-:W-:Y:S01]  /*1fd00*/  IMAD.WIDE R2, R15.reuse, 0x2, R2 ;  /* 0x000000020f027825 */ /* 0x040fe200078e0202 */
[----:B-1----:R-:W-:Y:S01]  /*1fd10*/  PRMT R7, R66, 0x7632, R7 ;  /* 0x0000763242077816 */ /* 0x002fe20000000007 */
[----:B------:R0:W-:Y:S02]  /*1fd20*/  @P2 STG.E.U16 desc[UR24][R8.64], R5 ;  /* 0x0000000508002986 */ /* 0x0001e4000c101518 */
[----:B------:R-:W-:Y:S02]  /*1fd30*/  IMAD.WIDE R68, R15, 0x2, R68 ;  /* 0x000000020f447825 */ /* 0x000fe400078e0244 */
[----:B------:R0:W-:Y:S04]  /*1fd40*/  @P4 STG.E.U16 desc[UR24][R10.64], R66 ;  /* 0x000000420a004986 */ /* 0x0001e8000c101518 */
[----:B------:R0:W-:Y:S04]  /*1fd50*/  @P1 STG.E.U16 desc[UR24][R12.64], R7 ;  /* 0x000000070c001986 */ /* 0x0001e8000c101518 */
[----:B------:R0:W-:Y:S04]  /*1fd60*/  @P3 STG.E.U16 desc[UR24][R2.64], R67 ;  /* 0x0000004302003986 */ /* 0x0001e8000c101518 */
[----:B------:R0:W-:Y:S01]  /*1fd70*/  @P5 STG.E.U16 desc[UR24][R68.64], R34 ;  /* 0x0000002244005986 */ /* 0x0001e2000c101518 */
[----:B------:R-:W-:Y:S06]  /*1fd80*/  BAR.SYNC.DEFER_BLOCKING 0x0 ;  /* 0x0000000000007b1d */ /* 0x000fec0000010000 */
[----:B------:R-:W-:Y:S05]  /*1fd90*/  BRA.U UP0, `(.L_x_13) ;  /* 0x0000000100a07547 */ /* 0x000fea000b800000 */
[----:B------:R-:W1:Y:S01]  /*1fda0*/  S2UR UR5, SR_CgaCtaId ;  /* 0x00000000000579c3 */ /* 0x000e620000008800 */
[----:B------:R-:W-:Y:S01]  /*1fdb0*/  NOP ;  /* 0x0000000000007918 */ /* 0x000fe20000000000 */
[----:B------:R-:W-:Y:S01]  /*1fdc0*/  UMOV UR4, 0x50 ;  /* 0x0000005000047882 */ /* 0x000fe20000000000 */
[----:B------:R-:W-:Y:S02]  /*1fdd0*/  IMAD.U32 R0, RZ, RZ, UR9 ;  /* 0x00000009ff007e24 */ /* 0x000fe4000f8e00ff */
[----:B0-----:R-:W-:Y:S02]  /*1fde0*/  IMAD.MOV.U32 R3, RZ, RZ, 0xff ;  /* 0x000000ffff037424 */ /* 0x001fe400078e00ff */
[----:B------:R-:W-:Y:S01]  /*1fdf0*/  IMAD.MOV.U32 R7, RZ, RZ, 0x1 ;  /* 0x00000001ff077424 */ /* 0x000fe200078e00ff */
[----:B------:R-:W-:-:S04]  /*1fe00*/  LOP3.LUT R0, R0, 0xffff, RZ, 0xc0, !PT ;  /* 0x0000ffff00007812 */ /* 0x000fc800078ec0ff */
[----:B------:R-:W-:-:S05]  /*1fe10*/  SHF.R.U32.HI R0, RZ, 0x5, R0 ;  /* 0x00000005ff007819 */ /* 0x000fca0000011600 */
[----:B------:R-:W-:Y:S01]  /*1fe20*/  VIADD R2, R0, 0x10 ;  /* 0x0000001000027836 */ /* 0x000fe20000000000 */
[----:B------:R-:W-:Y:S01]  /*1fe30*/  SHF.L.U32 R0, R3, R0, RZ ;  /* 0x0000000003007219 */ /* 0x000fe200000006ff */
[----:B-1----:R-:W-:-:S03]  /*1fe40*/  ULEA UR6, UR5, UR4, 0x18 ;  /* 0x0000000405067291 */ /* 0x002fc6000f8ec0ff */
[----:B------:R-:W-:-:S04]  /*1fe50*/  SHF.L.U32 R3, R7, R2, RZ ;  /* 0x0000000207037219 */ /* 0x000fc800000006ff */
[----:B------:R-:W-:Y:S02]  /*1fe60*/  LOP3.LUT R0, R3, R0, RZ, 0xfc, !PT ;  /* 0x0000000003007212 */ /* 0x000fe400078efcff */
[----:B------:R-:W0:Y:S02]  /*1fe70*/  LDS R5, [UR6] ;  /* 0x00000006ff057984 */ /* 0x000e240008000800 */
[C---:B------:R-:W-:Y:S02]  /*1fe80*/  LOP3.LUT R2, R0.reuse, 0xffff, RZ, 0xc0, !PT ;  /* 0x0000ffff00027812 */ /* 0x040fe400078ec0ff */
[----:B0-----:R-:W-:-:S04]  /*1fe90*/  LOP3.LUT R3, R0, 0xffff, R5, 0x80, !PT ;  /* 0x0000ffff00037812 */ /* 0x001fc800078e8005 */
[----:B------:R-:W-:-:S13]  /*1fea0*/  ISETP.NE.AND P0, PT, R3, R2, PT ;  /* 0x000000020300720c */ /* 0x000fda0003f05270 */
[----:B------:R-:W-:Y:S05]  /*1feb0*/  @P0 BRA `(.L_x_14) ;  /* 0x0000000000500947 */ /* 0x000fea0003800000 */
[----:B------:R-:W-:Y:S02]  /*1fec0*/  SHF.R.U32.HI R5, RZ, 0x10, R5 ;  /* 0x00000010ff057819 */ /* 0x000fe40000011605 */
[----:B------:R-:W-:-:S04]  /*1fed0*/  SHF.R.U32.HI R2, RZ, 0x10, R0 ;  /* 0x00000010ff027819 */ /* 0x000fc80000011600 */
[----:B------:R-:W-:-:S04]  /*1fee0*/  LOP3.LUT R5, R5, R2, RZ, 0xc0, !PT ;  /* 0x0000000205057212 */ /* 0x000fc800078ec0ff */
[----:B------:R-:W-:-:S13]  /*1fef0*/  ISETP.NE.AND P0, PT, R5, R2, PT ;  /* 0x000000020500720c */ /* 0x000fda0003f05270 */
[----:B------:R-:W-:Y:S05]  /*1ff00*/  @P0 BRA `(.L_x_15) ;  /* 0x0000000000300947 */ /* 0x000fea0003800000 */
[----:B------:R-:W-:Y:S01]  /*1ff10*/  R2UR UR4, R0 ;  /* 0x00000000000472ca */ /* 0x000fe200000e0000 */
[----:B------:R-:W-:Y:S01]  /*1ff20*/  VOTEU.ANY UR5, UPT, PT ;  /* 0x0000000000057886 */ /* 0x000fe200038e0100 */
[----:B------:R-:W0:Y:S01]  /*1ff30*/  S2R R0, SR_LANEID ;  /* 0x0000000000007919 */ /* 0x000e220000000000 */
[----:B------:R-:W-:-:S10]  /*1ff40*/  UFLO.U32 UR5, UR5 ;  /* 0x00000005000572bd */ /* 0x000fd400080e0000 */
[----:B------:R-:W-:-:S06]  /*1ff50*/  ULOP3.LUT UR4, URZ, UR4, URZ, 0x33, !UPT ;  /* 0x00000004ff047292 */ /* 0x000fcc000f8e33ff */
[----:B------:R-:W-:-:S04]  /*1ff60*/  IMAD.U32 R2, RZ, RZ, UR4 ;  /* 0x00000004ff027e24 */ /* 0x000fc8000f8e00ff */
[----:B------:R-:W1:Y:S02]  /*1ff70*/  REDUX UR7, R2 ;  /* 0x00000000020773c4 */ /* 0x000e640000000000 */
[----:B------:R2:W-:Y:S01]  /*1ff80*/  UTCATOMSWS.AND URZ, UR4 ;  /* 0x0000000400ff79e3 */ /* 0x0005e20008000000 */
[----:B0-----:R-:W-:Y:S01]  /*1ff90*/  ISETP.EQ.U32.AND P0, PT, R0, UR5, PT ;  /* 0x0000000500007c0c */ /* 0x001fe2000bf02070 */
[----:B-1----:R-:W-:-:S12]  /*1ffa0*/  IMAD.U32 R0, RZ, RZ, UR7 ;  /* 0x00000007ff007e24 */ /* 0x002fd8000f8e00ff */
[----:B------:R2:W-:Y:S01]  /*1ffb0*/  @P0 ATOMS.AND RZ, [UR6], R0 ;  /* 0x00000000ffff098c */ /* 0x0005e2000a800006 */
[----:B------:R-:W-:Y:S05]  /*1ffc0*/  BRA `(.L_x_13) ;  /* 0x0000000000147947 */ /* 0x000fea0003800000 */
.L_x_15:
[----:B------:R-:W-:-:S07]  /*1ffd0*/  MOV R2, 0x1fff0 ;  /* 0x0001fff000027802 */ /* 0x000fce0000000f00 */
[----:B------:R-:W-:Y:S05]  /*1ffe0*/  CALL.REL.NOINC `($__internal_0_$__cuda_sm10x_tcgen05_guardrail_trap_col_being_dealloced_not_returned_by_alloc) ;  /* 0x00000000002c7944 */ /* 0x000fea0003c00000 */
[----:B------:R-:W-:Y:S05]  /*1fff0*/  BRA `(.L_x_13) ;  /* 0x0000000000087947 */ /* 0x000fea0003800000 */
.L_x_14:
[----:B------:R-:W-:-:S07]  /*20000*/  MOV R2, 0x20020 ;  /* 0x0002002000027802 */ /* 0x000fce0000000f00 */
[----:B------:R-:W-:Y:S05]  /*20010*/  CALL.REL.NOINC `($__internal_2_$__cuda_sm10x_tcgen05_guardrail_trap_unallocated_columns_being_dealloced) ;  /* 0x0000000000387944 */ /* 0x000fea0003c00000 */
.L_x_13:
[----:B------:R-:W-:Y:S01]  /*20020*/  NOP ;  /* 0x0000000000007918 */ /* 0x000fe20000000000 */
[----:B--2---:R-:W-:Y:S05]  /*20030*/  EXIT ;  /* 0x000000000000794d */ /* 0x004fea0003800000 */
.L_x_8:
[----:B------:R-:W0:Y:S02]  /*20040*/  SYNCS.PHASECHK.TRANS64.TRYWAIT P0, [UR12], R4 ;  /* 0x00000004ff0075a7 */ /* 0x000e24000800110c */
[----:B0-----:R-:W-:Y:S05]  /*20050*/  @!P0 BRA `(.L_x_8) ;  /* 0xfffffffc00f88947 */ /* 0x001fea000383ffff */
[----:B------:R-:W-:Y:S05]  /*20060*/  BRA `(.L_x_16) ;  /* 0xfffffee800707947 */ /* 0x000fea000383ffff */
.L_x_12:
[----:B------:R-:W1:Y:S02]  /*20070*/  SYNCS.PHASECHK.TRANS64.TRYWAIT P0, [UR12], R0 ;  /* 0x00000000ff0075a7 */ /* 0x000e64000800110c */
[----:B-1----:R-:W-:Y:S05]  /*20080*/  @!P0 BRA `(.L_x_12) ;  /* 0xfffffffc00f88947 */ /* 0x002fea000383ffff */
[----:B------:R-:W-:Y:S05]  /*20090*/  BRA `(.L_x_11) ;  /* 0xffffff7800187947 */ /* 0x000fea000383ffff */
        .weak           $__internal_0_$__cuda_sm10x_tcgen05_guardrail_trap_col_being_dealloced_not_returned_by_alloc
        .type           $__internal_0_$__cuda_sm10x_tcgen05_guardrail_trap_col_being_dealloced_not_returned_by_alloc,@function
        .size           $__internal_0_$__cuda_sm10x_tcgen05_guardrail_trap_col_being_dealloced_not_returned_by_alloc,($__internal_1_$__cuda_sm10x_tcgen05_guardrail_trap_phase_invalid_during_alloc - $__internal_0_$__cuda_sm10x_tcgen05_guardrail_trap_col_being_dealloced_not_returned_by_alloc)
$__internal_0_$__cuda_sm10x_tcgen05_guardrail_trap_col_being_dealloced_not_returned_by_alloc:
[----:B------:R-:W-:Y:S05]  /*200a0*/  BPT.TRAP 0x1 ;  /* 0x000000040000795c */ /* 0x000fea0000300000 */
[----:B------:R-:W-:-:S04]  /*200b0*/  IMAD.MOV.U32 R3, RZ, RZ, 0x0 ;  /* 0x00000000ff037424 */ /* 0x000fc800078e00ff */
[----:B------:R-:W-:Y:S05]  /*200c0*/  RET.REL.NODEC R2 `(matmul_kernel) ;  /* 0xfffffdfc02cc7950 */ /* 0x000fea0003c3ffff */
        .weak           $__internal_1_$__cuda_sm10x_tcgen05_guardrail_trap_phase_invalid_during_alloc
        .type           $__internal_1_$__cuda_sm10x_tcgen05_guardrail_trap_phase_invalid_during_alloc,@function
        .size           $__internal_1_$__cuda_sm10x_tcgen05_guardrail_trap_phase_invalid_during_alloc,($__internal_2_$__cuda_sm10x_tcgen05_guardrail_trap_unallocated_columns_being_dealloced - $__internal_1_$__cuda_sm10x_tcgen05_guardrail_trap_phase_invalid_during_alloc)
$__internal_1_$__cuda_sm10x_tcgen05_guardrail_trap_phase_invalid_during_alloc:
[----:B------:R-:W-:Y:S05]  /*200d0*/  BPT.TRAP 0x1 ;  /* 0x000000040000795c */ /* 0x000fea0000300000 */
[----:B------:R-:W-:-:S04]  /*200e0*/  IMAD.MOV.U32 R3, RZ, RZ, 0x0 ;  /* 0x00000000ff037424 */ /* 0x000fc800078e00ff */
[----:B------:R-:W-:Y:S05]  /*200f0*/  RET.REL.NODEC R2 `(matmul_kernel) ;  /* 0xfffffdfc02c07950 */ /* 0x000fea0003c3ffff */
        .weak           $__internal_2_$__cuda_sm10x_tcgen05_guardrail_trap_unallocated_columns_being_dealloced
        .type           $__internal_2_$__cuda_sm10x_tcgen05_guardrail_trap_unallocated_columns_being_dealloced,@function
        .size           $__internal_2_$__cuda_sm10x_tcgen05_guardrail_trap_unallocated_columns_being_dealloced,(.L_x_20 - $__internal_2_$__cuda_sm10x_tcgen05_guardrail_trap_unallocated_columns_being_dealloced)
$__internal_2_$__cuda_sm10x_tcgen05_guardrail_trap_unallocated_columns_being_dealloced:
[----:B------:R-:W-:Y:S05]  /*20100*/  BPT.TRAP 0x1 ;  /* 0x000000040000795c */ /* 0x000fea0000300000 */
[----:B------:R-:W-:-:S04]  /*20110*/  IMAD.MOV.U32 R3, RZ, RZ, 0x0 ;  /* 0x00000000ff037424 */ /* 0x000fc800078e00ff */
[----:B------:R-:W-:Y:S05]  /*20120*/  RET.REL.NODEC R2 `(matmul_kernel) ;  /* 0xfffffdfc02b47950 */ /* 0x000fea0003c3ffff */
.L_x_17:
[----:B------:R-:W-:-:S00]  /*20130*/  BRA `(.L_x_17) ;  /* 0xfffffffc00fc7947 */ /* 0x000fc0000383ffff */
[----:B------:R-:W-:-:S00]  /*20140*/  NOP ;  /* 0x0000000000007918 */ /* 0x000fc00000000000 */
        /* <DEDUP_REMOVED lines=11> */
.L_x_20:


//--------------------- .nv.shared.matmul_kernel  --------------------------
	.section	.nv.shared.matmul_kernel,"aw",@nobits
	.sectionflags	@""
	.align	16
	.zero		1024


//--------------------- .nv.shared.reserved.0     --------------------------
	.section	.nv.shared.reserved.0,"aw",@nobits
	.align	8
	.weak		__nv_reservedSMEM_offset_0_alias
	.size		__nv_reservedSMEM_offset_0_alias, 0, 64
	.other		__nv_reservedSMEM_offset_0_alias,@"STO_CUDA_RESERVED_SHARED STV_DEFAULT"
__nv_reservedSMEM_offset_0_alias:
	.zero		0
.nv.shared.reserved.0:
	.zero		64
	.weak		__nv_reservedSMEM_allocation_phase
	.type		__nv_reservedSMEM_allocation_phase,@object
	.size		__nv_reservedSMEM_allocation_phase,(.L_0 - __nv_reservedSMEM_allocation_phase)
__nv_reservedSMEM_allocation_phase:
	.zero		1
.L_0:
	.zero		7
	.weak		__nv_reservedSMEM_devtool_atexit_pc
	.type		__nv_reservedSMEM_devtool_atexit_pc,@object
	.size		__nv_reservedSMEM_devtool_atexit_pc,(__nv_reservedSMEM_allocation_mask - __nv_reservedSMEM_devtool_atexit_pc)
__nv_reservedSMEM_devtool_atexit_pc:
	.zero		8
	.weak		__nv_reservedSMEM_allocation_mask
	.type		__nv_reservedSMEM_allocation_mask,@object
	.size		__nv_reservedSMEM_allocation_mask,(.L_2 - __nv_reservedSMEM_allocation_mask)
__nv_reservedSMEM_allocation_mask:
	.zero		4
.L_2:


//--------------------- .nv.constant0.matmul_kernel --------------------------
	.section	.nv.constant0.matmul_kernel,"a",@progbits
	.sectionflags	@""
	.align	4
.nv.constant0.matmul_kernel:
	.zero		976


//--------------------- SYMBOLS --------------------------

	.type		.nv.reservedSmem.offset0,@object
	.size		.nv.reservedSmem.offset0,0x4
	.type		.nv.reservedSmem.cap,@object
	.size		.nv.reservedSmem.cap,0x4
